	.target	sm_80

	.elftype	@"ET_EXEC"


//--------------------- .note.nv.tkinfo           --------------------------
	.section	.note.nv.tkinfo,"",@"SHT_NOTE"
	.sectionflags	@"SHF_NOTE_NV_TKINFO"
	.tkinfo
        /*0018*/ 	.word	0x00000002
        /*0030*/ 	.string	""
        /*0030*/ 	.string	"ptxas"
        /*0030*/ 	.string	"Cuda compilation tools, release 13.0, V13.0.88"
        /*0030*/ 	.string	"Build cuda_13.0.r13.0/compiler.36424714_0"
        /*0030*/ 	.string	"-v  -suppress-debug-info  -lineinfo  -arch sm_80 "



//--------------------- .note.nv.cuinfo           --------------------------
	.section	.note.nv.cuinfo,"",@"SHT_NOTE"
	.sectionflags	@"SHF_NOTE_NV_CUINFO"
        /*0018*/ 	.short	0x0002
        /*001a*/ 	.short	0x0050
        /*001c*/ 	.short	0x0082
	.zero		2


//--------------------- .nv.info                  --------------------------
	.section	.nv.info,"",@"SHT_CUDA_INFO"
	.align	4


	//----- nvinfo : EIATTR_REGCOUNT
	.align		4
        /*0000*/ 	.byte	0x04, 0x2f
        /*0002*/ 	.short	(.L_1 - .L_0)
	.align		4
.L_0:
        /*0004*/ 	.word	index@(matmul_kernel)
        /*0008*/ 	.word	0x000000ff


	//----- nvinfo : EIATTR_FRAME_SIZE
	.align		4
.L_1:
        /*000c*/ 	.byte	0x04, 0x11
        /*000e*/ 	.short	(.L_3 - .L_2)
	.align		4
.L_2:
        /*0010*/ 	.word	index@(matmul_kernel)
        /*0014*/ 	.word	0x00000b70


	//----- nvinfo : EIATTR_MIN_STACK_SIZE
	.align		4
.L_3:
        /*0018*/ 	.byte	0x04, 0x12
        /*001a*/ 	.short	(.L_5 - .L_4)
	.align		4
.L_4:
        /*001c*/ 	.word	index@(matmul_kernel)
        /*0020*/ 	.word	0x00000b70
.L_5:


//--------------------- .nv.info.matmul_kernel    --------------------------
	.section	.nv.info.matmul_kernel,"",@"SHT_CUDA_INFO"
	.sectionflags	@""
	.align	4


	//----- nvinfo : EIATTR_CUDA_API_VERSION
	.align		4
        /*0000*/ 	.byte	0x04, 0x37
        /*0002*/ 	.short	(.L_7 - .L_6)
.L_6:
        /*0004*/ 	.word	0x00000082


	//----- nvinfo : EIATTR_SW2861232_WAR
	.align		4
.L_7:
        /*0008*/ 	.byte	0x01, 0x35
	.zero		2


	//----- nvinfo : EIATTR_PARAM_CBANK
	.align		4
        /*000c*/ 	.byte	0x04, 0x0a
        /*000e*/ 	.short	(.L_9 - .L_8)
	.align		4
.L_8:
        /*0010*/ 	.word	index@(.nv.constant0.matmul_kernel)
        /*0014*/ 	.short	0x0160
        /*0016*/ 	.short	0x0050


	//----- nvinfo : EIATTR_CBANK_PARAM_SIZE
	.align		4
.L_9:
        /*0018*/ 	.byte	0x03, 0x19
        /*001a*/ 	.short	0x0050


	//----- nvinfo : EIATTR_KPARAM_INFO
	.align		4
        /*001c*/ 	.byte	0x04, 0x17
        /*001e*/ 	.short	(.L_11 - .L_10)
.L_10:
        /*0020*/ 	.word	0x00000000
        /*0024*/ 	.short	0x000d
        /*0026*/ 	.short	0x0048
        /*0028*/ 	.byte	0x00, 0xf4, 0x21, 0x00


	//----- nvinfo : EIATTR_KPARAM_INFO
	.align		4
.L_11:
        /*002c*/ 	.byte	0x04, 0x17
        /*002e*/ 	.short	(.L_13 - .L_12)
.L_12:
        /*0030*/ 	.word	0x00000000
        /*0034*/ 	.short	0x000c
        /*0036*/ 	.short	0x0040
        /*0038*/ 	.byte	0x00, 0xf4, 0x21, 0x00


	//----- nvinfo : EIATTR_KPARAM_INFO
	.align		4
.L_13:
        /*003c*/ 	.byte	0x04, 0x17
        /*003e*/ 	.short	(.L_15 - .L_14)
.L_14:
        /*0040*/ 	.word	0x00000000
        /*0044*/ 	.short	0x000b
        /*0046*/ 	.short	0x0038
        /*0048*/ 	.byte	0x00, 0xf0, 0x11, 0x00


	//----- nvinfo : EIATTR_KPARAM_INFO
	.align		4
.L_15:
        /*004c*/ 	.byte	0x04, 0x17
        /*004e*/ 	.short	(.L_17 - .L_16)
.L_16:
        /*0050*/ 	.word	0x00000000
        /*0054*/ 	.short	0x000a
        /*0056*/ 	.short	0x0034
        /*0058*/ 	.byte	0x00, 0xf0, 0x11, 0x00


	//----- nvinfo : EIATTR_KPARAM_INFO
	.align		4
.L_17:
        /*005c*/ 	.byte	0x04, 0x17
        /*005e*/ 	.short	(.L_19 - .L_18)
.L_18:
        /*0060*/ 	.word	0x00000000
        /*0064*/ 	.short	0x0009
        /*0066*/ 	.short	0x0030
        /*0068*/ 	.byte	0x00, 0xf0, 0x11, 0x00


	//----- nvinfo : EIATTR_KPARAM_INFO
	.align		4
.L_19:
        /*006c*/ 	.byte	0x04, 0x17
        /*006e*/ 	.short	(.L_21 - .L_20)
.L_20:
        /*0070*/ 	.word	0x00000000
        /*0074*/ 	.short	0x0008
        /*0076*/ 	.short	0x002c
        /*0078*/ 	.byte	0x00, 0xf0, 0x11, 0x00


	//----- nvinfo : EIATTR_KPARAM_INFO
	.align		4
.L_21:
        /*007c*/ 	.byte	0x04, 0x17
        /*007e*/ 	.short	(.L_23 - .L_22)
.L_22:
        /*0080*/ 	.word	0x00000000
        /*0084*/ 	.short	0x0007
        /*0086*/ 	.short	0x0028
        /*0088*/ 	.byte	0x00, 0xf0, 0x11, 0x00


	//----- nvinfo : EIATTR_KPARAM_INFO
	.align		4
.L_23:
        /*008c*/ 	.byte	0x04, 0x17
        /*008e*/ 	.short	(.L_25 - .L_24)
.L_24:
        /*0090*/ 	.word	0x00000000
        /*0094*/ 	.short	0x0006
        /*0096*/ 	.short	0x0024
        /*0098*/ 	.byte	0x00, 0xf0, 0x11, 0x00


	//----- nvinfo : EIATTR_KPARAM_INFO
	.align		4
.L_25:
        /*009c*/ 	.byte	0x04, 0x17
        /*009e*/ 	.short	(.L_27 - .L_26)
.L_26:
        /*00a0*/ 	.word	0x00000000
        /*00a4*/ 	.short	0x0005
        /*00a6*/ 	.short	0x0020
        /*00a8*/ 	.byte	0x00, 0xf0, 0x11, 0x00


	//----- nvinfo : EIATTR_KPARAM_INFO
	.align		4
.L_27:
        /*00ac*/ 	.byte	0x04, 0x17
        /*00ae*/ 	.short	(.L_29 - .L_28)
.L_28:
        /*00b0*/ 	.word	0x00000000
        /*00b4*/ 	.short	0x0004
        /*00b6*/ 	.short	0x001c
        /*00b8*/ 	.byte	0x00, 0xf0, 0x11, 0x00


	//----- nvinfo : EIATTR_KPARAM_INFO
	.align		4
.L_29:
        /*00bc*/ 	.byte	0x04, 0x17
        /*00be*/ 	.short	(.L_31 - .L_30)
.L_30:
        /*00c0*/ 	.word	0x00000000
        /*00c4*/ 	.short	0x0003
        /*00c6*/ 	.short	0x0018
        /*00c8*/ 	.byte	0x00, 0xf0, 0x11, 0x00


	//----- nvinfo : EIATTR_KPARAM_INFO
	.align		4
.L_31:
        /*00cc*/ 	.byte	0x04, 0x17
        /*00ce*/ 	.short	(.L_33 - .L_32)
.L_32:
        /*00d0*/ 	.word	0x00000000
        /*00d4*/ 	.short	0x0002
        /*00d6*/ 	.short	0x0010
        /*00d8*/ 	.byte	0x00, 0xf4, 0x21, 0x00


	//----- nvinfo : EIATTR_KPARAM_INFO
	.align		4
.L_33:
        /*00dc*/ 	.byte	0x04, 0x17
        /*00de*/ 	.short	(.L_35 - .L_34)
.L_34:
        /*00e0*/ 	.word	0x00000000
        /*00e4*/ 	.short	0x0001
        /*00e6*/ 	.short	0x0008
        /*00e8*/ 	.byte	0x00, 0xf4, 0x21, 0x00


	//----- nvinfo : EIATTR_KPARAM_INFO
	.align		4
.L_35:
        /*00ec*/ 	.byte	0x04, 0x17
        /*00ee*/ 	.short	(.L_37 - .L_36)
.L_36:
        /*00f0*/ 	.word	0x00000000
        /*00f4*/ 	.short	0x0000
        /*00f6*/ 	.short	0x0000
        /*00f8*/ 	.byte	0x00, 0xf4, 0x21, 0x00


	//----- nvinfo : EIATTR_MAXREG_COUNT
	.align		4
.L_37:
        /*00fc*/ 	.byte	0x03, 0x1b
        /*00fe*/ 	.short	0x00ff


	//----- nvinfo : EIATTR_NUM_BARRIERS
	.align		4
        /*0100*/ 	.byte	0x02, 0x4c
        /*0102*/ 	.byte	0x01
	.zero		1


	//----- nvinfo : EIATTR_ANNOTATIONS
	.align		4
        /*0104*/ 	.byte	0x04, 0x55
        /*0106*/ 	.short	(.L_39 - .L_38)


	//   ....[0]....
.L_38:
        /*0108*/ 	.word	0x00000001
        /*010c*/ 	.byte	0x70, 0x06, 0x00, 0x00, 0x01, 0x00, 0x00, 0x00, 0xd0, 0x06, 0x00, 0x00, 0x01, 0x00, 0x00, 0x00
        /* <DEDUP_REMOVED lines=1112> */
        /*469c*/ 	.byte	0x50, 0x52, 0x02, 0x00, 0x01, 0x00, 0x00, 0x00, 0x70, 0x52, 0x02, 0x00


	//----- nvinfo : EIATTR_MERCURY_ISA_VERSION
	.align		4
.L_39:
        /*46a8*/ 	.byte	0x03, 0x5f
        /*46aa*/ 	.short	0x0000


	//----- nvinfo : EIATTR_EXIT_INSTR_OFFSETS
	.align		4
        /*46ac*/ 	.byte	0x04, 0x1c
        /*46ae*/ 	.short	(.L_41 - .L_40)


	//   ....[0]....
.L_40:
        /*46b0*/ 	.word	0x00025550


	//   ....[1]....
        /*46b4*/ 	.word	0x00025570


	//----- nvinfo : EIATTR_REQNTID
	.align		4
.L_41:
        /*46b8*/ 	.byte	0x04, 0x10
        /*46ba*/ 	.short	(.L_43 - .L_42)
.L_42:
        /*46bc*/ 	.word	0x00000080
        /*46c0*/ 	.word	0x00000001
        /*46c4*/ 	.word	0x00000001
.L_43:


//--------------------- .nv.callgraph             --------------------------
	.section	.nv.callgraph,"",@"SHT_CUDA_CALLGRAPH"
	.align	4
	.sectionentsize	8
	.align		4
        /*0000*/ 	.word	0x00000000
	.align		4
        /*0004*/ 	.word	0xffffffff
	.align		4
        /*0008*/ 	.word	0x00000000
	.align		4
        /*000c*/ 	.word	0xfffffffe
	.align		4
        /*0010*/ 	.word	0x00000000
	.align		4
        /*0014*/ 	.word	0xfffffffd
	.align		4
        /*0018*/ 	.word	0x00000000
	.align		4
        /*001c*/ 	.word	0xfffffffc


//--------------------- .nv.rel.action            --------------------------
	.section	.nv.rel.action,"",@"SHT_CUDA_RELOCINFO"
	.align	8
	.sectionentsize	8
        /*0000*/ 	.byte	0x73, 0x00, 0x00, 0x00, 0x00, 0x00, 0x00, 0x00, 0x00, 0x00, 0x00, 0x11, 0x25, 0x00, 0x05, 0x36


//--------------------- .nv.constant0.matmul_kernel --------------------------
	.section	.nv.constant0.matmul_kernel,"a",@progbits
	.sectionflags	@""
	.align	4
.nv.constant0.matmul_kernel:
	.zero		432


//--------------------- .text.matmul_kernel       --------------------------
	.section	.text.matmul_kernel,"ax",@progbits
	.sectioninfo	@"SHI_REGISTERS=255"
	.align	128
        .global         matmul_kernel
        .type           matmul_kernel,@function
        .size           matmul_kernel,(.L_x_4 - matmul_kernel)
        .other          matmul_kernel,@"STO_CUDA_ENTRY STV_DEFAULT"
matmul_kernel:
.text.matmul_kernel:
[----:B------:R-:W-:-:S03]  /*0000*/  IMAD.MOV.U32 R1, RZ, RZ, c[0x0][0x28] ;  /* 0x00000a00ff017624 */ /* 0x000fc600078e00ff */
[----:B------:R-:W-:Y:S01]  /*0010*/  IMAD.MOV.U32 R0, RZ, RZ, c[0x0][0x17c] ;  /* 0x00005f00ff007624 */ /* 0x000fe200078e00ff */
[----:B------:R-:W1:Y:S01]  /*0020*/  S2R R7, SR_CTAID.X ;  /* 0x0000000000077919 */ /* 0x000e620000002500 */
[----:B------:R-:W-:-:S03]  /*0030*/  IADD3 R1, R1, -0xb70, RZ ;  /* 0xfffff49001017810 */ /* 0x000fc60007ffe0ff */
[----:B------:R-:W-:Y:S01]  /*0040*/  IADD3 R0, R0, 0xff, RZ ;  /* 0x000000ff00007810 */ /* 0x000fe20007ffe0ff */
[----:B------:R-:W2:Y:S03]  /*0050*/  S2R R239, SR_TID.X ;  /* 0x0000000000ef7919 */ /* 0x000ea60000002100 */
[----:B------:R-:W-:-:S04]  /*0060*/  SHF.R.S32.HI R3, RZ, 0x1f, R0 ;  /* 0x0000001fff037819 */ /* 0x000fc80000011400 */
[----:B------:R-:W-:-:S04]  /*0070*/  LEA.HI R3, R3, R0, RZ, 0x8 ;  /* 0x0000000003037211 */ /* 0x000fc800078f40ff */
[----:B------:R-:W-:-:S05]  /*0080*/  SHF.R.S32.HI R3, RZ, 0x8, R3 ;  /* 0x00000008ff037819 */ /* 0x000fca0000011403 */
[----:B------:R-:W-:Y:S01]  /*0090*/  IMAD.SHL.U32 R4, R3, 0x8, RZ ;  /* 0x0000000803047824 */ /* 0x000fe200078e00ff */
[----:B-1----:R-:W-:-:S04]  /*00a0*/  IABS R8, R7 ;  /* 0x0000000700087213 */ /* 0x002fc80000000000 */
[-C--:B------:R-:W-:Y:S02]  /*00b0*/  IABS R5, R4.reuse ;  /* 0x0000000400057213 */ /* 0x080fe40000000000 */
[----:B------:R-:W-:Y:S02]  /*00c0*/  IABS R10, R4 ;  /* 0x00000004000a7213 */ /* 0x000fe40000000000 */
[----:B------:R-:W1:Y:S01]  /*00d0*/  I2F.RP R0, R5 ;  /* 0x0000000500007306 */ /* 0x000e620000209400 */
[----:B--2---:R-:W-:Y:S02]  /*00e0*/  LOP3.LUT R131, R239, 0x3f, RZ, 0xc0, !PT ;  /* 0x0000003fef837812 */ /* 0x004fe400078ec0ff */
[----:B------:R-:W-:-:S04]  /*00f0*/  SHF.R.U32.HI R208, RZ, 0x6, R239 ;  /* 0x00000006ffd07819 */ /* 0x000fc800000116ef */
[----:B------:R-:W-:Y:S01]  /*0100*/  SGXT.U32 R208, R208, 0x1 ;  /* 0x00000001d0d0781a */ /* 0x000fe20000000000 */
[----:B-1----:R-:W1:Y:S02]  /*0110*/  MUFU.RCP R0, R0 ;  /* 0x0000000000007308 */ /* 0x002e640000001000 */
[----:B-1----:R-:W-:Y:S01]  /*0120*/  IADD3 R2, R0, 0xffffffe, RZ ;  /* 0x0ffffffe00027810 */ /* 0x002fe20007ffe0ff */
[----:B------:R-:W-:-:S05]  /*0130*/  IMAD.MOV R0, RZ, RZ, -R10 ;  /* 0x000000ffff007224 */ /* 0x000fca00078e0a0a */
[----:B------:R1:W2:Y:S02]  /*0140*/  F2I.FTZ.U32.TRUNC.NTZ R3, R2 ;  /* 0x0000000200037305 */ /* 0x0002a4000021f000 */
[----:B-1----:R-:W-:Y:S02]  /*0150*/  IMAD.MOV.U32 R2, RZ, RZ, RZ ;  /* 0x000000ffff027224 */ /* 0x002fe400078e00ff */
[----:B--2---:R-:W-:-:S04]  /*0160*/  IMAD.MOV R6, RZ, RZ, -R3 ;  /* 0x000000ffff067224 */ /* 0x004fc800078e0a03 */
[----:B------:R-:W-:Y:S02]  /*0170*/  IMAD R9, R6, R5, RZ ;  /* 0x0000000506097224 */ /* 0x000fe400078e02ff */
[----:B------:R-:W-:Y:S02]  /*0180*/  IMAD.MOV.U32 R6, RZ, RZ, R8 ;  /* 0x000000ffff067224 */ /* 0x000fe400078e0008 */
[----:B------:R-:W-:-:S06]  /*0190*/  IMAD.HI.U32 R3, R3, R9, R2 ;  /* 0x0000000903037227 */ /* 0x000fcc00078e0002 */
[----:B------:R-:W-:-:S04]  /*01a0*/  IMAD.HI.U32 R3, R3, R6, RZ ;  /* 0x0000000603037227 */ /* 0x000fc800078e00ff */
[----:B------:R-:W-:-:S05]  /*01b0*/  IMAD R0, R3, R0, R6 ;  /* 0x0000000003007224 */ /* 0x000fca00078e0206 */
[----:B------:R-:W-:-:S13]  /*01c0*/  ISETP.GT.U32.AND P1, PT, R5, R0, PT ;  /* 0x000000000500720c */ /* 0x000fda0003f24070 */
[----:B------:R-:W-:Y:S01]  /*01d0*/  @!P1 IMAD.IADD R0, R0, 0x1, -R5 ;  /* 0x0000000100009824 */ /* 0x000fe200078e0a05 */
[----:B------:R-:W-:Y:S02]  /*01e0*/  @!P1 IADD3 R3, R3, 0x1, RZ ;  /* 0x0000000103039810 */ /* 0x000fe40007ffe0ff */
[----:B------:R-:W-:Y:S02]  /*01f0*/  ISETP.NE.AND P1, PT, R4, RZ, PT ;  /* 0x000000ff0400720c */ /* 0x000fe40003f25270 */
[----:B------:R-:W-:Y:S02]  /*0200*/  ISETP.GE.U32.AND P0, PT, R0, R5, PT ;  /* 0x000000050000720c */ /* 0x000fe40003f06070 */
[----:B------:R-:W-:-:S04]  /*0210*/  LOP3.LUT R0, R7, R4, RZ, 0x3c, !PT ;  /* 0x0000000407007212 */ /* 0x000fc800078e3cff */
[----:B------:R-:W-:Y:S01]  /*0220*/  ISETP.GE.AND P2, PT, R0, RZ, PT ;  /* 0x000000ff0000720c */ /* 0x000fe20003f46270 */
[----:B------:R-:W-:-:S05]  /*0230*/  IMAD.MOV.U32 R0, RZ, RZ, c[0x0][0x178] ;  /* 0x00005e00ff007624 */ /* 0x000fca00078e00ff */
[----:B------:R-:W-:Y:S02]  /*0240*/  IADD3 R0, R0, 0x3f, RZ ;  /* 0x0000003f00007810 */ /* 0x000fe40007ffe0ff */
[----:B------:R-:W-:-:S05]  /*0250*/  @P0 IADD3 R3, R3, 0x1, RZ ;  /* 0x0000000103030810 */ /* 0x000fca0007ffe0ff */
[----:B------:R-:W-:Y:S01]  /*0260*/  IMAD.MOV.U32 R2, RZ, RZ, R3 ;  /* 0x000000ffff027224 */ /* 0x000fe200078e0003 */
[----:B------:R-:W-:-:S03]  /*0270*/  SHF.R.S32.HI R3, RZ, 0x1f, R0 ;  /* 0x0000001fff037819 */ /* 0x000fc60000011400 */
[----:B------:R-:W-:Y:S01]  /*0280*/  @!P2 IMAD.MOV R2, RZ, RZ, -R2 ;  /* 0x000000ffff02a224 */ /* 0x000fe200078e0a02 */
[----:B------:R-:W-:Y:S02]  /*0290*/  @!P1 LOP3.LUT R2, RZ, R4, RZ, 0x33, !PT ;  /* 0x00000004ff029212 */ /* 0x000fe400078e33ff */
[----:B------:R-:W-:Y:S02]  /*02a0*/  LEA.HI R3, R3, R0, RZ, 0x6 ;  /* 0x0000000003037211 */ /* 0x000fe400078f30ff */
[----:B------:R-:W-:Y:S01]  /*02b0*/  IABS R0, c[0x0][0x17c] ;  /* 0x00005f0000007a13 */ /* 0x000fe20000000000 */
[----:B------:R-:W-:Y:S02]  /*02c0*/  IMAD.SHL.U32 R12, R2, 0x8, RZ ;  /* 0x00000008020c7824 */ /* 0x000fe400078e00ff */
[----:B------:R-:W-:Y:S01]  /*02d0*/  IMAD.MOV R2, RZ, RZ, -R2 ;  /* 0x000000ffff027224 */ /* 0x000fe200078e0a02 */
[----:B------:R-:W-:Y:S02]  /*02e0*/  I2F.RP R9, R0 ;  /* 0x0000000000097306 */ /* 0x000fe40000209400 */
[----:B------:R-:W-:Y:S01]  /*02f0*/  LEA.HI.SX32 R3, R3, -R12, 0x1a ;  /* 0x8000000c03037211 */ /* 0x000fe200078fd2ff */
[----:B------:R-:W-:-:S02]  /*0300*/  IMAD R10, R4, R2, R7 ;  /* 0x00000002040a7224 */ /* 0x000fc400078e0207 */
[----:B------:R-:W-:Y:S01]  /*0310*/  IMAD.MOV.U32 R4, RZ, RZ, RZ ;  /* 0x000000ffff047224 */ /* 0x000fe200078e00ff */
[----:B------:R-:W-:Y:S02]  /*0320*/  IMNMX R13, R3, 0x8, PT ;  /* 0x00000008030d7817 */ /* 0x000fe40003800200 */
[----:B------:R-:W-:Y:S02]  /*0330*/  IABS R3, c[0x0][0x178] ;  /* 0x00005e0000037a13 */ /* 0x000fe40000000000 */
[----:B------:R-:W-:Y:S02]  /*0340*/  IABS R11, R13 ;  /* 0x0000000d000b7213 */ /* 0x000fe40000000000 */
[----:B------:R-:W-:Y:S01]  /*0350*/  IABS R2, R10 ;  /* 0x0000000a00027213 */ /* 0x000fe20000000000 */
[----:B------:R-:W1:Y:S08]  /*0360*/  I2F.RP R8, R3 ;  /* 0x0000000300087306 */ /* 0x000e700000209400 */
[----:B------:R-:W2:Y:S08]  /*0370*/  I2F.RP R6, R11 ;  /* 0x0000000b00067306 */ /* 0x000eb00000209400 */
[----:B-1----:R-:W-:Y:S08]  /*0380*/  MUFU.RCP R8, R8 ;  /* 0x0000000800087308 */ /* 0x002ff00000001000 */
[----:B--2---:R-:W1:Y:S08]  /*0390*/  MUFU.RCP R6, R6 ;  /* 0x0000000600067308 */ /* 0x004e700000001000 */
[----:B------:R-:W-:Y:S01]  /*03a0*/  MUFU.RCP R9, R9 ;  /* 0x0000000900097308 */ /* 0x000fe20000001000 */
[----:B-1----:R-:W-:-:S02]  /*03b0*/  IADD3 R5, R6, 0xffffffe, RZ ;  /* 0x0ffffffe06057810 */ /* 0x002fc40007ffe0ff */
[----:B------:R-:W-:-:S05]  /*03c0*/  IABS R6, R13 ;  /* 0x0000000d00067213 */ /* 0x000fca0000000000 */
[----:B------:R-:W1:Y:S02]  /*03d0*/  F2I.FTZ.U32.TRUNC.NTZ R5, R5 ;  /* 0x0000000500057305 */ /* 0x000e64000021f000 */
[----:B-1----:R-:W-:-:S04]  /*03e0*/  IMAD.MOV R14, RZ, RZ, -R5 ;  /* 0x000000ffff0e7224 */ /* 0x002fc800078e0a05 */
[----:B------:R-:W-:-:S04]  /*03f0*/  IMAD R7, R14, R11, RZ ;  /* 0x0000000b0e077224 */ /* 0x000fc800078e02ff */
[----:B------:R-:W-:-:S04]  /*0400*/  IMAD.HI.U32 R4, R5, R7, R4 ;  /* 0x0000000705047227 */ /* 0x000fc800078e0004 */
[----:B------:R-:W-:Y:S02]  /*0410*/  IMAD.MOV.U32 R5, RZ, RZ, R2 ;  /* 0x000000ffff057224 */ /* 0x000fe400078e0002 */
[----:B------:R-:W-:Y:S01]  /*0420*/  IMAD.MOV R2, RZ, RZ, -R6 ;  /* 0x000000ffff027224 */ /* 0x000fe200078e0a06 */
[----:B------:R-:W-:Y:S01]  /*0430*/  IADD3 R6, R9, 0xffffffe, RZ ;  /* 0x0ffffffe09067810 */ /* 0x000fe20007ffe0ff */
[----:B------:R-:W-:-:S03]  /*0440*/  IMAD.HI.U32 R4, R4, R5, RZ ;  /* 0x0000000504047227 */ /* 0x000fc600078e00ff */
[----:B------:R1:W2:Y:S01]  /*0450*/  F2I.FTZ.U32.TRUNC.NTZ R7, R6 ;  /* 0x0000000600077305 */ /* 0x0002a2000021f000 */
[----:B------:R-:W-:Y:S01]  /*0460*/  IMAD R2, R4, R2, R5 ;  /* 0x0000000204027224 */ /* 0x000fe200078e0205 */
[----:B------:R-:W-:-:S04]  /*0470*/  IADD3 R5, R8, 0xffffffe, RZ ;  /* 0x0ffffffe08057810 */ /* 0x000fc80007ffe0ff */
[----:B------:R-:W-:Y:S02]  /*0480*/  ISETP.GT.U32.AND P1, PT, R11, R2, PT ;  /* 0x000000020b00720c */ /* 0x000fe40003f24070 */
[----:B------:R-:W3:Y:S01]  /*0490*/  F2I.FTZ.U32.TRUNC.NTZ R5, R5 ;  /* 0x0000000500057305 */ /* 0x000ee2000021f000 */
[----:B-1----:R-:W-:Y:S02]  /*04a0*/  IMAD.MOV.U32 R6, RZ, RZ, RZ ;  /* 0x000000ffff067224 */ /* 0x002fe400078e00ff */
[----:B--2---:R-:W-:-:S08]  /*04b0*/  IMAD.MOV R123, RZ, RZ, -R7 ;  /* 0x000000ffff7b7224 */ /* 0x004fd000078e0a07 */
[----:B------:R-:W-:Y:S01]  /*04c0*/  @!P1 IMAD.IADD R2, R2, 0x1, -R11 ;  /* 0x0000000102029824 */ /* 0x000fe200078e0a0b */
[----:B------:R-:W-:Y:S01]  /*04d0*/  @!P1 IADD3 R4, R4, 0x1, RZ ;  /* 0x0000000104049810 */ /* 0x000fe20007ffe0ff */
[----:B------:R-:W-:Y:S01]  /*04e0*/  IMAD R123, R123, R0, RZ ;  /* 0x000000007b7b7224 */ /* 0x000fe200078e02ff */
[----:B------:R-:W-:Y:S02]  /*04f0*/  ISETP.NE.AND P1, PT, R13, RZ, PT ;  /* 0x000000ff0d00720c */ /* 0x000fe40003f25270 */
[----:B------:R-:W-:Y:S01]  /*0500*/  ISETP.GE.U32.AND P0, PT, R2, R11, PT ;  /* 0x0000000b0200720c */ /* 0x000fe20003f06070 */
[----:B------:R-:W-:Y:S01]  /*0510*/  IMAD.HI.U32 R123, R7, R123, R6 ;  /* 0x0000007b077b7227 */ /* 0x000fe200078e0006 */
[----:B------:R-:W-:-:S04]  /*0520*/  LOP3.LUT R2, R10, R13, RZ, 0x3c, !PT ;  /* 0x0000000d0a027212 */ /* 0x000fc800078e3cff */
[----:B------:R-:W-:Y:S01]  /*0530*/  ISETP.GE.AND P2, PT, R2, RZ, PT ;  /* 0x000000ff0200720c */ /* 0x000fe20003f46270 */
[----:B---3--:R-:W-:-:S04]  /*0540*/  IMAD.MOV R2, RZ, RZ, -R5 ;  /* 0x000000ffff027224 */ /* 0x008fc800078e0a05 */
[----:B------:R-:W-:Y:S02]  /*0550*/  IMAD R9, R2, R3, RZ ;  /* 0x0000000302097224 */ /* 0x000fe400078e02ff */
[----:B------:R-:W-:-:S05]  /*0560*/  @P0 IADD3 R4, R4, 0x1, RZ ;  /* 0x0000000104040810 */ /* 0x000fca0007ffe0ff */
[----:B------:R-:W-:Y:S02]  /*0570*/  IMAD.MOV.U32 R11, RZ, RZ, R4 ;  /* 0x000000ffff0b7224 */ /* 0x000fe400078e0004 */
[----:B------:R-:W-:Y:S02]  /*0580*/  IMAD.MOV.U32 R4, RZ, RZ, RZ ;  /* 0x000000ffff047224 */ /* 0x000fe400078e00ff */
[----:B------:R-:W-:Y:S01]  /*0590*/  @!P2 IMAD.MOV R11, RZ, RZ, -R11 ;  /* 0x000000ffff0ba224 */ /* 0x000fe200078e0a0b */
[----:B------:R-:W-:Y:S01]  /*05a0*/  @!P1 LOP3.LUT R11, RZ, R13, RZ, 0x33, !PT ;  /* 0x0000000dff0b9212 */ /* 0x000fe200078e33ff */
[----:B------:R-:W-:-:S03]  /*05b0*/  IMAD.HI.U32 R2, R5, R9, R4 ;  /* 0x0000000905027227 */ /* 0x000fc600078e0004 */
[--C-:B------:R-:W-:Y:S01]  /*05c0*/  PRMT R207, R208, 0x6540, R11.reuse ;  /* 0x00006540d0cf7816 */ /* 0x100fe2000000000b */
[----:B------:R-:W-:Y:S02]  /*05d0*/  IMAD.MOV R4, RZ, RZ, -R11 ;  /* 0x000000ffff047224 */ /* 0x000fe400078e0a0b */
[----:B------:R-:W-:Y:S01]  /*05e0*/  IMAD.SHL.U32 R7, R11, 0x100, RZ ;  /* 0x000001000b077824 */ /* 0x000fe200078e00ff */
[----:B------:R-:W-:Y:S01]  /*05f0*/  LOP3.LUT R198, R207, 0xfe, RZ, 0xfc, !PT ;  /* 0x000000fecfc67812 */ /* 0x000fe200078efcff */
[----:B------:R-:W-:Y:S01]  /*0600*/  IMAD R4, R13, R4, R10 ;  /* 0x000000040d047224 */ /* 0x000fe200078e020a */
[----:B------:R-:W-:Y:S02]  /*0610*/  IABS R122, R207 ;  /* 0x000000cf007a7213 */ /* 0x000fe40000000000 */
[----:B------:R-:W-:Y:S01]  /*0620*/  IABS R121, R198 ;  /* 0x000000c600797213 */ /* 0x000fe20000000000 */
[----:B------:R-:W-:Y:S01]  /*0630*/  IMAD.IADD R4, R12, 0x1, R4 ;  /* 0x000000010c047824 */ /* 0x000fe200078e0204 */
[--C-:B------:R-:W-:Y:S01]  /*0640*/  LOP3.LUT R16, R7, 0x2, R208.reuse, 0xfe, !PT ;  /* 0x0000000207107812 */ /* 0x100fe200078efed0 */
[----:B------:R-:W-:Y:S01]  /*0650*/  IMAD.HI.U32 R5, R123, R122, RZ ;  /* 0x0000007a7b057227 */ /* 0x000fe200078e00ff */
[C-C-:B------:R-:W-:Y:S01]  /*0660*/  LOP3.LUT R15, R7.reuse, 0x4, R208.reuse, 0xfe, !PT ;  /* 0x00000004070f7812 */ /* 0x140fe200078efed0 */
[----:B------:R-:W-:Y:S01]  /*0670*/  STL [R1+0x644], R198 ;  /* 0x000644c601007387 */ /* 0x000fe20000100800 */
[----:B------:R-:W-:Y:S01]  /*0680*/  IABS R120, R16 ;  /* 0x0000001000787213 */ /* 0x000fe20000000000 */
[----:B------:R-:W-:Y:S01]  /*0690*/  IMAD R130, R4, 0x40, R131 ;  /* 0x0000004004827824 */ /* 0x000fe200078e0283 */
[--C-:B------:R-:W-:Y:S01]  /*06a0*/  LOP3.LUT R18, R7, 0x6, R208.reuse, 0xfe, !PT ;  /* 0x0000000607127812 */ /* 0x100fe200078efed0 */
[----:B------:R-:W-:Y:S01]  /*06b0*/  IMAD.HI.U32 R9, R123, R121, RZ ;  /* 0x000000797b097227 */ /* 0x000fe200078e00ff */
[----:B------:R-:W-:Y:S01]  /*06c0*/  IABS R119, R15 ;  /* 0x0000000f00777213 */ /* 0x000fe20000000000 */
[----:B------:R1:W-:Y:S01]  /*06d0*/  STL [R1+0x638], R16 ;  /* 0x0006381001007387 */ /* 0x0003e20000100800 */
[----:B------:R-:W-:Y:S01]  /*06e0*/  IABS R206, R130 ;  /* 0x0000008200ce7213 */ /* 0x000fe20000000000 */
[----:B------:R-:W-:Y:S01]  /*06f0*/  IMAD.MOV R10, RZ, RZ, -R9 ;  /* 0x000000ffff0a7224 */ /* 0x000fe200078e0a09 */
[----:B------:R-:W-:Y:S01]  /*0700*/  IABS R118, R18 ;  /* 0x0000001200767213 */ /* 0x000fe20000000000 */
[----:B------:R-:W-:Y:S01]  /*0710*/  IMAD.MOV R5, RZ, RZ, -R5 ;  /* 0x000000ffff057224 */ /* 0x000fe200078e0a05 */
[C-C-:B------:R-:W-:Y:S01]  /*0720*/  LOP3.LUT R17, R7.reuse, 0x8, R208.reuse, 0xfe, !PT ;  /* 0x0000000807117812 */ /* 0x140fe200078efed0 */
[----:B------:R-:W-:Y:S01]  /*0730*/  IMAD.HI.U32 R2, R2, R206, RZ ;  /* 0x000000ce02027227 */ /* 0x000fe200078e00ff */
[----:B------:R2:W-:Y:S01]  /*0740*/  STL [R1+0x634], R15 ;  /* 0x0006340f01007387 */ /* 0x0005e20000100800 */
[----:B------:R-:W-:-:S02]  /*0750*/  LOP3.LUT R14, R7, 0xe, R208, 0xfe, !PT ;  /* 0x0000000e070e7812 */ /* 0x000fc400078efed0 */
[----:B------:R-:W-:Y:S01]  /*0760*/  IMAD.MOV R2, RZ, RZ, -R2 ;  /* 0x000000ffff027224 */ /* 0x000fe200078e0a02 */
[----:B-1----:R-:W-:Y:S01]  /*0770*/  LOP3.LUT R16, R7, 0xa, R208, 0xfe, !PT ;  /* 0x0000000a07107812 */ /* 0x002fe200078efed0 */
[C---:B------:R-:W-:Y:S01]  /*0780*/  IMAD R121, R0.reuse, R10, R121 ;  /* 0x0000000a00797224 */ /* 0x040fe200078e0279 */
[----:B------:R-:W-:Y:S01]  /*0790*/  IABS R117, R17 ;  /* 0x0000001100757213 */ /* 0x000fe20000000000 */
[----:B------:R-:W-:Y:S01]  /*07a0*/  IMAD R206, R3, R2, R206 ;  /* 0x0000000203ce7224 */ /* 0x000fe200078e02ce */
[----:B------:R-:W-:Y:S01]  /*07b0*/  IABS R116, R16 ;  /* 0x0000001000747213 */ /* 0x000fe20000000000 */
[----:B------:R-:W-:Y:S01]  /*07c0*/  IMAD.HI.U32 R6, R123, R120, RZ ;  /* 0x000000787b067227 */ /* 0x000fe200078e00ff */
[C---:B------:R-:W-:Y:S01]  /*07d0*/  ISETP.GT.U32.AND P2, PT, R0.reuse, R121, PT ;  /* 0x000000790000720c */ /* 0x040fe20003f44070 */
[----:B------:R-:W-:Y:S01]  /*07e0*/  STL [R1+0x630], R18 ;  /* 0x0006301201007387 */ /* 0x000fe20000100800 */
[----:B------:R-:W-:Y:S01]  /*07f0*/  ISETP.GT.U32.AND P0, PT, R3, R206, PT ;  /* 0x000000ce0300720c */ /* 0x000fe20003f04070 */
[----:B------:R-:W-:Y:S01]  /*0800*/  IMAD R122, R0, R5, R122 ;  /* 0x00000005007a7224 */ /* 0x000fe200078e027a */
[----:B--2---:R-:W-:Y:S01]  /*0810*/  LOP3.LUT R15, R7, 0xc, R208, 0xfe, !PT ;  /* 0x0000000c070f7812 */ /* 0x004fe200078efed0 */
[----:B------:R-:W-:Y:S01]  /*0820*/  IMAD.HI.U32 R8, R123, R119, RZ ;  /* 0x000000777b087227 */ /* 0x000fe200078e00ff */
[----:B------:R1:W-:Y:S01]  /*0830*/  STL [R1+0x62c], R17 ;  /* 0x00062c1101007387 */ /* 0x0003e20000100800 */
[----:B------:R-:W-:-:S02]  /*0840*/  IABS R114, R14 ;  /* 0x0000000e00727213 */ /* 0x000fc40000000000 */
[----:B------:R-:W-:Y:S01]  /*0850*/  IMAD.MOV R9, RZ, RZ, -R6 ;  /* 0x000000ffff097224 */ /* 0x000fe200078e0a06 */
[----:B------:R-:W-:Y:S01]  /*0860*/  ISETP.GT.U32.AND P1, PT, R0, R122, PT ;  /* 0x0000007a0000720c */ /* 0x000fe20003f24070 */
[----:B------:R-:W-:Y:S01]  /*0870*/  IMAD.HI.U32 R5, R123, R118, RZ ;  /* 0x000000767b057227 */ /* 0x000fe200078e00ff */
[----:B------:R-:W-:Y:S01]  /*0880*/  IABS R115, R15 ;  /* 0x0000000f00737213 */ /* 0x000fe20000000000 */
[----:B------:R2:W-:Y:S01]  /*0890*/  STL [R1+0x628], R16 ;  /* 0x0006281001007387 */ /* 0x0005e20000100800 */
[C-C-:B------:R-:W-:Y:S01]  /*08a0*/  LOP3.LUT R12, R7.reuse, 0x18, R208.reuse, 0xfe, !PT ;  /* 0x00000018070c7812 */ /* 0x140fe200078efed0 */
[----:B------:R-:W-:Y:S01]  /*08b0*/  @!P0 IMAD.IADD R206, R206, 0x1, -R3 ;  /* 0x00000001cece8824 */ /* 0x000fe200078e0a03 */
[----:B-1----:R-:W-:Y:S01]  /*08c0*/  LOP3.LUT R17, R7, 0x10, R208, 0xfe, !PT ;  /* 0x0000001007117812 */ /* 0x002fe200078efed0 */
[----:B------:R-:W-:Y:S01]  /*08d0*/  IMAD.MOV R8, RZ, RZ, -R8 ;  /* 0x000000ffff087224 */ /* 0x000fe200078e0a08 */
[----:B------:R1:W-:Y:S01]  /*08e0*/  STL [R1+0x624], R15 ;  /* 0x0006240f01007387 */ /* 0x0003e20000100800 */
[C---:B------:R-:W-:Y:S01]  /*08f0*/  IMAD R120, R0.reuse, R9, R120 ;  /* 0x0000000900787224 */ /* 0x040fe200078e0278 */
[----:B------:R-:W-:Y:S01]  /*0900*/  ISETP.GT.U32.AND P0, PT, R3, R206, PT ;  /* 0x000000ce0300720c */ /* 0x000fe20003f04070 */
[----:B------:R-:W-:Y:S01]  /*0910*/  IMAD.MOV R5, RZ, RZ, -R5 ;  /* 0x000000ffff057224 */ /* 0x000fe200078e0a05 */
[----:B------:R3:W-:Y:S01]  /*0920*/  STL [R1+0x620], R14 ;  /* 0x0006200e01007387 */ /* 0x0007e20000100800 */
[C---:B------:R-:W-:Y:S01]  /*0930*/  IMAD R119, R0.reuse, R8, R119 ;  /* 0x0000000800777224 */ /* 0x040fe200078e0277 */
[C---:B------:R-:W-:Y:S01]  /*0940*/  ISETP.GT.U32.AND P4, PT, R0.reuse, R120, PT ;  /* 0x000000780000720c */ /* 0x040fe20003f84070 */
[C---:B------:R-:W-:Y:S01]  /*0950*/  IMAD R118, R0.reuse, R5, R118 ;  /* 0x0000000500767224 */ /* 0x040fe200078e0276 */
[----:B--2---:R-:W-:Y:S01]  /*0960*/  LOP3.LUT R16, R7, 0x12, R208, 0xfe, !PT ;  /* 0x0000001207107812 */ /* 0x004fe200078efed0 */
[----:B------:R-:W-:Y:S01]  /*0970*/  @!P2 IMAD.IADD R121, R121, 0x1, -R0 ;  /* 0x000000017979a824 */ /* 0x000fe200078e0a00 */
[C---:B------:R-:W-:Y:S01]  /*0980*/  ISETP.GT.U32.AND P3, PT, R0.reuse, R119, PT ;  /* 0x000000770000720c */ /* 0x040fe20003f64070 */
[----:B------:R-:W-:Y:S01]  /*0990*/  IMAD.HI.U32 R6, R123, R117, RZ ;  /* 0x000000757b067227 */ /* 0x000fe200078e00ff */
[--C-:B-1----:R-:W-:Y:S01]  /*09a0*/  LOP3.LUT R15, R7, 0x14, R208.reuse, 0xfe, !PT ;  /* 0x00000014070f7812 */ /* 0x102fe200078efed0 */
[----:B------:R-:W-:Y:S01]  /*09b0*/  STL [R1+0x61c], R17 ;  /* 0x00061c1101007387 */ /* 0x000fe20000100800 */
[----:B------:R-:W-:Y:S01]  /*09c0*/  ISETP.GT.U32.AND P2, PT, R0, R121, PT ;  /* 0x000000790000720c */ /* 0x000fe20003f44070 */
[----:B------:R-:W-:Y:S01]  /*09d0*/  @!P0 IMAD.IADD R206, R206, 0x1, -R3 ;  /* 0x00000001cece8824 */ /* 0x000fe200078e0a03 */
[----:B------:R-:W-:Y:S01]  /*09e0*/  ISETP.GT.U32.AND P0, PT, R0, R118, PT ;  /* 0x000000760000720c */ /* 0x000fe20003f04070 */
[----:B------:R-:W-:Y:S01]  /*09f0*/  IMAD.HI.U32 R8, R123, R116, RZ ;  /* 0x000000747b087227 */ /* 0x000fe200078e00ff */
[----:B---3--:R-:W-:Y:S01]  /*0a00*/  LOP3.LUT R14, R7, 0x16, R208, 0xfe, !PT ;  /* 0x00000016070e7812 */ /* 0x008fe200078efed0 */
[----:B------:R-:W-:Y:S01]  /*0a10*/  STL [R1+0x618], R16 ;  /* 0x0006181001007387 */ /* 0x000fe20000100800 */
[----:B------:R-:W-:Y:S01]  /*0a20*/  IABS R113, R17 ;  /* 0x0000001100717213 */ /* 0x000fe20000000000 */
[----:B------:R-:W-:Y:S01]  /*0a30*/  @!P1 IMAD.IADD R122, R122, 0x1, -R0 ;  /* 0x000000017a7a9824 */ /* 0x000fe200078e0a00 */
[----:B------:R-:W-:Y:S01]  /*0a40*/  IABS R112, R16 ;  /* 0x0000001000707213 */ /* 0x000fe20000000000 */
[C---:B------:R-:W-:Y:S01]  /*0a50*/  IMAD.HI.U32 R9, R123.reuse, R115, RZ ;  /* 0x000000737b097227 */ /* 0x040fe200078e00ff */
[----:B------:R-:W-:Y:S01]  /*0a60*/  IABS R111, R15 ;  /* 0x0000000f006f7213 */ /* 0x000fe20000000000 */
[----:B------:R-:W-:Y:S01]  /*0a70*/  STL [R1+0x614], R15 ;  /* 0x0006140f01007387 */ /* 0x000fe20000100800 */
[----:B------:R-:W-:Y:S01]  /*0a80*/  ISETP.GT.U32.AND P1, PT, R0, R122, PT ;  /* 0x0000007a0000720c */ /* 0x000fe20003f24070 */
[----:B------:R-:W-:Y:S01]  /*0a90*/  IMAD.MOV R6, RZ, RZ, -R6 ;  /* 0x000000ffff067224 */ /* 0x000fe200078e0a06 */
[----:B------:R-:W-:Y:S01]  /*0aa0*/  IABS R110, R14 ;  /* 0x0000000e006e7213 */ /* 0x000fe20000000000 */
[----:B------:R-:W-:Y:S01]  /*0ab0*/  IMAD.MOV R11, RZ, RZ, -R8 ;  /* 0x000000ffff0b7224 */ /* 0x000fe200078e0a08 */
[----:B------:R-:W-:Y:S01]  /*0ac0*/  IABS R109, R12 ;  /* 0x0000000c006d7213 */ /* 0x000fe20000000000 */
[----:B------:R-:W-:Y:S01]  /*0ad0*/  IMAD.HI.U32 R10, R123, R114, RZ ;  /* 0x000000727b0a7227 */ /* 0x000fe200078e00ff */
[----:B------:R-:W-:Y:S01]  /*0ae0*/  STL [R1+0x610], R14 ;  /* 0x0006100e01007387 */ /* 0x000fe20000100800 */
[----:B------:R-:W-:-:S02]  /*0af0*/  LOP3.LUT R252, R7, 0x1e, R208, 0xfe, !PT ;  /* 0x0000001e07fc7812 */ /* 0x000fc400078efed0 */
[----:B------:R-:W-:Y:S01]  /*0b00*/  IMAD.MOV R9, RZ, RZ, -R9 ;  /* 0x000000ffff097224 */ /* 0x000fe200078e0a09 */
[----:B------:R1:W-:Y:S01]  /*0b10*/  STL [R1+0x60c], R12 ;  /* 0x00060c0c01007387 */ /* 0x0003e20000100800 */
[C---:B------:R-:W-:Y:S01]  /*0b20*/  IMAD R117, R0.reuse, R6, R117 ;  /* 0x0000000600757224 */ /* 0x040fe200078e0275 */
[----:B------:R-:W-:Y:S01]  /*0b30*/  LOP3.LUT R251, R7, 0x20, R208, 0xfe, !PT ;  /* 0x0000002007fb7812 */ /* 0x000fe200078efed0 */
[----:B------:R-:W-:Y:S01]  /*0b40*/  IMAD R116, R0, R11, R116 ;  /* 0x0000000b00747224 */ /* 0x000fe200078e0274 */
[----:B------:R-:W-:Y:S01]  /*0b50*/  IABS R106, R252 ;  /* 0x000000fc006a7213 */ /* 0x000fe20000000000 */
[----:B------:R-:W-:Y:S01]  /*0b60*/  @!P4 IMAD.IADD R120, R120, 0x1, -R0 ;  /* 0x000000017878c824 */ /* 0x000fe200078e0a00 */
[C---:B------:R-:W-:Y:S01]  /*0b70*/  ISETP.GT.U32.AND P5, PT, R0.reuse, R117, PT ;  /* 0x000000750000720c */ /* 0x040fe20003fa4070 */
[----:B------:R-:W-:Y:S01]  /*0b80*/  IMAD.MOV R13, RZ, RZ, -R10 ;  /* 0x000000ffff0d7224 */ /* 0x000fe200078e0a0a */
[----:B------:R-:W-:Y:S01]  /*0b90*/  IABS R105, R251 ;  /* 0x000000fb00697213 */ /* 0x000fe20000000000 */
[C---:B------:R-:W-:Y:S01]  /*0ba0*/  IMAD R115, R0.reuse, R9, R115 ;  /* 0x0000000900737224 */ /* 0x040fe200078e0273 */
[C---:B------:R-:W-:Y:S01]  /*0bb0*/  ISETP.GT.U32.AND P4, PT, R0.reuse, R120, PT ;  /* 0x000000780000720c */ /* 0x040fe20003f84070 */
[--C-:B------:R-:W-:Y:S01]  /*0bc0*/  @!P3 IMAD.IADD R119, R119, 0x1, -R0.reuse ;  /* 0x000000017777b824 */ /* 0x100fe200078e0a00 */
[----:B------:R-:W-:Y:S01]  /*0bd0*/  ISETP.GT.U32.AND P3, PT, R0, R116, PT ;  /* 0x000000740000720c */ /* 0x000fe20003f64070 */
[----:B------:R-:W-:Y:S01]  /*0be0*/  @!P0 IMAD.IADD R118, R118, 0x1, -R0 ;  /* 0x0000000176768824 */ /* 0x000fe200078e0a00 */
[----:B------:R-:W-:Y:S01]  /*0bf0*/  ISETP.GT.U32.AND P0, PT, R0, R115, PT ;  /* 0x000000730000720c */ /* 0x000fe20003f04070 */
[----:B------:R-:W-:Y:S01]  /*0c00*/  IMAD.HI.U32 R5, R123, R113, RZ ;  /* 0x000000717b057227 */ /* 0x000fe200078e00ff */
[----:B-1----:R-:W-:-:S02]  /*0c10*/  LOP3.LUT R12, R7, 0x1c, R208, 0xfe, !PT ;  /* 0x0000001c070c7812 */ /* 0x002fc400078efed0 */
[----:B------:R-:W-:Y:S01]  /*0c20*/  LOP3.LUT R250, R7, 0x22, R208, 0xfe, !PT ;  /* 0x0000002207fa7812 */ /* 0x000fe200078efed0 */
[----:B------:R-:W-:Y:S01]  /*0c30*/  IMAD.HI.U32 R6, R123, R112, RZ ;  /* 0x000000707b067227 */ /* 0x000fe200078e00ff */
[----:B------:R-:W-:Y:S02]  /*0c40*/  IABS R107, R12 ;  /* 0x0000000c006b7213 */ /* 0x000fe40000000000 */
[----:B------:R-:W-:Y:S01]  /*0c50*/  IABS R104, R250 ;  /* 0x000000fa00687213 */ /* 0x000fe20000000000 */
[C---:B------:R-:W-:Y:S01]  /*0c60*/  IMAD R114, R0.reuse, R13, R114 ;  /* 0x0000000d00727224 */ /* 0x040fe200078e0272 */
[----:B------:R-:W-:Y:S01]  /*0c70*/  LOP3.LUT R13, R7, 0x1a, R208, 0xfe, !PT ;  /* 0x0000001a070d7812 */ /* 0x000fe200078efed0 */
[----:B------:R-:W-:Y:S01]  /*0c80*/  @!P2 IMAD.IADD R121, R121, 0x1, -R0 ;  /* 0x000000017979a824 */ /* 0x000fe200078e0a00 */
[----:B------:R-:W-:Y:S01]  /*0c90*/  ISETP.GT.U32.AND P2, PT, R0, R118, PT ;  /* 0x000000760000720c */ /* 0x000fe20003f44070 */
[----:B------:R-:W-:Y:S01]  /*0ca0*/  IMAD.HI.U32 R8, R123, R111, RZ ;  /* 0x0000006f7b087227 */ /* 0x000fe200078e00ff */
[----:B------:R-:W-:Y:S01]  /*0cb0*/  IABS R108, R13 ;  /* 0x0000000d006c7213 */ /* 0x000fe20000000000 */
[----:B------:R1:W-:Y:S01]  /*0cc0*/  STL [R1+0x608], R13 ;  /* 0x0006080d01007387 */ /* 0x0003e20000100800 */
[--C-:B------:R-:W-:Y:S01]  /*0cd0*/  LOP3.LUT R249, R7, 0x24, R208.reuse, 0xfe, !PT ;  /* 0x0000002407f97812 */ /* 0x100fe200078efed0 */
[----:B------:R-:W-:Y:S01]  /*0ce0*/  IMAD.HI.U32 R9, R123, R110, RZ ;  /* 0x0000006e7b097227 */ /* 0x000fe200078e00ff */
[C-C-:B------:R-:W-:Y:S01]  /*0cf0*/  LOP3.LUT R248, R7.reuse, 0x26, R208.reuse, 0xfe, !PT ;  /* 0x0000002607f87812 */ /* 0x140fe200078efed0 */
[----:B------:R2:W-:Y:S01]  /*0d00*/  STL [R1+0x604], R12 ;  /* 0x0006040c01007387 */ /* 0x0005e20000100800 */
[C---:B------:R-:W-:Y:S01]  /*0d10*/  LOP3.LUT R247, R7.reuse, 0x28, R208, 0xfe, !PT ;  /* 0x0000002807f77812 */ /* 0x040fe200078efed0 */
[----:B------:R-:W-:Y:S01]  /*0d20*/  IMAD.MOV R5, RZ, RZ, -R5 ;  /* 0x000000ffff057224 */ /* 0x000fe200078e0a05 */
[----:B------:R-:W-:Y:S01]  /*0d30*/  IABS R103, R249 ;  /* 0x000000f900677213 */ /* 0x000fe20000000000 */
[----:B------:R-:W-:Y:S01]  /*0d40*/  IMAD.MOV R11, RZ, RZ, -R6 ;  /* 0x000000ffff0b7224 */ /* 0x000fe200078e0a06 */
[----:B------:R-:W-:Y:S01]  /*0d50*/  LOP3.LUT R246, R7, 0x2a, R208, 0xfe, !PT ;  /* 0x0000002a07f67812 */ /* 0x000fe200078efed0 */
[----:B------:R-:W-:Y:S01]  /*0d60*/  @!P1 IMAD.IADD R122, R122, 0x1, -R0 ;  /* 0x000000017a7a9824 */ /* 0x000fe200078e0a00 */
[C---:B------:R-:W-:Y:S01]  /*0d70*/  ISETP.GT.U32.AND P1, PT, R0.reuse, R114, PT ;  /* 0x000000720000720c */ /* 0x040fe20003f24070 */
[----:B------:R-:W-:Y:S01]  /*0d80*/  IMAD.HI.U32 R10, R123, R109, RZ ;  /* 0x0000006d7b0a7227 */ /* 0x000fe200078e00ff */
[----:B------:R-:W-:Y:S01]  /*0d90*/  IABS R102, R248 ;  /* 0x000000f800667213 */ /* 0x000fe20000000000 */
[----:B------:R-:W-:Y:S01]  /*0da0*/  STL [R1+0x600], R252 ;  /* 0x000600fc01007387 */ /* 0x000fe20000100800 */
[----:B------:R-:W-:Y:S01]  /*0db0*/  IABS R101, R247 ;  /* 0x000000f700657213 */ /* 0x000fe20000000000 */
[----:B------:R-:W-:Y:S01]  /*0dc0*/  IMAD.MOV R8, RZ, RZ, -R8 ;  /* 0x000000ffff087224 */ /* 0x000fe200078e0a08 */
[C---:B------:R-:W-:Y:S01]  /*0dd0*/  LOP3.LUT R245, R7.reuse, 0x2c, R208, 0xfe, !PT ;  /* 0x0000002c07f57812 */ /* 0x040fe200078efed0 */
[----:B------:R-:W-:Y:S01]  /*0de0*/  IMAD.MOV R9, RZ, RZ, -R9 ;  /* 0x000000ffff097224 */ /* 0x000fe200078e0a09 */
[----:B------:R-:W-:Y:S01]  /*0df0*/  IABS R100, R246 ;  /* 0x000000f600647213 */ /* 0x000fe20000000000 */
[C---:B------:R-:W-:Y:S01]  /*0e00*/  IMAD R113, R0.reuse, R5, R113 ;  /* 0x0000000500717224 */ /* 0x040fe200078e0271 */
[----:B------:R-:W-:Y:S01]  /*0e10*/  IABS R99, R245 ;  /* 0x000000f500637213 */ /* 0x000fe20000000000 */
[C---:B------:R-:W-:Y:S01]  /*0e20*/  IMAD R112, R0.reuse, R11, R112 ;  /* 0x0000000b00707224 */ /* 0x040fe200078e0270 */
[C---:B------:R-:W-:Y:S01]  /*0e30*/  LOP3.LUT R244, R7.reuse, 0x2e, R208, 0xfe, !PT ;  /* 0x0000002e07f47812 */ /* 0x040fe200078efed0 */
[----:B------:R-:W-:Y:S01]  /*0e40*/  IMAD.MOV R10, RZ, RZ, -R10 ;  /* 0x000000ffff0a7224 */ /* 0x000fe200078e0a0a */
[----:B------:R-:W-:Y:S01]  /*0e50*/  LOP3.LUT R243, R7, 0x30, R208, 0xfe, !PT ;  /* 0x0000003007f37812 */ /* 0x000fe200078efed0 */
[C---:B------:R-:W-:Y:S01]  /*0e60*/  IMAD R111, R0.reuse, R8, R111 ;  /* 0x00000008006f7224 */ /* 0x040fe200078e026f */
[----:B------:R-:W-:Y:S01]  /*0e70*/  IABS R98, R244 ;  /* 0x000000f400627213 */ /* 0x000fe20000000000 */
[----:B------:R-:W-:Y:S01]  /*0e80*/  IMAD R110, R0, R9, R110 ;  /* 0x00000009006e7224 */ /* 0x000fe200078e026e */
[----:B------:R-:W-:Y:S01]  /*0e90*/  IABS R97, R243 ;  /* 0x000000f300617213 */ /* 0x000fe20000000000 */
[--C-:B------:R-:W-:Y:S01]  /*0ea0*/  @!P4 IMAD.IADD R120, R120, 0x1, -R0.reuse ;  /* 0x000000017878c824 */ /* 0x100fe200078e0a00 */
[C---:B------:R-:W-:Y:S01]  /*0eb0*/  ISETP.GT.U32.AND P4, PT, R0.reuse, R113, PT ;  /* 0x000000710000720c */ /* 0x040fe20003f84070 */
[--C-:B------:R-:W-:Y:S01]  /*0ec0*/  @!P5 IMAD.IADD R117, R117, 0x1, -R0.reuse ;  /* 0x000000017575d824 */ /* 0x100fe200078e0a00 */
[----:B------:R-:W-:Y:S01]  /*0ed0*/  ISETP.GT.U32.AND P5, PT, R0, R112, PT ;  /* 0x000000700000720c */ /* 0x000fe20003fa4070 */
[----:B------:R-:W-:Y:S01]  /*0ee0*/  @!P3 IMAD.IADD R116, R116, 0x1, -R0 ;  /* 0x000000017474b824 */ /* 0x000fe200078e0a00 */
[--C-:B------:R-:W-:Y:S01]  /*0ef0*/  LOP3.LUT R242, R7, 0x32, R208.reuse, 0xfe, !PT ;  /* 0x0000003207f27812 */ /* 0x100fe200078efed0 */
[----:B------:R-:W-:Y:S01]  /*0f00*/  IMAD.HI.U32 R5, R123, R108, RZ ;  /* 0x0000006c7b057227 */ /* 0x000fe200078e00ff */
[----:B------:R-:W-:Y:S01]  /*0f10*/  LOP3.LUT R240, R7, 0x36, R208, 0xfe, !PT ;  /* 0x0000003607f07812 */ /* 0x000fe200078efed0 */
[----:B------:R-:W-:Y:S01]  /*0f20*/  STL [R1+0x5fc], R251 ;  /* 0x0005fcfb01007387 */ /* 0x000fe20000100800 */
[C---:B------:R-:W-:Y:S01]  /*0f30*/  ISETP.GT.U32.AND P3, PT, R0.reuse, R116, PT ;  /* 0x000000740000720c */ /* 0x040fe20003f64070 */
[----:B------:R-:W-:Y:S01]  /*0f40*/  IMAD R109, R0, R10, R109 ;  /* 0x0000000a006d7224 */ /* 0x000fe200078e026d */
[----:B------:R-:W-:Y:S01]  /*0f50*/  IABS R96, R242 ;  /* 0x000000f200607213 */ /* 0x000fe20000000000 */
[--C-:B------:R-:W-:Y:S01]  /*0f60*/  @!P2 IMAD.IADD R118, R118, 0x1, -R0.reuse ;  /* 0x000000017676a824 */ /* 0x100fe200078e0a00 */
[C---:B------:R-:W-:Y:S01]  /*0f70*/  ISETP.GT.U32.AND P2, PT, R0.reuse, R111, PT ;  /* 0x0000006f0000720c */ /* 0x040fe20003f44070 */
[----:B------:R-:W-:Y:S01]  /*0f80*/  @!P0 IMAD.IADD R115, R115, 0x1, -R0 ;  /* 0x0000000173738824 */ /* 0x000fe200078e0a00 */
[----:B------:R-:W-:Y:S01]  /*0f90*/  ISETP.GT.U32.AND P0, PT, R0, R110, PT ;  /* 0x0000006e0000720c */ /* 0x000fe20003f04070 */
[----:B------:R-:W-:Y:S01]  /*0fa0*/  IMAD.HI.U32 R6, R123, R107, RZ ;  /* 0x0000006b7b067227 */ /* 0x000fe200078e00ff */
[C---:B------:R-:W-:Y:S01]  /*0fb0*/  LOP3.LUT R241, R7.reuse, 0x34, R208, 0xfe, !PT ;  /* 0x0000003407f17812 */ /* 0x040fe200078efed0 */
[----:B------:R-:W-:Y:S01]  /*0fc0*/  STL [R1+0xb50], R252 ;  /* 0x000b50fc01007387 */ /* 0x000fe20000100800 */
[----:B------:R-:W-:Y:S01]  /*0fd0*/  IABS R94, R240 ;  /* 0x000000f0005e7213 */ /* 0x000fe20000000000 */
[----:B------:R-:W-:Y:S01]  /*0fe0*/  IMAD.MOV R5, RZ, RZ, -R5 ;  /* 0x000000ffff057224 */ /* 0x000fe200078e0a05 */
[----:B------:R-:W-:Y:S01]  /*0ff0*/  IABS R95, R241 ;  /* 0x000000f1005f7213 */ /* 0x000fe20000000000 */
[----:B------:R-:W-:Y:S01]  /*1000*/  @!P1 IMAD.IADD R114, R114, 0x1, -R0 ;  /* 0x0000000172729824 */ /* 0x000fe200078e0a00 */
[C---:B------:R-:W-:Y:S01]  /*1010*/  ISETP.GT.U32.AND P1, PT, R0.reuse, R109, PT ;  /* 0x0000006d0000720c */ /* 0x040fe20003f24070 */
[----:B------:R-:W-:Y:S01]  /*1020*/  IMAD.MOV R6, RZ, RZ, -R6 ;  /* 0x000000ffff067224 */ /* 0x000fe200078e0a06 */
[C---:B------:R-:W-:Y:S01]  /*1030*/  LOP3.LUT R237, R7.reuse, 0x38, R208, 0xfe, !PT ;  /* 0x0000003807ed7812 */ /* 0x040fe200078efed0 */
[C---:B------:R-:W-:Y:S01]  /*1040*/  IMAD R108, R0.reuse, R5, R108 ;  /* 0x00000005006c7224 */ /* 0x040fe200078e026c */
[----:B------:R-:W-:Y:S01]  /*1050*/  LOP3.LUT R236, R7, 0x3a, R208, 0xfe, !PT ;  /* 0x0000003a07ec7812 */ /* 0x000fe200078efed0 */
[C---:B------:R-:W-:Y:S01]  /*1060*/  IMAD R107, R0.reuse, R6, R107 ;  /* 0x00000006006b7224 */ /* 0x040fe200078e026b */
[----:B------:R-:W-:Y:S01]  /*1070*/  IABS R93, R237 ;  /* 0x000000ed005d7213 */ /* 0x000fe20000000000 */
[--C-:B------:R-:W-:Y:S01]  /*1080*/  @!P4 IMAD.IADD R113, R113, 0x1, -R0.reuse ;  /* 0x000000017171c824 */ /* 0x100fe200078e0a00 */
[----:B------:R-:W-:Y:S01]  /*1090*/  ISETP.GT.U32.AND P4, PT, R0, R108, PT ;  /* 0x0000006c0000720c */ /* 0x000fe20003f84070 */
[----:B------:R-:W-:Y:S01]  /*10a0*/  @!P5 IMAD.IADD R112, R112, 0x1, -R0 ;  /* 0x000000017070d824 */ /* 0x000fe200078e0a00 */
[----:B------:R-:W-:Y:S01]  /*10b0*/  LOP3.LUT R235, R7, 0x3c, R208, 0xfe, !PT ;  /* 0x0000003c07eb7812 */ /* 0x000fe200078efed0 */
[--C-:B------:R-:W-:Y:S01]  /*10c0*/  @!P3 IMAD.IADD R116, R116, 0x1, -R0.reuse ;  /* 0x000000017474b824 */ /* 0x100fe200078e0a00 */
[C---:B------:R-:W-:Y:S01]  /*10d0*/  ISETP.GT.U32.AND P3, PT, R0.reuse, R114, PT ;  /* 0x000000720000720c */ /* 0x040fe20003f64070 */
[--C-:B------:R-:W-:Y:S01]  /*10e0*/  @!P2 IMAD.IADD R111, R111, 0x1, -R0.reuse ;  /* 0x000000016f6fa824 */ /* 0x100fe200078e0a00 */
[----:B------:R-:W-:Y:S01]  /*10f0*/  ISETP.GT.U32.AND P5, PT, R0, R113, PT ;  /* 0x000000710000720c */ /* 0x000fe20003fa4070 */
[----:B------:R-:W-:Y:S01]  /*1100*/  @!P0 IMAD.IADD R110, R110, 0x1, -R0 ;  /* 0x000000016e6e8824 */ /* 0x000fe200078e0a00 */
[C---:B------:R-:W-:Y:S01]  /*1110*/  ISETP.GT.U32.AND P2, PT, R0.reuse, R112, PT ;  /* 0x000000700000720c */ /* 0x040fe20003f44070 */
[C---:B------:R-:W-:Y:S01]  /*1120*/  IMAD.HI.U32 R8, R123.reuse, R106, RZ ;  /* 0x0000006a7b087227 */ /* 0x040fe200078e00ff */
[C---:B------:R-:W-:Y:S01]  /*1130*/  ISETP.GT.U32.AND P0, PT, R0.reuse, R107, PT ;  /* 0x0000006b0000720c */ /* 0x040fe20003f04070 */
[----:B------:R-:W-:Y:S01]  /*1140*/  STL [R1+0x5f8], R250 ;  /* 0x0005f8fa01007387 */ /* 0x000fe20000100800 */
[----:B------:R-:W-:Y:S01]  /*1150*/  IABS R92, R236 ;  /* 0x000000ec005c7213 */ /* 0x000fe20000000000 */
[----:B------:R-:W-:Y:S01]  /*1160*/  IMAD.HI.U32 R9, R123, R105, RZ ;  /* 0x000000697b097227 */ /* 0x000fe200078e00ff */
[----:B------:R-:W-:Y:S01]  /*1170*/  LOP3.LUT R234, R7, 0x3e, R208, 0xfe, !PT ;  /* 0x0000003e07ea7812 */ /* 0x000fe200078efed0 */
[----:B------:R-:W-:Y:S01]  /*1180*/  STL [R1+0xb54], R251 ;  /* 0x000b54fb01007387 */ /* 0x000fe20000100800 */
[----:B------:R-:W-:Y:S01]  /*1190*/  IABS R91, R235 ;  /* 0x000000eb005b7213 */ /* 0x000fe20000000000 */
[----:B------:R-:W-:Y:S01]  /*11a0*/  @!P1 IMAD.IADD R109, R109, 0x1, -R0 ;  /* 0x000000016d6d9824 */ /* 0x000fe200078e0a00 */
[C---:B------:R-:W-:Y:S01]  /*11b0*/  ISETP.GT.U32.AND P1, PT, R0.reuse, R111, PT ;  /* 0x0000006f0000720c */ /* 0x040fe20003f24070 */
[----:B------:R-:W-:Y:S01]  /*11c0*/  IMAD.MOV R11, RZ, RZ, -R8 ;  /* 0x000000ffff0b7224 */ /* 0x000fe200078e0a08 */
[----:B------:R-:W-:Y:S01]  /*11d0*/  LOP3.LUT R233, R207, 0x40, RZ, 0xfc, !PT ;  /* 0x00000040cfe97812 */ /* 0x000fe200078efcff */
[----:B------:R-:W-:Y:S01]  /*11e0*/  IMAD.MOV R9, RZ, RZ, -R9 ;  /* 0x000000ffff097224 */ /* 0x000fe200078e0a09 */
[----:B------:R-:W-:Y:S01]  /*11f0*/  IABS R90, R234 ;  /* 0x000000ea005a7213 */ /* 0x000fe20000000000 */
[----:B------:R-:W-:Y:S01]  /*1200*/  IMAD.HI.U32 R10, R123, R104, RZ ;  /* 0x000000687b0a7227 */ /* 0x000fe200078e00ff */
[C---:B------:R-:W-:Y:S01]  /*1210*/  LOP3.LUT R232, R207.reuse, 0x42, RZ, 0xfc, !PT ;  /* 0x00000042cfe87812 */ /* 0x040fe200078efcff */
[----:B------:R-:W-:Y:S01]  /*1220*/  STL [R1+0xb58], R250 ;  /* 0x000b58fa01007387 */ /* 0x000fe20000100800 */
[----:B------:R-:W-:Y:S01]  /*1230*/  IABS R89, R233 ;  /* 0x000000e900597213 */ /* 0x000fe20000000000 */
[C---:B------:R-:W-:Y:S01]  /*1240*/  IMAD R106, R0.reuse, R11, R106 ;  /* 0x0000000b006a7224 */ /* 0x040fe200078e026a */
[C---:B------:R-:W-:Y:S01]  /*1250*/  LOP3.LUT R231, R207.reuse, 0x44, RZ, 0xfc, !PT ;  /* 0x00000044cfe77812 */ /* 0x040fe200078efcff */
[----:B------:R-:W-:Y:S01]  /*1260*/  IMAD R105, R0, R9, R105 ;  /* 0x0000000900697224 */ /* 0x000fe200078e0269 */
[----:B------:R-:W-:Y:S01]  /*1270*/  IABS R88, R232 ;  /* 0x000000e800587213 */ /* 0x000fe20000000000 */
[----:B------:R-:W-:Y:S01]  /*1280*/  @!P4 IMAD.IADD R108, R108, 0x1, -R0 ;  /* 0x000000016c6cc824 */ /* 0x000fe200078e0a00 */
[----:B------:R-:W-:Y:S01]  /*1290*/  ISETP.GT.U32.AND P4, PT, R0, R110, PT ;  /* 0x0000006e0000720c */ /* 0x000fe20003f84070 */
[----:B-1----:R-:W-:Y:S01]  /*12a0*/  IMAD.MOV R13, RZ, RZ, -R10 ;  /* 0x000000ffff0d7224 */ /* 0x002fe200078e0a0a */
[----:B------:R-:W-:Y:S01]  /*12b0*/  LOP3.LUT R230, R207, 0x46, RZ, 0xfc, !PT ;  /* 0x00000046cfe67812 */ /* 0x000fe200078efcff */
[----:B------:R-:W-:Y:S01]  /*12c0*/  IMAD.HI.U32 R5, R123, R103, RZ ;  /* 0x000000677b057227 */ /* 0x000fe200078e00ff */
[----:B------:R-:W-:Y:S01]  /*12d0*/  IABS R87, R231 ;  /* 0x000000e700577213 */ /* 0x000fe20000000000 */
[----:B------:R-:W-:Y:S01]  /*12e0*/  STL [R1+0x5f4], R249 ;  /* 0x0005f4f901007387 */ /* 0x000fe20000100800 */
[----:B------:R-:W-:Y:S01]  /*12f0*/  IABS R86, R230 ;  /* 0x000000e600567213 */ /* 0x000fe20000000000 */
[--C-:B------:R-:W-:Y:S01]  /*1300*/  @!P3 IMAD.IADD R114, R114, 0x1, -R0.reuse ;  /* 0x000000017272b824 */ /* 0x100fe200078e0a00 */
[C---:B------:R-:W-:Y:S01]  /*1310*/  ISETP.GT.U32.AND P3, PT, R0.reuse, R109, PT ;  /* 0x0000006d0000720c */ /* 0x040fe20003f64070 */
[--C-:B------:R-:W-:Y:S01]  /*1320*/  @!P5 IMAD.IADD R113, R113, 0x1, -R0.reuse ;  /* 0x000000017171d824 */ /* 0x100fe200078e0a00 */
[----:B------:R-:W-:Y:S01]  /*1330*/  ISETP.GT.U32.AND P5, PT, R0, R106, PT ;  /* 0x0000006a0000720c */ /* 0x000fe20003fa4070 */
[--C-:B------:R-:W-:Y:S01]  /*1340*/  @!P2 IMAD.IADD R112, R112, 0x1, -R0.reuse ;  /* 0x000000017070a824 */ /* 0x100fe200078e0a00 */
[C---:B------:R-:W-:Y:S01]  /*1350*/  ISETP.GT.U32.AND P2, PT, R0.reuse, R105, PT ;  /* 0x000000690000720c */ /* 0x040fe20003f44070 */
[----:B------:R-:W-:Y:S01]  /*1360*/  @!P0 IMAD.IADD R107, R107, 0x1, -R0 ;  /* 0x000000016b6b8824 */ /* 0x000fe200078e0a00 */
[C---:B------:R-:W-:Y:S01]  /*1370*/  LOP3.LUT R229, R207.reuse, 0x48, RZ, 0xfc, !PT ;  /* 0x00000048cfe57812 */ /* 0x040fe200078efcff */
[C---:B------:R-:W-:Y:S01]  /*1380*/  IMAD R104, R0.reuse, R13, R104 ;  /* 0x0000000d00687224 */ /* 0x040fe200078e0268 */
[----:B------:R-:W-:Y:S01]  /*1390*/  LOP3.LUT R228, R207, 0x4a, RZ, 0xfc, !PT ;  /* 0x0000004acfe47812 */ /* 0x000fe200078efcff */
[C---:B------:R-:W-:Y:S01]  /*13a0*/  IMAD.HI.U32 R6, R123.reuse, R102, RZ ;  /* 0x000000667b067227 */ /* 0x040fe200078e00ff */
[----:B------:R-:W-:Y:S01]  /*13b0*/  IABS R85, R229 ;  /* 0x000000e500557213 */ /* 0x000fe20000000000 */
[----:B------:R-:W-:Y:S01]  /*13c0*/  STL [R1+0x5f0], R248 ;  /* 0x0005f0f801007387 */ /* 0x000fe20000100800 */
[C---:B------:R-:W-:Y:S01]  /*13d0*/  ISETP.GT.U32.AND P0, PT, R0.reuse, R104, PT ;  /* 0x000000680000720c */ /* 0x040fe20003f04070 */
[----:B------:R-:W-:Y:S01]  /*13e0*/  IMAD.HI.U32 R8, R123, R101, RZ ;  /* 0x000000657b087227 */ /* 0x000fe200078e00ff */
[C---:B------:R-:W-:Y:S01]  /*13f0*/  LOP3.LUT R227, R207.reuse, 0x4c, RZ, 0xfc, !PT ;  /* 0x0000004ccfe37812 */ /* 0x040fe200078efcff */
[----:B------:R-:W-:Y:S01]  /*1400*/  STL [R1+0xb5c], R249 ;  /* 0x000b5cf901007387 */ /* 0x000fe20000100800 */
[----:B------:R-:W-:Y:S01]  /*1410*/  IABS R84, R228 ;  /* 0x000000e400547213 */ /* 0x000fe20000000000 */
[----:B------:R-:W-:Y:S01]  /*1420*/  IMAD.MOV R5, RZ, RZ, -R5 ;  /* 0x000000ffff057224 */ /* 0x000fe200078e0a05 */
[----:B------:R-:W-:Y:S01]  /*1430*/  LOP3.LUT R226, R207, 0x4e, RZ, 0xfc, !PT ;  /* 0x0000004ecfe27812 */ /* 0x000fe200078efcff */
[----:B------:R-:W-:Y:S01]  /*1440*/  @!P1 IMAD.IADD R111, R111, 0x1, -R0 ;  /* 0x000000016f6f9824 */ /* 0x000fe200078e0a00 */
[C---:B------:R-:W-:Y:S01]  /*1450*/  ISETP.GT.U32.AND P1, PT, R0.reuse, R107, PT ;  /* 0x0000006b0000720c */ /* 0x040fe20003f24070 */
[----:B------:R-:W-:Y:S01]  /*1460*/  IMAD.HI.U32 R9, R123, R100, RZ ;  /* 0x000000647b097227 */ /* 0x000fe200078e00ff */
[----:B------:R-:W-:Y:S01]  /*1470*/  IABS R83, R227 ;  /* 0x000000e300537213 */ /* 0x000fe20000000000 */
[----:B------:R-:W-:Y:S01]  /*1480*/  STL [R1+0x5ec], R247 ;  /* 0x0005ecf701007387 */ /* 0x000fe20000100800 */
[C---:B------:R-:W-:Y:S01]  /*1490*/  LOP3.LUT R225, R207.reuse, 0x50, RZ, 0xfc, !PT ;  /* 0x00000050cfe17812 */ /* 0x040fe200078efcff */
[----:B------:R-:W-:Y:S01]  /*14a0*/  IMAD.MOV R11, RZ, RZ, -R6 ;  /* 0x000000ffff0b7224 */ /* 0x000fe200078e0a06 */
[----:B------:R-:W-:Y:S01]  /*14b0*/  IABS R82, R226 ;  /* 0x000000e200527213 */ /* 0x000fe20000000000 */
[----:B------:R-:W-:Y:S01]  /*14c0*/  IMAD.MOV R8, RZ, RZ, -R8 ;  /* 0x000000ffff087224 */ /* 0x000fe200078e0a08 */
[----:B------:R-:W-:Y:S01]  /*14d0*/  LOP3.LUT R224, R207, 0x52, RZ, 0xfc, !PT ;  /* 0x00000052cfe07812 */ /* 0x000fe200078efcff */
[C---:B------:R-:W-:Y:S01]  /*14e0*/  IMAD R103, R0.reuse, R5, R103 ;  /* 0x0000000500677224 */ /* 0x040fe200078e0267 */
[----:B------:R-:W-:Y:S01]  /*14f0*/  IABS R81, R225 ;  /* 0x000000e100517213 */ /* 0x000fe20000000000 */
[----:B------:R-:W-:Y:S01]  /*1500*/  IMAD.HI.U32 R10, R123, R99, RZ ;  /* 0x000000637b0a7227 */ /* 0x000fe200078e00ff */
[C---:B------:R-:W-:Y:S01]  /*1510*/  LOP3.LUT R223, R207.reuse, 0x54, RZ, 0xfc, !PT ;  /* 0x00000054cfdf7812 */ /* 0x040fe200078efcff */
[----:B------:R-:W-:Y:S01]  /*1520*/  STL [R1+0xb60], R248 ;  /* 0x000b60f801007387 */ /* 0x000fe20000100800 */
[----:B------:R-:W-:Y:S01]  /*1530*/  IABS R80, R224 ;  /* 0x000000e000507213 */ /* 0x000fe20000000000 */
[----:B------:R-:W-:Y:S01]  /*1540*/  IMAD.MOV R9, RZ, RZ, -R9 ;  /* 0x000000ffff097224 */ /* 0x000fe200078e0a09 */
[----:B------:R-:W-:Y:S01]  /*1550*/  IABS R79, R223 ;  /* 0x000000df004f7213 */ /* 0x000fe20000000000 */
[C---:B------:R-:W-:Y:S01]  /*1560*/  IMAD R102, R0.reuse, R11, R102 ;  /* 0x0000000b00667224 */ /* 0x040fe200078e0266 */
[C---:B------:R-:W-:Y:S01]  /*1570*/  LOP3.LUT R222, R207.reuse, 0x56, RZ, 0xfc, !PT ;  /* 0x00000056cfde7812 */ /* 0x040fe200078efcff */
[----:B------:R-:W-:Y:S01]  /*1580*/  IMAD R101, R0, R8, R101 ;  /* 0x0000000800657224 */ /* 0x000fe200078e0265 */
[C---:B------:R-:W-:Y:S01]  /*1590*/  LOP3.LUT R221, R207.reuse, 0x58, RZ, 0xfc, !PT ;  /* 0x00000058cfdd7812 */ /* 0x040fe200078efcff */
[----:B------:R-:W-:Y:S01]  /*15a0*/  @!P4 IMAD.IADD R110, R110, 0x1, -R0 ;  /* 0x000000016e6ec824 */ /* 0x000fe200078e0a00 */
[C---:B------:R-:W-:Y:S01]  /*15b0*/  ISETP.GT.U32.AND P4, PT, R0.reuse, R103, PT ;  /* 0x000000670000720c */ /* 0x040fe20003f84070 */
[----:B------:R-:W-:Y:S01]  /*15c0*/  IMAD.MOV R10, RZ, RZ, -R10 ;  /* 0x000000ffff0a7224 */ /* 0x000fe200078e0a0a */
[----:B------:R-:W-:Y:S01]  /*15d0*/  LOP3.LUT R220, R207, 0x5a, RZ, 0xfc, !PT ;  /* 0x0000005acfdc7812 */ /* 0x000fe200078efcff */
[----:B------:R-:W-:Y:S01]  /*15e0*/  IMAD.HI.U32 R5, R123, R98, RZ ;  /* 0x000000627b057227 */ /* 0x000fe200078e00ff */
[----:B------:R-:W-:Y:S01]  /*15f0*/  IABS R78, R222 ;  /* 0x000000de004e7213 */ /* 0x000fe20000000000 */
[----:B------:R-:W-:Y:S01]  /*1600*/  STL [R1+0x5e8], R246 ;  /* 0x0005e8f601007387 */ /* 0x000fe20000100800 */
[----:B------:R-:W-:Y:S01]  /*1610*/  IABS R77, R221 ;  /* 0x000000dd004d7213 */ /* 0x000fe20000000000 */
[C---:B------:R-:W-:Y:S01]  /*1620*/  IMAD R100, R0.reuse, R9, R100 ;  /* 0x0000000900647224 */ /* 0x040fe200078e0264 */
[----:B------:R-:W-:Y:S01]  /*1630*/  LOP3.LUT R219, R207, 0x5c, RZ, 0xfc, !PT ;  /* 0x0000005ccfdb7812 */ /* 0x000fe200078efcff */
[--C-:B------:R-:W-:Y:S01]  /*1640*/  @!P3 IMAD.IADD R109, R109, 0x1, -R0.reuse ;  /* 0x000000016d6db824 */ /* 0x100fe200078e0a00 */
[----:B------:R-:W-:Y:S01]  /*1650*/  ISETP.GT.U32.AND P3, PT, R0, R102, PT ;  /* 0x000000660000720c */ /* 0x000fe20003f64070 */
[--C-:B------:R-:W-:Y:S01]  /*1660*/  @!P5 IMAD.IADD R106, R106, 0x1, -R0.reuse ;  /* 0x000000016a6ad824 */ /* 0x100fe200078e0a00 */
[C---:B------:R-:W-:Y:S01]  /*1670*/  ISETP.GT.U32.AND P5, PT, R0.reuse, R101, PT ;  /* 0x000000650000720c */ /* 0x040fe20003fa4070 */
[--C-:B------:R-:W-:Y:S01]  /*1680*/  @!P2 IMAD.IADD R105, R105, 0x1, -R0.reuse ;  /* 0x000000016969a824 */ /* 0x100fe200078e0a00 */
[----:B------:R-:W-:Y:S01]  /*1690*/  IABS R76, R220 ;  /* 0x000000dc004c7213 */ /* 0x000fe20000000000 */
[C---:B------:R-:W-:Y:S01]  /*16a0*/  IMAD R99, R0.reuse, R10, R99 ;  /* 0x0000000a00637224 */ /* 0x040fe200078e0263 */
[----:B------:R-:W-:Y:S01]  /*16b0*/  IABS R75, R219 ;  /* 0x000000db004b7213 */ /* 0x000fe20000000000 */
[----:B------:R-:W-:Y:S01]  /*16c0*/  IMAD.HI.U32 R6, R123, R97, RZ ;  /* 0x000000617b067227 */ /* 0x000fe200078e00ff */
[C---:B------:R-:W-:Y:S01]  /*16d0*/  ISETP.GT.U32.AND P2, PT, R0.reuse, R105, PT ;  /* 0x000000690000720c */ /* 0x040fe20003f44070 */
[----:B------:R-:W-:Y:S01]  /*16e0*/  STL [R1+0xb64], R247 ;  /* 0x000b64f701007387 */ /* 0x000fe20000100800 */
[C---:B------:R-:W-:Y:S01]  /*16f0*/  LOP3.LUT R218, R207.reuse, 0x5e, RZ, 0xfc, !PT ;  /* 0x0000005ecfda7812 */ /* 0x040fe200078efcff */
[----:B------:R-:W-:Y:S01]  /*1700*/  IMAD.MOV R5, RZ, RZ, -R5 ;  /* 0x000000ffff057224 */ /* 0x000fe200078e0a05 */
[----:B------:R-:W-:Y:S01]  /*1710*/  LOP3.LUT R217, R207, 0x60, RZ, 0xfc, !PT ;  /* 0x00000060cfd97812 */ /* 0x000fe200078efcff */
[----:B------:R-:W-:Y:S01]  /*1720*/  @!P1 IMAD.IADD R107, R107, 0x1, -R0 ;  /* 0x000000016b6b9824 */ /* 0x000fe200078e0a00 */
[C---:B------:R-:W-:Y:S01]  /*1730*/  ISETP.GT.U32.AND P1, PT, R0.reuse, R100, PT ;  /* 0x000000640000720c */ /* 0x040fe20003f24070 */
[----:B------:R-:W-:Y:S01]  /*1740*/  IMAD.MOV R6, RZ, RZ, -R6 ;  /* 0x000000ffff067224 */ /* 0x000fe200078e0a06 */
[----:B------:R-:W-:Y:S01]  /*1750*/  IABS R74, R218 ;  /* 0x000000da004a7213 */ /* 0x000fe20000000000 */
[----:B------:R-:W-:Y:S01]  /*1760*/  IMAD R98, R0, R5, R98 ;  /* 0x0000000500627224 */ /* 0x000fe200078e0262 */
[----:B------:R-:W-:Y:S01]  /*1770*/  LOP3.LUT R216, R207, 0x62, RZ, 0xfc, !PT ;  /* 0x00000062cfd87812 */ /* 0x000fe200078efcff */
[--C-:B------:R-:W-:Y:S01]  /*1780*/  @!P0 IMAD.IADD R104, R104, 0x1, -R0.reuse ;  /* 0x0000000168688824 */ /* 0x100fe200078e0a00 */
[C---:B------:R-:W-:Y:S01]  /*1790*/  ISETP.GT.U32.AND P0, PT, R0.reuse, R99, PT ;  /* 0x000000630000720c */ /* 0x040fe20003f04070 */
[----:B------:R-:W-:Y:S01]  /*17a0*/  IMAD.HI.U32 R8, R123, R96, RZ ;  /* 0x000000607b087227 */ /* 0x000fe200078e00ff */
[----:B------:R-:W-:Y:S01]  /*17b0*/  LOP3.LUT R215, R207, 0x64, RZ, 0xfc, !PT ;  /* 0x00000064cfd77812 */ /* 0x000fe200078efcff */
[----:B------:R-:W-:Y:S01]  /*17c0*/  STL [R1+0x5e4], R245 ;  /* 0x0005e4f501007387 */ /* 0x000fe20000100800 */
[----:B------:R-:W-:Y:S01]  /*17d0*/  IABS R73, R217 ;  /* 0x000000d900497213 */ /* 0x000fe20000000000 */
[C---:B------:R-:W-:Y:S01]  /*17e0*/  IMAD R97, R0.reuse, R6, R97 ;  /* 0x0000000600617224 */ /* 0x040fe200078e0261 */
[----:B------:R-:W-:Y:S01]  /*17f0*/  IABS R72, R216 ;  /* 0x000000d800487213 */ /* 0x000fe20000000000 */
[----:B------:R-:W-:Y:S01]  /*1800*/  @!P4 IMAD.IADD R103, R103, 0x1, -R0 ;  /* 0x000000016767c824 */ /* 0x000fe200078e0a00 */
[----:B------:R-:W-:Y:S01]  /*1810*/  ISETP.GT.U32.AND P4, PT, R0, R98, PT ;  /* 0x000000620000720c */ /* 0x000fe20003f84070 */
[----:B------:R-:W-:Y:S01]  /*1820*/  IMAD.MOV R11, RZ, RZ, -R8 ;  /* 0x000000ffff0b7224 */ /* 0x000fe200078e0a08 */
[----:B------:R-:W-:Y:S01]  /*1830*/  LOP3.LUT R214, R207, 0x66, RZ, 0xfc, !PT ;  /* 0x00000066cfd67812 */ /* 0x000fe200078efcff */
[--C-:B------:R-:W-:Y:S01]  /*1840*/  @!P3 IMAD.IADD R102, R102, 0x1, -R0.reuse ;  /* 0x000000016666b824 */ /* 0x100fe200078e0a00 */
[C---:B------:R-:W-:Y:S01]  /*1850*/  ISETP.GT.U32.AND P3, PT, R0.reuse, R97, PT ;  /* 0x000000610000720c */ /* 0x040fe20003f64070 */
[----:B------:R-:W-:Y:S01]  /*1860*/  @!P5 IMAD.IADD R101, R101, 0x1, -R0 ;  /* 0x000000016565d824 */ /* 0x000fe200078e0a00 */
[----:B------:R-:W-:Y:S01]  /*1870*/  IABS R71, R215 ;  /* 0x000000d700477213 */ /* 0x000fe20000000000 */
[C---:B------:R-:W-:Y:S01]  /*1880*/  IMAD R96, R0.reuse, R11, R96 ;  /* 0x0000000b00607224 */ /* 0x040fe200078e0260 */
[C---:B------:R-:W-:Y:S01]  /*1890*/  ISETP.GT.U32.AND P5, PT, R0.reuse, R102, PT ;  /* 0x000000660000720c */ /* 0x040fe20003fa4070 */
[--C-:B------:R-:W-:Y:S01]  /*18a0*/  @!P2 IMAD.IADD R105, R105, 0x1, -R0.reuse ;  /* 0x000000016969a824 */ /* 0x100fe200078e0a00 */
[----:B------:R-:W-:Y:S01]  /*18b0*/  ISETP.GT.U32.AND P2, PT, R0, R103, PT ;  /* 0x000000670000720c */ /* 0x000fe20003f44070 */
[--C-:B------:R-:W-:Y:S01]  /*18c0*/  @!P1 IMAD.IADD R100, R100, 0x1, -R0.reuse ;  /* 0x0000000164649824 */ /* 0x100fe200078e0a00 */
[C---:B------:R-:W-:Y:S01]  /*18d0*/  ISETP.GT.U32.AND P1, PT, R0.reuse, R101, PT ;  /* 0x000000650000720c */ /* 0x040fe20003f24070 */
[----:B------:R-:W-:Y:S01]  /*18e0*/  IMAD.HI.U32 R10, R123, R94, RZ ;  /* 0x0000005e7b0a7227 */ /* 0x000fe200078e00ff */
[----:B------:R-:W-:Y:S01]  /*18f0*/  IABS R70, R214 ;  /* 0x000000d600467213 */ /* 0x000fe20000000000 */
[----:B------:R1:W-:Y:S01]  /*1900*/  STL [R1+0xb68], R246 ;  /* 0x000b68f601007387 */ /* 0x0003e20000100800 */
[----:B------:R-:W-:Y:S01]  /*1910*/  LOP3.LUT R213, R207, 0x68, RZ, 0xfc, !PT ;  /* 0x00000068cfd57812 */ /* 0x000fe200078efcff */
[----:B------:R-:W-:Y:S01]  /*1920*/  @!P0 IMAD.IADD R99, R99, 0x1, -R0 ;  /* 0x0000000163638824 */ /* 0x000fe200078e0a00 */
[----:B------:R-:W-:Y:S01]  /*1930*/  ISETP.GT.U32.AND P0, PT, R0, R96, PT ;  /* 0x000000600000720c */ /* 0x000fe20003f04070 */
[----:B------:R-:W-:Y:S01]  /*1940*/  IMAD.HI.U32 R9, R123, R95, RZ ;  /* 0x0000005f7b097227 */ /* 0x000fe200078e00ff */
[C---:B------:R-:W-:Y:S01]  /*1950*/  LOP3.LUT R212, R207.reuse, 0x6a, RZ, 0xfc, !PT ;  /* 0x0000006acfd47812 */ /* 0x040fe200078efcff */
[----:B------:R-:W-:Y:S01]  /*1960*/  STL [R1+0x5e0], R244 ;  /* 0x0005e0f401007387 */ /* 0x000fe20000100800 */
[----:B------:R-:W-:Y:S01]  /*1970*/  IABS R69, R213 ;  /* 0x000000d500457213 */ /* 0x000fe20000000000 */
[----:B------:R-:W-:Y:S01]  /*1980*/  IMAD.MOV R13, RZ, RZ, -R10 ;  /* 0x000000ffff0d7224 */ /* 0x000fe200078e0a0a */
        /* <DEDUP_REMOVED lines=8> */
[----:B------:R-:W-:Y:S01]  /*1a10*/  LOP3.LUT R203, R207, 0x70, RZ, 0xfc, !PT ;  /* 0x00000070cfcb7812 */ /* 0x000fe200078efcff */
[C---:B------:R-:W-:Y:S01]  /*1a20*/  IMAD R94, R0.reuse, R13, R94 ;  /* 0x0000000d005e7224 */ /* 0x040fe200078e025e */
[----:B------:R-:W-:Y:S01]  /*1a30*/  IABS R67, R211 ;  /* 0x000000d300437213 */ /* 0x000fe20000000000 */
[--C-:B------:R-:W-:Y:S01]  /*1a40*/  @!P3 IMAD.IADD R97, R97, 0x1, -R0.reuse ;  /* 0x000000016161b824 */ /* 0x100fe200078e0a00 */
[C---:B------:R-:W-:Y:S01]  /*1a50*/  ISETP.GT.U32.AND P3, PT, R0.reuse, R99, PT ;  /* 0x000000630000720c */ /* 0x040fe20003f64070 */
[C---:B------:R-:W-:Y:S01]  /*1a60*/  IMAD R95, R0.reuse, R9, R95 ;  /* 0x00000009005f7224 */ /* 0x040fe200078e025f */
[----:B------:R-:W-:Y:S01]  /*1a70*/  IABS R66, R210 ;  /* 0x000000d200427213 */ /* 0x000fe20000000000 */
[----:B------:R-:W-:Y:S01]  /*1a80*/  IMAD.HI.U32 R6, R123, R92, RZ ;  /* 0x0000005c7b067227 */ /* 0x000fe200078e00ff */
[----:B------:R-:W-:Y:S01]  /*1a90*/  IABS R65, R203 ;  /* 0x000000cb00417213 */ /* 0x000fe20000000000 */
[----:B------:R-:W-:Y:S01]  /*1aa0*/  STL [R1+0x5d8], R242 ;  /* 0x0005d8f201007387 */ /* 0x000fe20000100800 */
[C---:B------:R-:W-:Y:S01]  /*1ab0*/  LOP3.LUT R202, R207.reuse, 0x72, RZ, 0xfc, !PT ;  /* 0x00000072cfca7812 */ /* 0x040fe200078efcff */
[----:B------:R-:W-:Y:S01]  /*1ac0*/  IMAD.MOV R5, RZ, RZ, -R5 ;  /* 0x000000ffff057224 */ /* 0x000fe200078e0a05 */
[----:B------:R-:W-:Y:S01]  /*1ad0*/  LOP3.LUT R201, R207, 0x74, RZ, 0xfc, !PT ;  /* 0x00000074cfc97812 */ /* 0x000fe200078efcff */
[--C-:B------:R-:W-:Y:S01]  /*1ae0*/  @!P2 IMAD.IADD R103, R103, 0x1, -R0.reuse ;  /* 0x000000016767a824 */ /* 0x100fe200078e0a00 */
[C---:B------:R-:W-:Y:S01]  /*1af0*/  ISETP.GT.U32.AND P2, PT, R0.reuse, R98, PT ;  /* 0x000000620000720c */ /* 0x040fe20003f44070 */
[----:B------:R-:W-:Y:S01]  /*1b00*/  @!P1 IMAD.IADD R101, R101, 0x1, -R0 ;  /* 0x0000000165659824 */ /* 0x000fe200078e0a00 */
[C---:B------:R-:W-:Y:S01]  /*1b10*/  ISETP.GT.U32.AND P1, PT, R0.reuse, R94, PT ;  /* 0x0000005e0000720c */ /* 0x040fe20003f24070 */
[----:B------:R-:W-:Y:S01]  /*1b20*/  IMAD.HI.U32 R7, R123, R91, RZ ;  /* 0x0000005b7b077227 */ /* 0x000fe200078e00ff */
[----:B------:R-:W-:Y:S01]  /*1b30*/  IABS R64, R202 ;  /* 0x000000ca00407213 */ /* 0x000fe20000000000 */
[----:B------:R-:W-:Y:S01]  /*1b40*/  STL [R1+0x5d4], R241 ;  /* 0x0005d4f101007387 */ /* 0x000fe20000100800 */
[----:B------:R-:W-:Y:S01]  /*1b50*/  IABS R63, R201 ;  /* 0x000000c9003f7213 */ /* 0x000fe20000000000 */
[----:B------:R-:W-:Y:S01]  /*1b60*/  IMAD.MOV R11, RZ, RZ, -R6 ;  /* 0x000000ffff0b7224 */ /* 0x000fe200078e0a06 */
[C---:B------:R-:W-:Y:S01]  /*1b70*/  LOP3.LUT R200, R207.reuse, 0x76, RZ, 0xfc, !PT ;  /* 0x00000076cfc87812 */ /* 0x040fe200078efcff */
[----:B------:R-:W-:Y:S01]  /*1b80*/  IMAD R93, R0, R5, R93 ;  /* 0x00000005005d7224 */ /* 0x000fe200078e025d */
[----:B------:R-:W-:Y:S01]  /*1b90*/  LOP3.LUT R199, R207, 0x78, RZ, 0xfc, !PT ;  /* 0x00000078cfc77812 */ /* 0x000fe200078efcff */
[--C-:B------:R-:W-:Y:S01]  /*1ba0*/  @!P5 IMAD.IADD R102, R102, 0x1, -R0.reuse ;  /* 0x000000016666d824 */ /* 0x100fe200078e0a00 */
[----:B------:R-:W-:Y:S01]  /*1bb0*/  ISETP.GT.U32.AND P5, PT, R0, R95, PT ;  /* 0x0000005f0000720c */ /* 0x000fe20003fa4070 */
        /* <DEDUP_REMOVED lines=10> */
[----:B------:R-:W-:Y:S01]  /*1c60*/  @!P4 IMAD.IADD R100, R100, 0x1, -R0 ;  /* 0x000000016464c824 */ /* 0x000fe200078e0a00 */
[C---:B------:R-:W-:Y:S01]  /*1c70*/  ISETP.GT.U32.AND P4, PT, R0.reuse, R96, PT ;  /* 0x000000600000720c */ /* 0x040fe20003f84070 */
[----:B------:R-:W-:Y:S01]  /*1c80*/  IMAD.HI.U32 R9, R123, R89, RZ ;  /* 0x000000597b097227 */ /* 0x000fe200078e00ff */
[----:B------:R-:W-:Y:S01]  /*1c90*/  IABS R60, R197 ;  /* 0x000000c5003c7213 */ /* 0x000fe20000000000 */
[----:B------:R-:W-:Y:S01]  /*1ca0*/  STL [R1+0x5cc], R237 ;  /* 0x0005cced01007387 */ /* 0x000fe20000100800 */
[----:B------:R-:W-:Y:S01]  /*1cb0*/  IABS R59, R196 ;  /* 0x000000c4003b7213 */ /* 0x000fe20000000000 */
[----:B------:R-:W-:Y:S01]  /*1cc0*/  IMAD.MOV R13, RZ, RZ, -R8 ;  /* 0x000000ffff0d7224 */ /* 0x000fe200078e0a08 */
[----:B------:R-:W-:Y:S01]  /*1cd0*/  LOP3.LUT R195, R207, 0x7e, RZ, 0xfc, !PT ;  /* 0x0000007ecfc37812 */ /* 0x000fe200078efcff */
[----:B------:R-:W-:Y:S01]  /*1ce0*/  IMAD.HI.U32 R5, R123, R88, RZ ;  /* 0x000000587b057227 */ /* 0x000fe200078e00ff */
[C---:B------:R-:W-:Y:S01]  /*1cf0*/  LOP3.LUT R194, R207.reuse, 0x80, RZ, 0xfc, !PT ;  /* 0x00000080cfc27812 */ /* 0x040fe200078efcff */
[----:B------:R-:W-:Y:S01]  /*1d00*/  STL [R1+0x5c8], R236 ;  /* 0x0005c8ec01007387 */ /* 0x000fe20000100800 */
[----:B------:R-:W-:Y:S01]  /*1d10*/  LOP3.LUT R193, R207, 0x82, RZ, 0xfc, !PT ;  /* 0x00000082cfc17812 */ /* 0x000fe200078efcff */
[C---:B------:R-:W-:Y:S01]  /*1d20*/  IMAD R91, R0.reuse, R7, R91 ;  /* 0x00000007005b7224 */ /* 0x040fe200078e025b */
[----:B------:R-:W-:Y:S01]  /*1d30*/  IABS R58, R195 ;  /* 0x000000c3003a7213 */ /* 0x000fe20000000000 */
[----:B------:R-:W-:Y:S01]  /*1d40*/  @!P3 IMAD.IADD R99, R99, 0x1, -R0 ;  /* 0x000000016363b824 */ /* 0x000fe200078e0a00 */
[C---:B------:R-:W-:Y:S01]  /*1d50*/  ISETP.GT.U32.AND P3, PT, R0.reuse, R92, PT ;  /* 0x0000005c0000720c */ /* 0x040fe20003f64070 */
[----:B------:R-:W-:Y:S01]  /*1d60*/  IMAD.MOV R9, RZ, RZ, -R9 ;  /* 0x000000ffff097224 */ /* 0x000fe200078e0a09 */
[----:B------:R-:W-:Y:S01]  /*1d70*/  IABS R57, R194 ;  /* 0x000000c200397213 */ /* 0x000fe20000000000 */
[----:B------:R-:W-:Y:S01]  /*1d80*/  IMAD R90, R0, R13, R90 ;  /* 0x0000000d005a7224 */ /* 0x000fe200078e025a */
[----:B------:R-:W-:Y:S01]  /*1d90*/  LOP3.LUT R192, R207, 0x84, RZ, 0xfc, !PT ;  /* 0x00000084cfc07812 */ /* 0x000fe200078efcff */
[----:B------:R-:W-:Y:S01]  /*1da0*/  IMAD.HI.U32 R6, R123, R87, RZ ;  /* 0x000000577b067227 */ /* 0x000fe200078e00ff */
[----:B------:R-:W-:Y:S01]  /*1db0*/  IABS R56, R193 ;  /* 0x000000c100387213 */ /* 0x000fe20000000000 */
[----:B------:R-:W-:Y:S01]  /*1dc0*/  STL [R1+0x5c4], R235 ;  /* 0x0005c4eb01007387 */ /* 0x000fe20000100800 */
[C---:B------:R-:W-:Y:S01]  /*1dd0*/  LOP3.LUT R191, R207.reuse, 0x86, RZ, 0xfc, !PT ;  /* 0x00000086cfbf7812 */ /* 0x040fe200078efcff */
[----:B------:R-:W-:Y:S01]  /*1de0*/  IMAD.MOV R5, RZ, RZ, -R5 ;  /* 0x000000ffff057224 */ /* 0x000fe200078e0a05 */
[----:B------:R-:W-:Y:S01]  /*1df0*/  IABS R55, R192 ;  /* 0x000000c000377213 */ /* 0x000fe20000000000 */
[--C-:B------:R-:W-:Y:S01]  /*1e00*/  @!P2 IMAD.IADD R98, R98, 0x1, -R0.reuse ;  /* 0x000000016262a824 */ /* 0x100fe200078e0a00 */
[----:B------:R-:W-:Y:S01]  /*1e10*/  ISETP.GT.U32.AND P2, PT, R0, R91, PT ;  /* 0x0000005b0000720c */ /* 0x000fe20003f44070 */
[----:B------:R-:W-:Y:S01]  /*1e20*/  @!P1 IMAD.IADD R94, R94, 0x1, -R0 ;  /* 0x000000015e5e9824 */ /* 0x000fe200078e0a00 */
[----:B------:R-:W-:Y:S01]  /*1e30*/  IABS R54, R191 ;  /* 0x000000bf00367213 */ /* 0x000fe20000000000 */
[C---:B------:R-:W-:Y:S01]  /*1e40*/  IMAD R89, R0.reuse, R9, R89 ;  /* 0x0000000900597224 */ /* 0x040fe200078e0259 */
[----:B------:R-:W-:Y:S01]  /*1e50*/  LOP3.LUT R190, R207, 0x88, RZ, 0xfc, !PT ;  /* 0x00000088cfbe7812 */ /* 0x000fe200078efcff */
[----:B------:R-:W-:Y:S01]  /*1e60*/  IMAD.HI.U32 R7, R123, R86, RZ ;  /* 0x000000567b077227 */ /* 0x000fe200078e00ff */
[C---:B------:R-:W-:Y:S01]  /*1e70*/  ISETP.GT.U32.AND P1, PT, R0.reuse, R94, PT ;  /* 0x0000005e0000720c */ /* 0x040fe20003f24070 */
[----:B------:R-:W-:Y:S01]  /*1e80*/  STL [R1+0x5c0], R234 ;  /* 0x0005c0ea01007387 */ /* 0x000fe20000100800 */
[----:B------:R-:W-:Y:S01]  /*1e90*/  IABS R53, R190 ;  /* 0x000000be00357213 */ /* 0x000fe20000000000 */
[----:B------:R-:W-:Y:S01]  /*1ea0*/  IMAD.MOV R6, RZ, RZ, -R6 ;  /* 0x000000ffff067224 */ /* 0x000fe200078e0a06 */
[C---:B------:R-:W-:Y:S01]  /*1eb0*/  LOP3.LUT R189, R207.reuse, 0x8a, RZ, 0xfc, !PT ;  /* 0x0000008acfbd7812 */ /* 0x040fe200078efcff */
[C---:B------:R-:W-:Y:S01]  /*1ec0*/  IMAD R88, R0.reuse, R5, R88 ;  /* 0x0000000500587224 */ /* 0x040fe200078e0258 */
[----:B------:R-:W-:Y:S01]  /*1ed0*/  LOP3.LUT R187, R207, 0x8e, RZ, 0xfc, !PT ;  /* 0x0000008ecfbb7812 */ /* 0x000fe200078efcff */
[--C-:B------:R-:W-:Y:S01]  /*1ee0*/  @!P5 IMAD.IADD R95, R95, 0x1, -R0.reuse ;  /* 0x000000015f5fd824 */ /* 0x100fe200078e0a00 */
[C---:B------:R-:W-:Y:S01]  /*1ef0*/  ISETP.GT.U32.AND P5, PT, R0.reuse, R90, PT ;  /* 0x0000005a0000720c */ /* 0x040fe20003fa4070 */
[----:B------:R-:W-:Y:S01]  /*1f00*/  IMAD.MOV R7, RZ, RZ, -R7 ;  /* 0x000000ffff077224 */ /* 0x000fe200078e0a07 */
[----:B------:R-:W-:Y:S01]  /*1f10*/  IABS R52, R189 ;  /* 0x000000bd00347213 */ /* 0x000fe20000000000 */
[----:B------:R-:W-:Y:S01]  /*1f20*/  IMAD R87, R0, R6, R87 ;  /* 0x0000000600577224 */ /* 0x000fe200078e0257 */
[----:B------:R-:W-:Y:S01]  /*1f30*/  IABS R50, R187 ;  /* 0x000000bb00327213 */ /* 0x000fe20000000000 */
[--C-:B------:R-:W-:Y:S01]  /*1f40*/  @!P4 IMAD.IADD R96, R96, 0x1, -R0.reuse ;  /* 0x000000016060c824 */ /* 0x100fe200078e0a00 */
[C---:B------:R-:W-:Y:S01]  /*1f50*/  ISETP.GT.U32.AND P4, PT, R0.reuse, R89, PT ;  /* 0x000000590000720c */ /* 0x040fe20003f84070 */
[----:B------:R-:W-:Y:S01]  /*1f60*/  @!P0 IMAD.IADD R93, R93, 0x1, -R0 ;  /* 0x000000015d5d8824 */ /* 0x000fe200078e0a00 */
[C---:B------:R-:W-:Y:S01]  /*1f70*/  ISETP.GT.U32.AND P0, PT, R0.reuse, R88, PT ;  /* 0x000000580000720c */ /* 0x040fe20003f04070 */
[----:B------:R-:W-:Y:S01]  /*1f80*/  IMAD.HI.U32 R8, R123, R85, RZ ;  /* 0x000000557b087227 */ /* 0x000fe200078e00ff */
[C---:B------:R-:W-:Y:S01]  /*1f90*/  LOP3.LUT R186, R207.reuse, 0x90, RZ, 0xfc, !PT ;  /* 0x00000090cfba7812 */ /* 0x040fe200078efcff */
[----:B------:R-:W-:Y:S01]  /*1fa0*/  STL [R1+0x5bc], R233 ;  /* 0x0005bce901007387 */ /* 0x000fe20000100800 */
[C---:B------:R-:W-:Y:S01]  /*1fb0*/  LOP3.LUT R188, R207.reuse, 0x8c, RZ, 0xfc, !PT ;  /* 0x0000008ccfbc7812 */ /* 0x040fe200078efcff */
[----:B------:R-:W-:Y:S01]  /*1fc0*/  IMAD R86, R0, R7, R86 ;  /* 0x0000000700567224 */ /* 0x000fe200078e0256 */
[----:B------:R-:W-:Y:S01]  /*1fd0*/  IABS R49, R186 ;  /* 0x000000ba00317213 */ /* 0x000fe20000000000 */
[----:B------:R-:W-:Y:S01]  /*1fe0*/  @!P3 IMAD.IADD R92, R92, 0x1, -R0 ;  /* 0x000000015c5cb824 */ /* 0x000fe200078e0a00 */
[C---:B------:R-:W-:Y:S01]  /*1ff0*/  ISETP.GT.U32.AND P3, PT, R0.reuse, R87, PT ;  /* 0x000000570000720c */ /* 0x040fe20003f64070 */
[----:B------:R-:W-:Y:S01]  /*2000*/  IMAD.MOV R8, RZ, RZ, -R8 ;  /* 0x000000ffff087224 */ /* 0x000fe200078e0a08 */
[----:B------:R-:W-:Y:S01]  /*2010*/  LOP3.LUT R185, R207, 0x92, RZ, 0xfc, !PT ;  /* 0x00000092cfb97812 */ /* 0x000fe200078efcff */
[--C-:B------:R-:W-:Y:S01]  /*2020*/  @!P2 IMAD.IADD R91, R91, 0x1, -R0.reuse ;  /* 0x000000015b5ba824 */ /* 0x100fe200078e0a00 */
[C---:B------:R-:W-:Y:S01]  /*2030*/  ISETP.GT.U32.AND P2, PT, R0.reuse, R86, PT ;  /* 0x000000560000720c */ /* 0x040fe20003f44070 */
[----:B------:R-:W-:Y:S01]  /*2040*/  IMAD R85, R0, R8, R85 ;  /* 0x0000000800557224 */ /* 0x000fe200078e0255 */
[----:B------:R-:W-:Y:S01]  /*2050*/  IABS R51, R188 ;  /* 0x000000bc00337213 */ /* 0x000fe20000000000 */
[--C-:B------:R-:W-:Y:S01]  /*2060*/  @!P5 IMAD.IADD R90, R90, 0x1, -R0.reuse ;  /* 0x000000015a5ad824 */ /* 0x100fe200078e0a00 */
[----:B------:R-:W-:Y:S01]  /*2070*/  ISETP.GT.U32.AND P5, PT, R0, R91, PT ;  /* 0x0000005b0000720c */ /* 0x000fe20003fa4070 */
[--C-:B------:R-:W-:Y:S01]  /*2080*/  @!P1 IMAD.IADD R94, R94, 0x1, -R0.reuse ;  /* 0x000000015e5e9824 */ /* 0x100fe200078e0a00 */
[C---:B------:R-:W-:Y:S01]  /*2090*/  ISETP.GT.U32.AND P1, PT, R0.reuse, R92, PT ;  /* 0x0000005c0000720c */ /* 0x040fe20003f24070 */
[--C-:B------:R-:W-:Y:S01]  /*20a0*/  @!P4 IMAD.IADD R89, R89, 0x1, -R0.reuse ;  /* 0x000000015959c824 */ /* 0x100fe200078e0a00 */
[----:B------:R-:W-:Y:S01]  /*20b0*/  ISETP.GT.U32.AND P4, PT, R0, R90, PT ;  /* 0x0000005a0000720c */ /* 0x000fe20003f84070 */
[--C-:B------:R-:W-:Y:S01]  /*20c0*/  @!P0 IMAD.IADD R88, R88, 0x1, -R0.reuse ;  /* 0x0000000158588824 */ /* 0x100fe200078e0a00 */
[C---:B------:R-:W-:Y:S01]  /*20d0*/  ISETP.GT.U32.AND P0, PT, R0.reuse, R85, PT ;  /* 0x000000550000720c */ /* 0x040fe20003f04070 */
[----:B------:R-:W-:Y:S01]  /*20e0*/  IMAD.HI.U32 R9, R123, R84, RZ ;  /* 0x000000547b097227 */ /* 0x000fe200078e00ff */
[----:B------:R-:W-:Y:S01]  /*20f0*/  LOP3.LUT R184, R207, 0x94, RZ, 0xfc, !PT ;  /* 0x00000094cfb87812 */ /* 0x000fe200078efcff */
[----:B------:R-:W-:Y:S01]  /*2100*/  STL [R1+0x640], R232 ;  /* 0x000640e801007387 */ /* 0x000fe20000100800 */
[----:B------:R-:W-:Y:S01]  /*2110*/  IABS R48, R185 ;  /* 0x000000b900307213 */ /* 0x000fe20000000000 */
[----:B------:R-:W-:Y:S01]  /*2120*/  IMAD.HI.U32 R5, R123, R83, RZ ;  /* 0x000000537b057227 */ /* 0x000fe200078e00ff */
[----:B------:R-:W-:Y:S01]  /*2130*/  IABS R47, R184 ;  /* 0x000000b8002f7213 */ /* 0x000fe20000000000 */
[----:B------:R-:W-:Y:S01]  /*2140*/  STL [R1+0x790], R231 ;  /* 0x000790e701007387 */ /* 0x000fe20000100800 */
[----:B------:R-:W-:Y:S01]  /*2150*/  LOP3.LUT R182, R207, 0x98, RZ, 0xfc, !PT ;  /* 0x00000098cfb67812 */ /* 0x000fe200078efcff */
[--C-:B------:R-:W-:Y:S01]  /*2160*/  @!P3 IMAD.IADD R87, R87, 0x1, -R0.reuse ;  /* 0x000000015757b824 */ /* 0x100fe200078e0a00 */
[----:B------:R-:W-:Y:S01]  /*2170*/  ISETP.GT.U32.AND P3, PT, R0, R89, PT ;  /* 0x000000590000720c */ /* 0x000fe20003f64070 */
[----:B------:R-:W-:Y:S01]  /*2180*/  IMAD.MOV R9, RZ, RZ, -R9 ;  /* 0x000000ffff097224 */ /* 0x000fe200078e0a09 */
[----:B------:R-:W-:Y:S01]  /*2190*/  LOP3.LUT R181, R207, 0x9a, RZ, 0xfc, !PT ;  /* 0x0000009acfb57812 */ /* 0x000fe200078efcff */
[----:B------:R-:W-:Y:S01]  /*21a0*/  IMAD.HI.U32 R6, R123, R82, RZ ;  /* 0x000000527b067227 */ /* 0x000fe200078e00ff */
[C---:B------:R-:W-:Y:S01]  /*21b0*/  LOP3.LUT R183, R207.reuse, 0x96, RZ, 0xfc, !PT ;  /* 0x00000096cfb77812 */ /* 0x040fe200078efcff */
[----:B------:R-:W-:Y:S01]  /*21c0*/  STL [R1+0x780], R230 ;  /* 0x000780e601007387 */ /* 0x000fe20000100800 */
[----:B------:R-:W-:Y:S01]  /*21d0*/  IABS R45, R182 ;  /* 0x000000b6002d7213 */ /* 0x000fe20000000000 */
[----:B------:R-:W-:Y:S01]  /*21e0*/  IMAD.MOV R5, RZ, RZ, -R5 ;  /* 0x000000ffff057224 */ /* 0x000fe200078e0a05 */
[----:B------:R-:W-:Y:S01]  /*21f0*/  IABS R44, R181 ;  /* 0x000000b5002c7213 */ /* 0x000fe20000000000 */
[----:B------:R-:W-:Y:S01]  /*2200*/  @!P2 IMAD.IADD R86, R86, 0x1, -R0 ;  /* 0x000000015656a824 */ /* 0x000fe200078e0a00 */
[C---:B------:R-:W-:Y:S01]  /*2210*/  ISETP.GT.U32.AND P2, PT, R0.reuse, R88, PT ;  /* 0x000000580000720c */ /* 0x040fe20003f44070 */
[C---:B------:R-:W-:Y:S01]  /*2220*/  IMAD R84, R0.reuse, R9, R84 ;  /* 0x0000000900547224 */ /* 0x040fe200078e0254 */
[----:B------:R-:W-:Y:S01]  /*2230*/  LOP3.LUT R180, R207, 0x9c, RZ, 0xfc, !PT ;  /* 0x0000009ccfb47812 */ /* 0x000fe200078efcff */
[----:B------:R-:W-:Y:S01]  /*2240*/  IMAD.HI.U32 R7, R123, R81, RZ ;  /* 0x000000517b077227 */ /* 0x000fe200078e00ff */
[----:B------:R-:W-:Y:S01]  /*2250*/  IABS R46, R183 ;  /* 0x000000b7002e7213 */ /* 0x000fe20000000000 */
[----:B------:R-:W-:Y:S01]  /*2260*/  STL [R1+0x77c], R229 ;  /* 0x00077ce501007387 */ /* 0x000fe20000100800 */
[----:B------:R-:W-:Y:S01]  /*2270*/  LOP3.LUT R179, R207, 0x9e, RZ, 0xfc, !PT ;  /* 0x0000009ecfb37812 */ /* 0x000fe200078efcff */
[----:B------:R-:W-:Y:S01]  /*2280*/  IMAD.MOV R11, RZ, RZ, -R6 ;  /* 0x000000ffff0b7224 */ /* 0x000fe200078e0a06 */
[----:B------:R-:W-:Y:S01]  /*2290*/  IABS R43, R180 ;  /* 0x000000b4002b7213 */ /* 0x000fe20000000000 */
[----:B------:R-:W-:Y:S01]  /*22a0*/  IMAD R83, R0, R5, R83 ;  /* 0x0000000500537224 */ /* 0x000fe200078e0253 */
[----:B------:R-:W-:Y:S01]  /*22b0*/  IABS R42, R179 ;  /* 0x000000b3002a7213 */ /* 0x000fe20000000000 */
[----:B------:R-:W-:Y:S01]  /*22c0*/  @!P1 IMAD.IADD R92, R92, 0x1, -R0 ;  /* 0x000000015c5c9824 */ /* 0x000fe200078e0a00 */
[C---:B------:R-:W-:Y:S01]  /*22d0*/  ISETP.GT.U32.AND P1, PT, R0.reuse, R87, PT ;  /* 0x000000570000720c */ /* 0x040fe20003f24070 */
[----:B------:R-:W-:Y:S01]  /*22e0*/  IMAD.HI.U32 R8, R123, R80, RZ ;  /* 0x000000507b087227 */ /* 0x000fe200078e00ff */
[C---:B------:R-:W-:Y:S01]  /*22f0*/  LOP3.LUT R178, R207.reuse, 0xa0, RZ, 0xfc, !PT ;  /* 0x000000a0cfb27812 */ /* 0x040fe200078efcff */
[----:B------:R-:W-:Y:S01]  /*2300*/  STL [R1+0x778], R228 ;  /* 0x000778e401007387 */ /* 0x000fe20000100800 */
[C---:B------:R-:W-:Y:S01]  /*2310*/  LOP3.LUT R175, R207.reuse, 0xa6, RZ, 0xfc, !PT ;  /* 0x000000a6cfaf7812 */ /* 0x040fe200078efcff */
[----:B------:R-:W-:Y:S01]  /*2320*/  IMAD.MOV R7, RZ, RZ, -R7 ;  /* 0x000000ffff077224 */ /* 0x000fe200078e0a07 */
[----:B------:R-:W-:Y:S01]  /*2330*/  IABS R41, R178 ;  /* 0x000000b200297213 */ /* 0x000fe20000000000 */
[C---:B------:R-:W-:Y:S01]  /*2340*/  IMAD R82, R0.reuse, R11, R82 ;  /* 0x0000000b00527224 */ /* 0x040fe200078e0252 */
[----:B------:R-:W-:Y:S01]  /*2350*/  LOP3.LUT R177, R207, 0xa2, RZ, 0xfc, !PT ;  /* 0x000000a2cfb17812 */ /* 0x000fe200078efcff */
[--C-:B------:R-:W-:Y:S01]  /*2360*/  @!P5 IMAD.IADD R91, R91, 0x1, -R0.reuse ;  /* 0x000000015b5bd824 */ /* 0x100fe200078e0a00 */
[----:B------:R-:W-:Y:S01]  /*2370*/  ISETP.GT.U32.AND P5, PT, R0, R84, PT ;  /* 0x000000540000720c */ /* 0x000fe20003fa4070 */
[--C-:B------:R-:W-:Y:S01]  /*2380*/  @!P4 IMAD.IADD R90, R90, 0x1, -R0.reuse ;  /* 0x000000015a5ac824 */ /* 0x100fe200078e0a00 */
[C---:B------:R-:W-:Y:S01]  /*2390*/  ISETP.GT.U32.AND P4, PT, R0.reuse, R83, PT ;  /* 0x000000530000720c */ /* 0x040fe20003f84070 */
[----:B------:R-:W-:Y:S01]  /*23a0*/  @!P0 IMAD.IADD R85, R85, 0x1, -R0 ;  /* 0x0000000155558824 */ /* 0x000fe200078e0a00 */
[C---:B------:R-:W-:Y:S01]  /*23b0*/  ISETP.GT.U32.AND P0, PT, R0.reuse, R82, PT ;  /* 0x000000520000720c */ /* 0x040fe20003f04070 */
[----:B------:R-:W-:Y:S01]  /*23c0*/  IMAD.HI.U32 R9, R123, R79, RZ ;  /* 0x0000004f7b097227 */ /* 0x000fe200078e00ff */
[C---:B------:R-:W-:Y:S01]  /*23d0*/  LOP3.LUT R176, R207.reuse, 0xa4, RZ, 0xfc, !PT ;  /* 0x000000a4cfb07812 */ /* 0x040fe200078efcff */
[----:B------:R-:W-:Y:S01]  /*23e0*/  STL [R1+0x774], R227 ;  /* 0x000774e301007387 */ /* 0x000fe20000100800 */
[----:B------:R-:W-:Y:S01]  /*23f0*/  LOP3.LUT R174, R207, 0xa8, RZ, 0xfc, !PT ;  /* 0x000000a8cfae7812 */ /* 0x000fe200078efcff */
[----:B------:R-:W-:Y:S01]  /*2400*/  IMAD.MOV R13, RZ, RZ, -R8 ;  /* 0x000000ffff0d7224 */ /* 0x000fe200078e0a08 */
[----:B------:R-:W-:Y:S01]  /*2410*/  IABS R38, R175 ;  /* 0x000000af00267213 */ /* 0x000fe20000000000 */
[C---:B------:R-:W-:Y:S01]  /*2420*/  IMAD R81, R0.reuse, R7, R81 ;  /* 0x0000000700517224 */ /* 0x040fe200078e0251 */
[----:B------:R-:W-:Y:S01]  /*2430*/  IABS R40, R177 ;  /* 0x000000b100287213 */ /* 0x000fe20000000000 */
[----:B------:R-:W-:Y:S01]  /*2440*/  @!P3 IMAD.IADD R89, R89, 0x1, -R0 ;  /* 0x000000015959b824 */ /* 0x000fe200078e0a00 */
[C---:B------:R-:W-:Y:S01]  /*2450*/  ISETP.GT.U32.AND P3, PT, R0.reuse, R85, PT ;  /* 0x000000550000720c */ /* 0x040fe20003f64070 */
[----:B------:R-:W-:Y:S01]  /*2460*/  IMAD.MOV R9, RZ, RZ, -R9 ;  /* 0x000000ffff097224 */ /* 0x000fe200078e0a09 */
[----:B------:R-:W-:Y:S01]  /*2470*/  IABS R39, R176 ;  /* 0x000000b000277213 */ /* 0x000fe20000000000 */
[----:B------:R-:W-:Y:S01]  /*2480*/  IMAD.HI.U32 R5, R123, R78, RZ ;  /* 0x0000004e7b057227 */ /* 0x000fe200078e00ff */
[----:B------:R-:W-:Y:S01]  /*2490*/  LOP3.LUT R173, R207, 0xaa, RZ, 0xfc, !PT ;  /* 0x000000aacfad7812 */ /* 0x000fe200078efcff */
[----:B------:R-:W-:Y:S01]  /*24a0*/  STL [R1+0x770], R226 ;  /* 0x000770e201007387 */ /* 0x000fe20000100800 */
[----:B------:R-:W-:Y:S01]  /*24b0*/  IABS R37, R174 ;  /* 0x000000ae00257213 */ /* 0x000fe20000000000 */
[----:B------:R-:W-:Y:S01]  /*24c0*/  IMAD.HI.U32 R6, R123, R77, RZ ;  /* 0x0000004d7b067227 */ /* 0x000fe200078e00ff */
[----:B------:R-:W-:Y:S01]  /*24d0*/  IABS R36, R173 ;  /* 0x000000ad00247213 */ /* 0x000fe20000000000 */
[----:B------:R-:W-:Y:S01]  /*24e0*/  STL [R1+0x76c], R225 ;  /* 0x00076ce101007387 */ /* 0x000fe20000100800 */
[C---:B------:R-:W-:Y:S01]  /*24f0*/  LOP3.LUT R171, R207.reuse, 0xae, RZ, 0xfc, !PT ;  /* 0x000000aecfab7812 */ /* 0x040fe200078efcff */
[----:B------:R-:W-:Y:S01]  /*2500*/  IMAD R80, R0, R13, R80 ;  /* 0x0000000d00507224 */ /* 0x000fe200078e0250 */
[C---:B------:R-:W-:Y:S01]  /*2510*/  LOP3.LUT R170, R207.reuse, 0xb0, RZ, 0xfc, !PT ;  /* 0x000000b0cfaa7812 */ /* 0x040fe200078efcff */
        /* <DEDUP_REMOVED lines=10> */
[----:B------:R-:W-:Y:S01]  /*25c0*/  IMAD.MOV R6, RZ, RZ, -R6 ;  /* 0x000000ffff067224 */ /* 0x000fe200078e0a06 */
[----:B------:R-:W-:Y:S01]  /*25d0*/  IABS R35, R172 ;  /* 0x000000ac00237213 */ /* 0x000fe20000000000 */
[----:B------:R-:W-:Y:S01]  /*25e0*/  @!P1 IMAD.IADD R87, R87, 0x1, -R0 ;  /* 0x0000000157579824 */ /* 0x000fe200078e0a00 */
[C---:B------:R-:W-:Y:S01]  /*25f0*/  ISETP.GT.U32.AND P1, PT, R0.reuse, R80, PT ;  /* 0x000000500000720c */ /* 0x040fe20003f24070 */
        /* <DEDUP_REMOVED lines=9> */
[----:B------:R-:W-:Y:S01]  /*2690*/  LOP3.LUT R166, R207, 0xb8, RZ, 0xfc, !PT ;  /* 0x000000b8cfa67812 */ /* 0x000fe200078efcff */
[--C-:B------:R-:W-:Y:S01]  /*26a0*/  @!P5 IMAD.IADD R84, R84, 0x1, -R0.reuse ;  /* 0x000000015454d824 */ /* 0x100fe200078e0a00 */
[C---:B------:R-:W-:Y:S01]  /*26b0*/  ISETP.GT.U32.AND P5, PT, R0.reuse, R79, PT ;  /* 0x0000004f0000720c */ /* 0x040fe20003fa4070 */
[----:B------:R-:W-:Y:S01]  /*26c0*/  @!P4 IMAD.IADD R83, R83, 0x1, -R0 ;  /* 0x000000015353c824 */ /* 0x000fe200078e0a00 */
[----:B------:R-:W-:Y:S01]  /*26d0*/  IABS R30, R167 ;  /* 0x000000a7001e7213 */ /* 0x000fe20000000000 */
[----:B------:R-:W-:Y:S01]  /*26e0*/  IMAD.MOV R8, RZ, RZ, -R8 ;  /* 0x000000ffff087224 */ /* 0x000fe200078e0a08 */
[C---:B------:R-:W-:Y:S01]  /*26f0*/  ISETP.GT.U32.AND P6, PT, R0.reuse, R119, PT ;  /* 0x000000770000720c */ /* 0x040fe20003fc4070 */
        /* <DEDUP_REMOVED lines=8> */
[----:B------:R-:W-:Y:S01]  /*2780*/  STL [R1+0x760], R222 ;  /* 0x000760de01007387 */ /* 0x000fe20000100800 */
[C---:B------:R-:W-:Y:S01]  /*2790*/  LOP3.LUT R165, R207.reuse, 0xba, RZ, 0xfc, !PT ;  /* 0x000000bacfa57812 */ /* 0x040fe200078efcff */
[C---:B------:R-:W-:Y:S01]  /*27a0*/  IMAD R75, R0.reuse, R8, R75 ;  /* 0x00000008004b7224 */ /* 0x040fe200078e024b */
[----:B------:R-:W-:Y:S01]  /*27b0*/  LOP3.LUT R161, R207, 0xc2, RZ, 0xfc, !PT ;  /* 0x000000c2cfa17812 */ /* 0x000fe200078efcff */
[--C-:B------:R-:W-:Y:S01]  /*27c0*/  @!P2 IMAD.IADD R81, R81, 0x1, -R0.reuse ;  /* 0x000000015151a824 */ /* 0x100fe200078e0a00 */
[----:B------:R-:W-:Y:S01]  /*27d0*/  ISETP.GT.U32.AND P2, PT, R0, R76, PT ;  /* 0x0000004c0000720c */ /* 0x000fe20003f44070 */
[----:B------:R-:W-:Y:S01]  /*27e0*/  IMAD.MOV R9, RZ, RZ, -R9 ;  /* 0x000000ffff097224 */ /* 0x000fe200078e0a09 */
[----:B------:R-:W-:Y:S01]  /*27f0*/  IABS R28, R165 ;  /* 0x000000a5001c7213 */ /* 0x000fe20000000000 */
[----:B------:R-:W-:Y:S01]  /*2800*/  @!P1 IMAD.IADD R80, R80, 0x1, -R0 ;  /* 0x0000000150509824 */ /* 0x000fe200078e0a00 */
[C---:B------:R-:W-:Y:S01]  /*2810*/  ISETP.GT.U32.AND P1, PT, R0.reuse, R75, PT ;  /* 0x0000004b0000720c */ /* 0x040fe20003f24070 */
[C---:B------:R-:W-:Y:S01]  /*2820*/  IMAD R74, R0.reuse, R9, R74 ;  /* 0x00000009004a7224 */ /* 0x040fe200078e024a */
[----:B------:R-:W-:Y:S01]  /*2830*/  IABS R24, R161 ;  /* 0x000000a100187213 */ /* 0x000fe20000000000 */
[--C-:B------:R-:W-:Y:S01]  /*2840*/  @!P5 IMAD.IADD R79, R79, 0x1, -R0.reuse ;  /* 0x000000014f4fd824 */ /* 0x100fe200078e0a00 */
[C---:B------:R-:W-:Y:S01]  /*2850*/  ISETP.GT.U32.AND P5, PT, R0.reuse, R80, PT ;  /* 0x000000500000720c */ /* 0x040fe20003fa4070 */
[--C-:B------:R-:W-:Y:S01]  /*2860*/  @!P4 IMAD.IADD R83, R83, 0x1, -R0.reuse ;  /* 0x000000015353c824 */ /* 0x100fe200078e0a00 */
[----:B------:R-:W-:Y:S01]  /*2870*/  ISETP.GT.U32.AND P4, PT, R0, R81, PT ;  /* 0x000000510000720c */ /* 0x000fe20003f84070 */
[--C-:B------:R-:W-:Y:S01]  /*2880*/  @!P3 IMAD.IADD R78, R78, 0x1, -R0.reuse ;  /* 0x000000014e4eb824 */ /* 0x100fe200078e0a00 */
[C---:B------:R-:W-:Y:S01]  /*2890*/  ISETP.GT.U32.AND P3, PT, R0.reuse, R79, PT ;  /* 0x0000004f0000720c */ /* 0x040fe20003f64070 */
[--C-:B------:R-:W-:Y:S01]  /*28a0*/  @!P0 IMAD.IADD R77, R77, 0x1, -R0.reuse ;  /* 0x000000014d4d8824 */ /* 0x100fe200078e0a00 */
[----:B------:R-:W-:Y:S01]  /*28b0*/  ISETP.GT.U32.AND P0, PT, R0, R74, PT ;  /* 0x0000004a0000720c */ /* 0x000fe20003f04070 */
[----:B------:R-:W-:Y:S01]  /*28c0*/  IMAD.HI.U32 R5, R123, R73, RZ ;  /* 0x000000497b057227 */ /* 0x000fe200078e00ff */
[C---:B------:R-:W-:Y:S01]  /*28d0*/  LOP3.LUT R163, R207.reuse, 0xbe, RZ, 0xfc, !PT ;  /* 0x000000becfa37812 */ /* 0x040fe200078efcff */
[----:B------:R-:W-:Y:S01]  /*28e0*/  STL [R1+0x75c], R221 ;  /* 0x00075cdd01007387 */ /* 0x000fe20000100800 */
[----:B------:R-:W-:Y:S01]  /*28f0*/  LOP3.LUT R164, R207, 0xbc, RZ, 0xfc, !PT ;  /* 0x000000bccfa47812 */ /* 0x000fe200078efcff */
[----:B------:R-:W-:Y:S01]  /*2900*/  IMAD.HI.U32 R6, R123, R72, RZ ;  /* 0x000000487b067227 */ /* 0x000fe200078e00ff */
[----:B------:R-:W-:Y:S01]  /*2910*/  LOP3.LUT R160, R207, 0xc4, RZ, 0xfc, !PT ;  /* 0x000000c4cfa07812 */ /* 0x000fe200078efcff */
[----:B------:R-:W-:Y:S01]  /*2920*/  STL [R1+0x758], R220 ;  /* 0x000758dc01007387 */ /* 0x000fe20000100800 */
[----:B------:R-:W-:Y:S01]  /*2930*/  IABS R26, R163 ;  /* 0x000000a3001a7213 */ /* 0x000fe20000000000 */
        /* <DEDUP_REMOVED lines=8> */
[----:B------:R-:W-:Y:S01]  /*29c0*/  IMAD.MOV R11, RZ, RZ, -R6 ;  /* 0x000000ffff0b7224 */ /* 0x000fe200078e0a06 */
        /* <DEDUP_REMOVED lines=9> */
[C---:B------:R-:W-:Y:S01]  /*2a60*/  IMAD R73, R0.reuse, R5, R73 ;  /* 0x0000000500497224 */ /* 0x040fe200078e0249 */
[C---:B------:R-:W-:Y:S01]  /*2a70*/  LOP3.LUT R155, R207.reuse, 0xce, RZ, 0xfc, !PT ;  /* 0x000000cecf9b7812 */ /* 0x040fe200078efcff */
[C---:B------:R-:W-:Y:S01]  /*2a80*/  IMAD R72, R0.reuse, R11, R72 ;  /* 0x0000000b00487224 */ /* 0x040fe200078e0248 */
[----:B------:R-:W-:Y:S01]  /*2a90*/  IABS R22, R159 ;  /* 0x0000009f00167213 */ /* 0x000fe20000000000 */
        /* <DEDUP_REMOVED lines=9> */
[----:B------:R-:W-:Y:S01]  /*2b30*/  ISETP.GT.U32.AND P3, PT, R0, R72, PT ;  /* 0x000000480000720c */ /* 0x000fe20003f64070 */
[----:B------:R-:W-:Y:S01]  /*2b40*/  @!P0 IMAD.IADD R74, R74, 0x1, -R0 ;  /* 0x000000014a4a8824 */ /* 0x000fe200078e0a00 */
[C---:B------:R-:W-:Y:S01]  /*2b50*/  ISETP.GT.U32.AND P0, PT, R0.reuse, R71, PT ;  /* 0x000000470000720c */ /* 0x040fe20003f04070 */
[----:B------:R-:W-:Y:S01]  /*2b60*/  IMAD.HI.U32 R9, R123, R69, RZ ;  /* 0x000000457b097227 */ /* 0x000fe200078e00ff */
[C---:B------:R-:W-:Y:S01]  /*2b70*/  LOP3.LUT R157, R207.reuse, 0xca, RZ, 0xfc, !PT ;  /* 0x000000cacf9d7812 */ /* 0x040fe200078efcff */
[----:B------:R-:W-:Y:S01]  /*2b80*/  STL [R1+0x74c], R217 ;  /* 0x00074cd901007387 */ /* 0x000fe20000100800 */
[----:B------:R-:W-:Y:S01]  /*2b90*/  LOP3.LUT R156, R207, 0xcc, RZ, 0xfc, !PT ;  /* 0x000000cccf9c7812 */ /* 0x000fe200078efcff */
[----:B------:R-:W-:Y:S01]  /*2ba0*/  IMAD.HI.U32 R5, R123, R68, RZ ;  /* 0x000000447b057227 */ /* 0x000fe200078e00ff */
[----:B------:R-:W-:Y:S01]  /*2bb0*/  IABS R17, R154 ;  /* 0x0000009a00117213 */ /* 0x000fe20000000000 */
[----:B------:R-:W-:Y:S01]  /*2bc0*/  STL [R1+0x748], R216 ;  /* 0x000748d801007387 */ /* 0x000fe20000100800 */
[----:B------:R-:W-:Y:S01]  /*2bd0*/  IABS R20, R157 ;  /* 0x0000009d00147213 */ /* 0x000fe20000000000 */
[----:B------:R-:W-:Y:S01]  /*2be0*/  IMAD R70, R0, R13, R70 ;  /* 0x0000000d00467224 */ /* 0x000fe200078e0246 */
[----:B------:R-:W-:Y:S01]  /*2bf0*/  IABS R19, R156 ;  /* 0x0000009c00137213 */ /* 0x000fe20000000000 */
[--C-:B------:R-:W-:Y:S01]  /*2c00*/  @!P2 IMAD.IADD R78, R78, 0x1, -R0.reuse ;  /* 0x000000014e4ea824 */ /* 0x100fe200078e0a00 */
[C---:B------:R-:W-:Y:S01]  /*2c10*/  ISETP.GT.U32.AND P2, PT, R0.reuse, R74, PT ;  /* 0x0000004a0000720c */ /* 0x040fe20003f44070 */
[----:B------:R-:W-:Y:S01]  /*2c20*/  IMAD.MOV R9, RZ, RZ, -R9 ;  /* 0x000000ffff097224 */ /* 0x000fe200078e0a09 */
[----:B------:R-:W-:Y:S01]  /*2c30*/  LOP3.LUT R153, R207, 0xd2, RZ, 0xfc, !PT ;  /* 0x000000d2cf997812 */ /* 0x000fe200078efcff */
        /* <DEDUP_REMOVED lines=8> */
[----:B------:R-:W-:Y:S01]  /*2cc0*/  IMAD.MOV R5, RZ, RZ, -R5 ;  /* 0x000000ffff057224 */ /* 0x000fe200078e0a05 */
[----:B------:R-:W-:Y:S01]  /*2cd0*/  IABS R15, R152 ;  /* 0x00000098000f7213 */ /* 0x000fe20000000000 */
[----:B------:R-:W-:Y:S01]  /*2ce0*/  @!P1 IMAD.IADD R77, R77, 0x1, -R0 ;  /* 0x000000014d4d9824 */ /* 0x000fe200078e0a00 */
[C---:B------:R-:W-:Y:S01]  /*2cf0*/  ISETP.GT.U32.AND P1, PT, R0.reuse, R70, PT ;  /* 0x000000460000720c */ /* 0x040fe20003f24070 */
[C---:B------:R-:W-:Y:S01]  /*2d00*/  IMAD R69, R0.reuse, R9, R69 ;  /* 0x0000000900457224 */ /* 0x040fe200078e0245 */
[----:B------:R-:W-:Y:S01]  /*2d10*/  IABS R14, R151 ;  /* 0x00000097000e7213 */ /* 0x000fe20000000000 */
[----:B------:R-:W-:Y:S01]  /*2d20*/  IMAD.HI.U32 R8, R123, R65, RZ ;  /* 0x000000417b087227 */ /* 0x000fe200078e00ff */
[C---:B------:R-:W-:Y:S01]  /*2d30*/  LOP3.LUT R149, R207.reuse, 0xda, RZ, 0xfc, !PT ;  /* 0x000000dacf957812 */ /* 0x040fe200078efcff */
[----:B------:R-:W-:Y:S01]  /*2d40*/  STL [R1+0x73c], R213 ;  /* 0x00073cd501007387 */ /* 0x000fe20000100800 */
[C---:B------:R-:W-:Y:S01]  /*2d50*/  LOP3.LUT R147, R207.reuse, 0xde, RZ, 0xfc, !PT ;  /* 0x000000decf937812 */ /* 0x040fe200078efcff */
[----:B------:R-:W-:Y:S01]  /*2d60*/  IMAD.MOV R6, RZ, RZ, -R6 ;  /* 0x000000ffff067224 */ /* 0x000fe200078e0a06 */
[----:B--2---:R-:W-:Y:S01]  /*2d70*/  IABS R12, R149 ;  /* 0x00000095000c7213 */ /* 0x004fe20000000000 */
[----:B------:R-:W-:Y:S01]  /*2d80*/  IMAD.MOV R7, RZ, RZ, -R7 ;  /* 0x000000ffff077224 */ /* 0x000fe200078e0a07 */
[----:B------:R-:W-:Y:S01]  /*2d90*/  IABS R10, R147 ;  /* 0x00000093000a7213 */ /* 0x000fe20000000000 */
[C---:B------:R-:W-:Y:S01]  /*2da0*/  IMAD R68, R0.reuse, R5, R68 ;  /* 0x0000000500447224 */ /* 0x040fe200078e0244 */
[C---:B------:R-:W-:Y:S01]  /*2db0*/  LOP3.LUT R148, R207.reuse, 0xdc, RZ, 0xfc, !PT ;  /* 0x000000dccf947812 */ /* 0x040fe200078efcff */
[----:B------:R-:W-:Y:S01]  /*2dc0*/  IMAD.MOV R8, RZ, RZ, -R8 ;  /* 0x000000ffff087224 */ /* 0x000fe200078e0a08 */
[C---:B------:R-:W-:Y:S01]  /*2dd0*/  LOP3.LUT R146, R207.reuse, 0xe0, RZ, 0xfc, !PT ;  /* 0x000000e0cf927812 */ /* 0x040fe200078efcff */
[C---:B------:R-:W-:Y:S01]  /*2de0*/  IMAD R67, R0.reuse, R6, R67 ;  /* 0x0000000600437224 */ /* 0x040fe200078e0243 */
[C---:B------:R-:W-:Y:S01]  /*2df0*/  LOP3.LUT R144, R207.reuse, 0xe4, RZ, 0xfc, !PT ;  /* 0x000000e4cf907812 */ /* 0x040fe200078efcff */
[----:B------:R-:W-:Y:S01]  /*2e00*/  IMAD R66, R0, R7, R66 ;  /* 0x0000000700427224 */ /* 0x000fe200078e0242 */
[----:B------:R-:W-:Y:S01]  /*2e10*/  LOP3.LUT R142, R207, 0xe8, RZ, 0xfc, !PT ;  /* 0x000000e8cf8e7812 */ /* 0x000fe200078efcff */
[--C-:B------:R-:W-:Y:S01]  /*2e20*/  @!P4 IMAD.IADD R76, R76, 0x1, -R0.reuse ;  /* 0x000000014c4cc824 */ /* 0x100fe200078e0a00 */
[C---:B------:R-:W-:Y:S01]  /*2e30*/  ISETP.GT.U32.AND P4, PT, R0.reuse, R69, PT ;  /* 0x000000450000720c */ /* 0x040fe20003f84070 */
[--C-:B------:R-:W-:Y:S01]  /*2e40*/  @!P5 IMAD.IADD R73, R73, 0x1, -R0.reuse ;  /* 0x000000014949d824 */ /* 0x100fe200078e0a00 */
[----:B------:R-:W-:Y:S01]  /*2e50*/  ISETP.GT.U32.AND P5, PT, R0, R68, PT ;  /* 0x000000440000720c */ /* 0x000fe20003fa4070 */
[--C-:B------:R-:W-:Y:S01]  /*2e60*/  @!P3 IMAD.IADD R72, R72, 0x1, -R0.reuse ;  /* 0x000000014848b824 */ /* 0x100fe200078e0a00 */
[----:B------:R-:W-:Y:S01]  /*2e70*/  IABS R124, R142 ;  /* 0x0000008e007c7213 */ /* 0x000fe20000000000 */
[----:B------:R-:W-:Y:S01]  /*2e80*/  IMAD.HI.U32 R9, R123, R64, RZ ;  /* 0x000000407b097227 */ /* 0x000fe200078e00ff */
[C---:B------:R-:W-:Y:S01]  /*2e90*/  LOP3.LUT R145, R207.reuse, 0xe2, RZ, 0xfc, !PT ;  /* 0x000000e2cf917812 */ /* 0x040fe200078efcff */
[----:B------:R-:W-:Y:S01]  /*2ea0*/  STL [R1+0x738], R212 ;  /* 0x000738d401007387 */ /* 0x000fe20000100800 */
[C---:B------:R-:W-:Y:S01]  /*2eb0*/  ISETP.GT.U32.AND P3, PT, R0.reuse, R72, PT ;  /* 0x000000480000720c */ /* 0x040fe20003f64070 */
[----:B------:R-:W-:Y:S01]  /*2ec0*/  IMAD R65, R0, R8, R65 ;  /* 0x0000000800417224 */ /* 0x000fe200078e0241 */
[----:B------:R-:W-:Y:S01]  /*2ed0*/  LOP3.LUT R143, R207, 0xe6, RZ, 0xfc, !PT ;  /* 0x000000e6cf8f7812 */ /* 0x000fe200078efcff */
[--C-:B------:R-:W-:Y:S01]  /*2ee0*/  @!P2 IMAD.IADD R74, R74, 0x1, -R0.reuse ;  /* 0x000000014a4aa824 */ /* 0x100fe200078e0a00 */
[C---:B------:R-:W-:Y:S01]  /*2ef0*/  ISETP.GT.U32.AND P2, PT, R0.reuse, R67, PT ;  /* 0x000000430000720c */ /* 0x040fe20003f44070 */
[--C-:B------:R-:W-:Y:S01]  /*2f00*/  @!P0 IMAD.IADD R71, R71, 0x1, -R0.reuse ;  /* 0x0000000147478824 */ /* 0x100fe200078e0a00 */
[----:B------:R-:W-:Y:S01]  /*2f10*/  ISETP.GT.U32.AND P0, PT, R0, R66, PT ;  /* 0x000000420000720c */ /* 0x000fe20003f04070 */
[----:B------:R-:W-:Y:S01]  /*2f20*/  IMAD.MOV R9, RZ, RZ, -R9 ;  /* 0x000000ffff097224 */ /* 0x000fe200078e0a09 */
[----:B------:R-:W-:Y:S01]  /*2f30*/  LOP3.LUT R141, R207, 0xea, RZ, 0xfc, !PT ;  /* 0x000000eacf8d7812 */ /* 0x000fe200078efcff */
[----:B------:R-:W-:Y:S01]  /*2f40*/  IMAD.HI.U32 R5, R123, R63, RZ ;  /* 0x0000003f7b057227 */ /* 0x000fe200078e00ff */
[C---:B------:R-:W-:Y:S01]  /*2f50*/  LOP3.LUT R140, R207.reuse, 0xec, RZ, 0xfc, !PT ;  /* 0x000000eccf8c7812 */ /* 0x040fe200078efcff */
[----:B------:R-:W-:Y:S01]  /*2f60*/  STL [R1+0x734], R211 ;  /* 0x000734d301007387 */ /* 0x000fe20000100800 */
[C---:B------:R-:W-:Y:S01]  /*2f70*/  LOP3.LUT R139, R207.reuse, 0xee, RZ, 0xfc, !PT ;  /* 0x000000eecf8b7812 */ /* 0x040fe200078efcff */
[----:B------:R-:W-:Y:S01]  /*2f80*/  @!P1 IMAD.IADD R70, R70, 0x1, -R0 ;  /* 0x0000000146469824 */ /* 0x000fe200078e0a00 */
[C---:B------:R-:W-:Y:S01]  /*2f90*/  ISETP.GT.U32.AND P1, PT, R0.reuse, R65, PT ;  /* 0x000000410000720c */ /* 0x040fe20003f24070 */
[C---:B------:R-:W-:Y:S01]  /*2fa0*/  IMAD R64, R0.reuse, R9, R64 ;  /* 0x0000000900407224 */ /* 0x040fe200078e0240 */
[----:B------:R-:W-:Y:S01]  /*2fb0*/  STL [R1+0x730], R210 ;  /* 0x000730d201007387 */ /* 0x000fe20000100800 */
[----:B------:R-:W-:Y:S01]  /*2fc0*/  IMAD.MOV R5, RZ, RZ, -R5 ;  /* 0x000000ffff057224 */ /* 0x000fe200078e0a05 */
[----:B------:R-:W-:Y:S01]  /*2fd0*/  LOP3.LUT R138, R207, 0xf0, RZ, 0xfc, !PT ;  /* 0x000000f0cf8a7812 */ /* 0x000fe200078efcff */
[--C-:B------:R-:W-:Y:S01]  /*2fe0*/  @!P4 IMAD.IADD R69, R69, 0x1, -R0.reuse ;  /* 0x000000014545c824 */ /* 0x100fe200078e0a00 */
[C---:B------:R-:W-:Y:S01]  /*2ff0*/  ISETP.GT.U32.AND P4, PT, R0.reuse, R64, PT ;  /* 0x000000400000720c */ /* 0x040fe20003f84070 */
[----:B------:R-:W-:Y:S01]  /*3000*/  IMAD R63, R0, R5, R63 ;  /* 0x00000005003f7224 */ /* 0x000fe200078e023f */
[----:B------:R-:W-:Y:S01]  /*3010*/  STL [R1+0x72c], R203 ;  /* 0x00072ccb01007387 */ /* 0x000fe20000100800 */
[--C-:B------:R-:W-:Y:S01]  /*3020*/  @!P5 IMAD.IADD R68, R68, 0x1, -R0.reuse ;  /* 0x000000014444d824 */ /* 0x100fe200078e0a00 */
[----:B------:R-:W-:Y:S01]  /*3030*/  ISETP.GT.U32.AND P5, PT, R0, R69, PT ;  /* 0x000000450000720c */ /* 0x000fe20003fa4070 */
[--C-:B------:R-:W-:Y:S01]  /*3040*/  @!P3 IMAD.IADD R72, R72, 0x1, -R0.reuse ;  /* 0x000000014848b824 */ /* 0x100fe200078e0a00 */
[C---:B------:R-:W-:Y:S01]  /*3050*/  ISETP.GT.U32.AND P3, PT, R0.reuse, R70, PT ;  /* 0x000000460000720c */ /* 0x040fe20003f64070 */
[--C-:B------:R-:W-:Y:S01]  /*3060*/  @!P2 IMAD.IADD R67, R67, 0x1, -R0.reuse ;  /* 0x000000014343a824 */ /* 0x100fe200078e0a00 */
[----:B------:R-:W-:Y:S01]  /*3070*/  ISETP.GT.U32.AND P2, PT, R0, R68, PT ;  /* 0x000000440000720c */ /* 0x000fe20003f44070 */
[----:B------:R-:W-:Y:S01]  /*3080*/  @!P0 IMAD.IADD R66, R66, 0x1, -R0 ;  /* 0x0000000142428824 */ /* 0x000fe200078e0a00 */
[----:B------:R-:W-:Y:S01]  /*3090*/  ISETP.GT.U32.AND P0, PT, R0, R63, PT ;  /* 0x0000003f0000720c */ /* 0x000fe20003f04070 */
[----:B------:R-:W-:Y:S01]  /*30a0*/  IMAD.HI.U32 R6, R123, R62, RZ ;  /* 0x0000003e7b067227 */ /* 0x000fe200078e00ff */
[----:B------:R-:W-:Y:S01]  /*30b0*/  STL [R1+0x728], R202 ;  /* 0x000728ca01007387 */ /* 0x000fe20000100800 */
[----:B------:R-:W-:-:S02]  /*30c0*/  IABS R238, R138 ;  /* 0x0000008a00ee7213 */ /* 0x000fc40000000000 */
[----:B------:R-:W-:Y:S01]  /*30d0*/  IMAD.HI.U32 R7, R123, R61, RZ ;  /* 0x0000003d7b077227 */ /* 0x000fe200078e00ff */
[----:B------:R-:W-:Y:S01]  /*30e0*/  STL [R1+0x724], R201 ;  /* 0x000724c901007387 */ /* 0x000fe20000100800 */
[----:B------:R-:W-:Y:S02]  /*30f0*/  LOP3.LUT R137, R207, 0xf2, RZ, 0xfc, !PT ;  /* 0x000000f2cf897812 */ /* 0x000fe400078efcff */
[----:B------:R-:W-:Y:S01]  /*3100*/  @!P1 IMAD.IADD R65, R65, 0x1, -R0 ;  /* 0x0000000141419824 */ /* 0x000fe200078e0a00 */
[----:B------:R-:W-:Y:S01]  /*3110*/  ISETP.GT.U32.AND P1, PT, R0, R67, PT ;  /* 0x000000430000720c */ /* 0x000fe20003f24070 */
[----:B------:R-:W-:Y:S01]  /*3120*/  IMAD.MOV R11, RZ, RZ, -R6 ;  /* 0x000000ffff0b7224 */ /* 0x000fe200078e0a06 */
[----:B------:R-:W-:Y:S01]  /*3130*/  STL [R1+0x720], R200 ;  /* 0x000720c801007387 */ /* 0x000fe20000100800 */
[----:B------:R-:W-:Y:S01]  /*3140*/  IMAD.MOV R7, RZ, RZ, -R7 ;  /* 0x000000ffff077224 */ /* 0x000fe200078e0a07 */
[----:B------:R-:W-:Y:S01]  /*3150*/  LOP3.LUT R136, R207, 0xf4, RZ, 0xfc, !PT ;  /* 0x000000f4cf887812 */ /* 0x000fe200078efcff */
[----:B------:R-:W-:Y:S01]  /*3160*/  IMAD.HI.U32 R8, R123, R60, RZ ;  /* 0x0000003c7b087227 */ /* 0x000fe200078e00ff */
[----:B------:R-:W-:Y:S01]  /*3170*/  STL [R1+0x71c], R199 ;  /* 0x00071cc701007387 */ /* 0x000fe20000100800 */
[----:B------:R-:W-:-:S02]  /*3180*/  IABS R209, R137 ;  /* 0x0000008900d17213 */ /* 0x000fc40000000000 */
[C---:B------:R-:W-:Y:S01]  /*3190*/  IMAD R62, R0.reuse, R11, R62 ;  /* 0x0000000b003e7224 */ /* 0x040fe200078e023e */
[----:B------:R-:W-:Y:S01]  /*31a0*/  STL [R1+0x718], R197 ;  /* 0x000718c501007387 */ /* 0x000fe20000100800 */
[----:B------:R-:W-:Y:S01]  /*31b0*/  IMAD R61, R0, R7, R61 ;  /* 0x00000007003d7224 */ /* 0x000fe200078e023d */
[----:B------:R-:W-:Y:S01]  /*31c0*/  IABS R129, R136 ;  /* 0x0000008800817213 */ /* 0x000fe20000000000 */
[----:B------:R-:W-:Y:S01]  /*31d0*/  @!P4 IMAD.IADD R64, R64, 0x1, -R0 ;  /* 0x000000014040c824 */ /* 0x000fe200078e0a00 */
[----:B------:R-:W-:Y:S01]  /*31e0*/  ISETP.GT.U32.AND P4, PT, R0, R66, PT ;  /* 0x000000420000720c */ /* 0x000fe20003f84070 */
[----:B------:R-:W-:Y:S01]  /*31f0*/  IMAD.HI.U32 R9, R123, R59, RZ ;  /* 0x0000003b7b097227 */ /* 0x000fe200078e00ff */
[----:B------:R-:W-:Y:S01]  /*3200*/  STL [R1+0x714], R196 ;  /* 0x000714c401007387 */ /* 0x000fe20000100800 */
[----:B------:R-:W-:Y:S02]  /*3210*/  LOP3.LUT R135, R207, 0xf6, RZ, 0xfc, !PT ;  /* 0x000000f6cf877812 */ /* 0x000fe400078efcff */
[----:B------:R-:W-:Y:S01]  /*3220*/  IMAD.MOV R13, RZ, RZ, -R8 ;  /* 0x000000ffff0d7224 */ /* 0x000fe200078e0a08 */
[----:B------:R-:W-:Y:S01]  /*3230*/  STL [R1+0x710], R195 ;  /* 0x000710c301007387 */ /* 0x000fe20000100800 */
[--C-:B------:R-:W-:Y:S01]  /*3240*/  @!P3 IMAD.IADD R70, R70, 0x1, -R0.reuse ;  /* 0x000000014646b824 */ /* 0x100fe200078e0a00 */
[C---:B------:R-:W-:Y:S01]  /*3250*/  ISETP.GT.U32.AND P3, PT, R0.reuse, R65, PT ;  /* 0x000000410000720c */ /* 0x040fe20003f64070 */
[--C-:B------:R-:W-:Y:S01]  /*3260*/  @!P5 IMAD.IADD R69, R69, 0x1, -R0.reuse ;  /* 0x000000014545d824 */ /* 0x100fe200078e0a00 */
[----:B------:R-:W-:Y:S01]  /*3270*/  ISETP.GT.U32.AND P5, PT, R0, R62, PT ;  /* 0x0000003e0000720c */ /* 0x000fe20003fa4070 */
[--C-:B------:R-:W-:Y:S01]  /*3280*/  @!P2 IMAD.IADD R68, R68, 0x1, -R0.reuse ;  /* 0x000000014444a824 */ /* 0x100fe200078e0a00 */
[C---:B------:R-:W-:Y:S01]  /*3290*/  ISETP.GT.U32.AND P2, PT, R0.reuse, R61, PT ;  /* 0x0000003d0000720c */ /* 0x040fe20003f44070 */
[----:B------:R-:W-:Y:S01]  /*32a0*/  @!P0 IMAD.IADD R63, R63, 0x1, -R0 ;  /* 0x000000013f3f8824 */ /* 0x000fe200078e0a00 */
[----:B------:R-:W-:Y:S01]  /*32b0*/  STL [R1+0x70c], R194 ;  /* 0x00070cc201007387 */ /* 0x000fe20000100800 */
[----:B------:R-:W-:Y:S01]  /*32c0*/  IMAD.MOV R9, RZ, RZ, -R9 ;  /* 0x000000ffff097224 */ /* 0x000fe200078e0a09 */
[----:B------:R-:W-:Y:S01]  /*32d0*/  LOP3.LUT R134, R207, 0xf8, RZ, 0xfc, !PT ;  /* 0x000000f8cf867812 */ /* 0x000fe200078efcff */
[----:B------:R-:W-:Y:S01]  /*32e0*/  IMAD R60, R0, R13, R60 ;  /* 0x0000000d003c7224 */ /* 0x000fe200078e023c */
[----:B------:R-:W-:Y:S01]  /*32f0*/  STL [R1+0x708], R193 ;  /* 0x000708c101007387 */ /* 0x000fe20000100800 */
[----:B------:R-:W-:Y:S01]  /*3300*/  IMAD.HI.U32 R5, R123, R58, RZ ;  /* 0x0000003a7b057227 */ /* 0x000fe200078e00ff */
[----:B------:R-:W-:-:S02]  /*3310*/  IABS R128, R135 ;  /* 0x0000008700807213 */ /* 0x000fc40000000000 */
[C---:B------:R-:W-:Y:S01]  /*3320*/  ISETP.GT.U32.AND P0, PT, R0.reuse, R60, PT ;  /* 0x0000003c0000720c */ /* 0x040fe20003f04070 */
[----:B------:R-:W-:Y:S01]  /*3330*/  IMAD.HI.U32 R6, R123, R57, RZ ;  /* 0x000000397b067227 */ /* 0x000fe200078e00ff */
[----:B------:R-:W-:Y:S01]  /*3340*/  STL [R1+0x798], R192 ;  /* 0x000798c001007387 */ /* 0x000fe20000100800 */
[----:B------:R-:W-:Y:S02]  /*3350*/  IABS R127, R134 ;  /* 0x00000086007f7213 */ /* 0x000fe40000000000 */
[----:B------:R-:W-:Y:S01]  /*3360*/  @!P1 IMAD.IADD R67, R67, 0x1, -R0 ;  /* 0x0000000143439824 */ /* 0x000fe200078e0a00 */
[C---:B------:R-:W-:Y:S01]  /*3370*/  ISETP.GT.U32.AND P1, PT, R0.reuse, R63, PT ;  /* 0x0000003f0000720c */ /* 0x040fe20003f24070 */
[----:B------:R-:W-:Y:S01]  /*3380*/  IMAD R59, R0, R9, R59 ;  /* 0x00000009003b7224 */ /* 0x000fe200078e023b */
[----:B------:R-:W-:Y:S01]  /*3390*/  STL [R1+0x79c], R191 ;  /* 0x00079cbf01007387 */ /* 0x000fe20000100800 */
[----:B------:R-:W-:Y:S01]  /*33a0*/  IMAD.HI.U32 R7, R123, R56, RZ ;  /* 0x000000387b077227 */ /* 0x000fe200078e00ff */
[----:B------:R-:W-:-:S02]  /*33b0*/  LOP3.LUT R133, R207, 0xfa, RZ, 0xfc, !PT ;  /* 0x000000facf857812 */ /* 0x000fc400078efcff */
[----:B------:R-:W-:Y:S01]  /*33c0*/  STL [R1+0x794], R190 ;  /* 0x000794be01007387 */ /* 0x000fe20000100800 */
[----:B------:R-:W-:Y:S01]  /*33d0*/  IMAD.MOV R5, RZ, RZ, -R5 ;  /* 0x000000ffff057224 */ /* 0x000fe200078e0a05 */
[----:B------:R-:W-:Y:S01]  /*33e0*/  LOP3.LUT R132, R207, 0xfc, RZ, 0xfc, !PT ;  /* 0x000000fccf847812 */ /* 0x000fe200078efcff */
[----:B------:R-:W-:Y:S01]  /*33f0*/  IMAD.MOV R6, RZ, RZ, -R6 ;  /* 0x000000ffff067224 */ /* 0x000fe200078e0a06 */
[----:B------:R-:W-:Y:S01]  /*3400*/  STL [R1+0x704], R189 ;  /* 0x000704bd01007387 */ /* 0x000fe20000100800 */
[----:B------:R-:W-:Y:S01]  /*3410*/  IMAD.HI.U32 R8, R123, R55, RZ ;  /* 0x000000377b087227 */ /* 0x000fe200078e00ff */
[----:B------:R-:W-:Y:S02]  /*3420*/  IABS R126, R133 ;  /* 0x00000085007e7213 */ /* 0x000fe40000000000 */
[----:B------:R-:W-:Y:S01]  /*3430*/  STL [R1+0x700], R188 ;  /* 0x000700bc01007387 */ /* 0x000fe20000100800 */
[----:B------:R-:W-:Y:S02]  /*3440*/  IMAD.MOV R7, RZ, RZ, -R7 ;  /* 0x000000ffff077224 */ /* 0x000fe400078e0a07 */
[C---:B------:R-:W-:Y:S01]  /*3450*/  IMAD R58, R0.reuse, R5, R58 ;  /* 0x00000005003a7224 */ /* 0x040fe200078e023a */
[----:B------:R-:W-:Y:S01]  /*3460*/  STL [R1+0x6fc], R187 ;  /* 0x0006fcbb01007387 */ /* 0x000fe20000100800 */
[----:B------:R-:W-:-:S02]  /*3470*/  IMAD R57, R0, R6, R57 ;  /* 0x0000000600397224 */ /* 0x000fc400078e0239 */
[----:B------:R-:W-:Y:S01]  /*3480*/  @!P4 IMAD.IADD R66, R66, 0x1, -R0 ;  /* 0x000000014242c824 */ /* 0x000fe200078e0a00 */
[C---:B------:R-:W-:Y:S01]  /*3490*/  ISETP.GT.U32.AND P4, PT, R0.reuse, R59, PT ;  /* 0x0000003b0000720c */ /* 0x040fe20003f84070 */
[----:B------:R-:W-:Y:S01]  /*34a0*/  IMAD.HI.U32 R9, R123, R54, RZ ;  /* 0x000000367b097227 */ /* 0x000fe200078e00ff */
[----:B------:R-:W-:Y:S03]  /*34b0*/  STL [R1+0x6f8], R186 ;  /* 0x0006f8ba01007387 */ /* 0x000fe60000100800 */
[----:B------:R-:W-:Y:S01]  /*34c0*/  IMAD.MOV R8, RZ, RZ, -R8 ;  /* 0x000000ffff087224 */ /* 0x000fe200078e0a08 */
[----:B------:R-:W-:Y:S01]  /*34d0*/  STL [R1+0x6f4], R185 ;  /* 0x0006f4b901007387 */ /* 0x000fe20000100800 */
[C---:B------:R-:W-:Y:S02]  /*34e0*/  IMAD R56, R0.reuse, R7, R56 ;  /* 0x0000000700387224 */ /* 0x040fe400078e0238 */
[--C-:B------:R-:W-:Y:S01]  /*34f0*/  @!P3 IMAD.IADD R65, R65, 0x1, -R0.reuse ;  /* 0x000000014141b824 */ /* 0x100fe200078e0a00 */
[----:B------:R-:W-:Y:S01]  /*3500*/  ISETP.GT.U32.AND P3, PT, R0, R58, PT ;  /* 0x0000003a0000720c */ /* 0x000fe20003f64070 */
[--C-:B------:R-:W-:Y:S01]  /*3510*/  @!P5 IMAD.IADD R62, R62, 0x1, -R0.reuse ;  /* 0x000000013e3ed824 */ /* 0x100fe200078e0a00 */
[----:B------:R-:W-:Y:S01]  /*3520*/  ISETP.GT.U32.AND P5, PT, R0, R57, PT ;  /* 0x000000390000720c */ /* 0x000fe20003fa4070 */
[----:B------:R-:W-:Y:S01]  /*3530*/  @!P2 IMAD.IADD R61, R61, 0x1, -R0 ;  /* 0x000000013d3da824 */ /* 0x000fe200078e0a00 */
[----:B------:R-:W-:Y:S01]  /*3540*/  STL [R1+0x7a0], R184 ;  /* 0x0007a0b801007387 */ /* 0x000fe20000100800 */
[----:B------:R-:W-:-:S02]  /*3550*/  IMAD.MOV R9, RZ, RZ, -R9 ;  /* 0x000000ffff097224 */ /* 0x000fc400078e0a09 */
[C---:B------:R-:W-:Y:S01]  /*3560*/  IMAD R55, R0.reuse, R8, R55 ;  /* 0x0000000800377224 */ /* 0x040fe200078e0237 */
[C---:B------:R-:W-:Y:S01]  /*3570*/  ISETP.GT.U32.AND P2, PT, R0.reuse, R61, PT ;  /* 0x0000003d0000720c */ /* 0x040fe20003f44070 */
[----:B------:R-:W-:Y:S01]  /*3580*/  IMAD.HI.U32 R5, R123, R53, RZ ;  /* 0x000000357b057227 */ /* 0x000fe200078e00ff */
[----:B------:R-:W-:Y:S03]  /*3590*/  STL [R1+0x7a4], R183 ;  /* 0x0007a4b701007387 */ /* 0x000fe60000100800 */
[----:B------:R-:W-:Y:S01]  /*35a0*/  @!P1 IMAD.IADD R63, R63, 0x1, -R0 ;  /* 0x000000013f3f9824 */ /* 0x000fe200078e0a00 */
[C---:B------:R-:W-:Y:S01]  /*35b0*/  ISETP.GT.U32.AND P1, PT, R0.reuse, R56, PT ;  /* 0x000000380000720c */ /* 0x040fe20003f24070 */
[----:B------:R-:W-:Y:S01]  /*35c0*/  IMAD R54, R0, R9, R54 ;  /* 0x0000000900367224 */ /* 0x000fe200078e0236 */
[----:B------:R-:W-:Y:S01]  /*35d0*/  STL [R1+0x7a8], R182 ;  /* 0x0007a8b601007387 */ /* 0x000fe20000100800 */
[----:B------:R-:W-:-:S02]  /*35e0*/  IMAD.MOV R5, RZ, RZ, -R5 ;  /* 0x000000ffff057224 */ /* 0x000fc400078e0a05 */
[--C-:B------:R-:W-:Y:S01]  /*35f0*/  @!P0 IMAD.IADD R60, R60, 0x1, -R0.reuse ;  /* 0x000000013c3c8824 */ /* 0x100fe200078e0a00 */
[C---:B------:R-:W-:Y:S01]  /*3600*/  ISETP.GT.U32.AND P0, PT, R0.reuse, R55, PT ;  /* 0x000000370000720c */ /* 0x040fe20003f04070 */
[----:B------:R-:W-:Y:S01]  /*3610*/  IMAD.HI.U32 R6, R123, R52, RZ ;  /* 0x000000347b067227 */ /* 0x000fe200078e00ff */
[----:B------:R-:W-:Y:S03]  /*3620*/  STL [R1+0x7c4], R181 ;  /* 0x0007c4b501007387 */ /* 0x000fe60000100800 */
[C---:B------:R-:W-:Y:S01]  /*3630*/  IMAD R53, R0.reuse, R5, R53 ;  /* 0x0000000500357224 */ /* 0x040fe200078e0235 */
[----:B------:R-:W-:Y:S01]  /*3640*/  STL [R1+0x7c0], R180 ;  /* 0x0007c0b401007387 */ /* 0x000fe20000100800 */
[----:B------:R-:W-:Y:S01]  /*3650*/  @!P4 IMAD.IADD R59, R59, 0x1, -R0 ;  /* 0x000000013b3bc824 */ /* 0x000fe200078e0a00 */
[----:B------:R-:W-:Y:S01]  /*3660*/  ISETP.GT.U32.AND P4, PT, R0, R54, PT ;  /* 0x000000360000720c */ /* 0x000fe20003f84070 */
[----:B------:R-:W-:Y:S01]  /*3670*/  IMAD.MOV R11, RZ, RZ, -R6 ;  /* 0x000000ffff0b7224 */ /* 0x000fe200078e0a06 */
[----:B------:R-:W-:Y:S01]  /*3680*/  STL [R1+0x7bc], R179 ;  /* 0x0007bcb301007387 */ /* 0x000fe20000100800 */
[--C-:B------:R-:W-:Y:S01]  /*3690*/  @!P3 IMAD.IADD R58, R58, 0x1, -R0.reuse ;  /* 0x000000013a3ab824 */ /* 0x100fe200078e0a00 */
[C---:B------:R-:W-:Y:S01]  /*36a0*/  ISETP.GT.U32.AND P3, PT, R0.reuse, R53, PT ;  /* 0x000000350000720c */ /* 0x040fe20003f64070 */
[----:B------:R-:W-:Y:S01]  /*36b0*/  @!P5 IMAD.IADD R57, R57, 0x1, -R0 ;  /* 0x000000013939d824 */ /* 0x000fe200078e0a00 */
[----:B------:R-:W-:Y:S01]  /*36c0*/  STL [R1+0x7b8], R178 ;  /* 0x0007b8b201007387 */ /* 0x000fe20000100800 */
[C---:B------:R-:W-:Y:S01]  /*36d0*/  IMAD R52, R0.reuse, R11, R52 ;  /* 0x0000000b00347224 */ /* 0x040fe200078e0234 */
[C---:B------:R-:W-:Y:S01]  /*36e0*/  ISETP.GT.U32.AND P5, PT, R0.reuse, R58, PT ;  /* 0x0000003a0000720c */ /* 0x040fe20003fa4070 */
[--C-:B------:R-:W-:Y:S01]  /*36f0*/  @!P2 IMAD.IADD R61, R61, 0x1, -R0.reuse ;  /* 0x000000013d3da824 */ /* 0x100fe200078e0a00 */
[----:B------:R-:W-:Y:S01]  /*3700*/  ISETP.GT.U32.AND P2, PT, R0, R59, PT ;  /* 0x0000003b0000720c */ /* 0x000fe20003f44070 */
[--C-:B------:R-:W-:Y:S01]  /*3710*/  @!P1 IMAD.IADD R56, R56, 0x1, -R0.reuse ;  /* 0x0000000138389824 */ /* 0x100fe200078e0a00 */
[C---:B------:R-:W-:Y:S01]  /*3720*/  ISETP.GT.U32.AND P1, PT, R0.reuse, R57, PT ;  /* 0x000000390000720c */ /* 0x040fe20003f24070 */
[----:B------:R-:W-:Y:S01]  /*3730*/  IMAD.HI.U32 R8, R123, R50, RZ ;  /* 0x000000327b087227 */ /* 0x000fe200078e00ff */
[----:B------:R-:W-:Y:S03]  /*3740*/  STL [R1+0x7b4], R177 ;  /* 0x0007b4b101007387 */ /* 0x000fe60000100800 */
[----:B------:R-:W-:Y:S01]  /*3750*/  @!P0 IMAD.IADD R55, R55, 0x1, -R0 ;  /* 0x0000000137378824 */ /* 0x000fe200078e0a00 */
[----:B------:R-:W-:Y:S01]  /*3760*/  ISETP.GT.U32.AND P0, PT, R0, R52, PT ;  /* 0x000000340000720c */ /* 0x000fe20003f04070 */
[----:B------:R-:W-:Y:S01]  /*3770*/  IMAD.MOV R13, RZ, RZ, -R8 ;  /* 0x000000ffff0d7224 */ /* 0x000fe200078e0a08 */
[----:B------:R-:W-:Y:S01]  /*3780*/  STL [R1+0x7b0], R176 ;  /* 0x0007b0b001007387 */ /* 0x000fe20000100800 */
[----:B------:R-:W-:Y:S01]  /*3790*/  @!P4 IMAD.IADD R54, R54, 0x1, -R0 ;  /* 0x000000013636c824 */ /* 0x000fe200078e0a00 */
[C---:B------:R-:W-:Y:S01]  /*37a0*/  ISETP.GT.U32.AND P4, PT, R0.reuse, R56, PT ;  /* 0x000000380000720c */ /* 0x040fe20003f84070 */
[C---:B------:R-:W-:Y:S01]  /*37b0*/  IMAD.HI.U32 R9, R123.reuse, R49, RZ ;  /* 0x000000317b097227 */ /* 0x040fe200078e00ff */
[----:B------:R-:W-:Y:S03]  /*37c0*/  STL [R1+0x7ac], R175 ;  /* 0x0007acaf01007387 */ /* 0x000fe60000100800 */
        /* <DEDUP_REMOVED lines=8> */
[----:B------:R-:W-:-:S03]  /*3850*/  IMAD.HI.U32 R5, R123, R48, RZ ;  /* 0x000000307b057227 */ /* 0x000fc600078e00ff */
[----:B------:R-:W-:Y:S01]  /*3860*/  STL [R1+0x6e4], R171 ;  /* 0x0006e4ab01007387 */ /* 0x000fe20000100800 */
[----:B------:R-:W-:Y:S02]  /*3870*/  IMAD.MOV R7, RZ, RZ, -R7 ;  /* 0x000000ffff077224 */ /* 0x000fe400078e0a07 */
[--C-:B------:R-:W-:Y:S01]  /*3880*/  @!P2 IMAD.IADD R59, R59, 0x1, -R0.reuse ;  /* 0x000000013b3ba824 */ /* 0x100fe200078e0a00 */
[C---:B------:R-:W-:Y:S01]  /*3890*/  ISETP.GT.U32.AND P2, PT, R0.reuse, R54, PT ;  /* 0x000000360000720c */ /* 0x040fe20003f44070 */
[----:B------:R-:W-:Y:S01]  /*38a0*/  @!P1 IMAD.IADD R57, R57, 0x1, -R0 ;  /* 0x0000000139399824 */ /* 0x000fe200078e0a00 */
[C---:B------:R-:W-:Y:S01]  /*38b0*/  ISETP.GT.U32.AND P1, PT, R0.reuse, R50, PT ;  /* 0x000000320000720c */ /* 0x040fe20003f24070 */
[----:B------:R-:W-:Y:S01]  /*38c0*/  IMAD R49, R0, R9, R49 ;  /* 0x0000000900317224 */ /* 0x000fe200078e0231 */
[----:B------:R-:W-:Y:S01]  /*38d0*/  STL [R1+0x6e0], R170 ;  /* 0x0006e0aa01007387 */ /* 0x000fe20000100800 */
[----:B------:R-:W-:-:S03]  /*38e0*/  IMAD.HI.U32 R6, R123, R47, RZ ;  /* 0x0000002f7b067227 */ /* 0x000fc600078e00ff */
[----:B------:R-:W-:Y:S01]  /*38f0*/  STL [R1+0x6dc], R169 ;  /* 0x0006dca901007387 */ /* 0x000fe20000100800 */
[----:B------:R-:W-:Y:S02]  /*3900*/  IMAD.MOV R5, RZ, RZ, -R5 ;  /* 0x000000ffff057224 */ /* 0x000fe400078e0a05 */
[----:B------:R-:W-:Y:S01]  /*3910*/  @!P0 IMAD.IADD R52, R52, 0x1, -R0 ;  /* 0x0000000134348824 */ /* 0x000fe200078e0a00 */
[C---:B------:R-:W-:Y:S01]  /*3920*/  ISETP.GT.U32.AND P0, PT, R0.reuse, R49, PT ;  /* 0x000000310000720c */ /* 0x040fe20003f04070 */
[C---:B------:R-:W-:Y:S01]  /*3930*/  IMAD R51, R0.reuse, R7, R51 ;  /* 0x0000000700337224 */ /* 0x040fe200078e0233 */
[----:B------:R-:W-:Y:S01]  /*3940*/  STL [R1+0x6d8], R168 ;  /* 0x0006d8a801007387 */ /* 0x000fe20000100800 */
[----:B------:R-:W-:Y:S02]  /*3950*/  IMAD.MOV R6, RZ, RZ, -R6 ;  /* 0x000000ffff067224 */ /* 0x000fe400078e0a06 */
[----:B------:R-:W-:Y:S01]  /*3960*/  IMAD R48, R0, R5, R48 ;  /* 0x0000000500307224 */ /* 0x000fe200078e0230 */
[----:B------:R-:W-:Y:S01]  /*3970*/  STL [R1+0x6d4], R167 ;  /* 0x0006d4a701007387 */ /* 0x000fe20000100800 */
[--C-:B------:R-:W-:Y:S01]  /*3980*/  @!P4 IMAD.IADD R56, R56, 0x1, -R0.reuse ;  /* 0x000000013838c824 */ /* 0x100fe200078e0a00 */
[----:B------:R-:W-:Y:S01]  /*3990*/  ISETP.GT.U32.AND P4, PT, R0, R52, PT ;  /* 0x000000340000720c */ /* 0x000fe20003f84070 */
[C---:B------:R-:W-:Y:S01]  /*39a0*/  IMAD.HI.U32 R8, R123.reuse, R45, RZ ;  /* 0x0000002d7b087227 */ /* 0x040fe200078e00ff */
[----:B------:R-:W-:Y:S03]  /*39b0*/  STL [R1+0x6d0], R166 ;  /* 0x0006d0a601007387 */ /* 0x000fe60000100800 */
[C---:B------:R-:W-:Y:S01]  /*39c0*/  IMAD.HI.U32 R9, R123.reuse, R44, RZ ;  /* 0x0000002c7b097227 */ /* 0x040fe200078e00ff */
[----:B------:R-:W-:Y:S03]  /*39d0*/  STL [R1+0x6cc], R165 ;  /* 0x0006cca501007387 */ /* 0x000fe60000100800 */
        /* <DEDUP_REMOVED lines=10> */
[----:B------:R-:W-:-:S02]  /*3a80*/  IMAD.MOV R9, RZ, RZ, -R9 ;  /* 0x000000ffff097224 */ /* 0x000fc400078e0a09 */
[----:B------:R-:W-:Y:S01]  /*3a90*/  IMAD.HI.U32 R5, R123, R43, RZ ;  /* 0x0000002b7b057227 */ /* 0x000fe200078e00ff */
[----:B------:R-:W-:Y:S03]  /*3aa0*/  STL [R1+0x6bc], R161 ;  /* 0x0006bca101007387 */ /* 0x000fe60000100800 */
[----:B------:R-:W-:Y:S01]  /*3ab0*/  IMAD.MOV R7, RZ, RZ, -R7 ;  /* 0x000000ffff077224 */ /* 0x000fe200078e0a07 */
[----:B------:R-:W-:Y:S01]  /*3ac0*/  STL [R1+0x6b8], R160 ;  /* 0x0006b8a001007387 */ /* 0x000fe20000100800 */
[--C-:B------:R-:W-:Y:S01]  /*3ad0*/  @!P2 IMAD.IADD R54, R54, 0x1, -R0.reuse ;  /* 0x000000013636a824 */ /* 0x100fe200078e0a00 */
[----:B------:R-:W-:Y:S01]  /*3ae0*/  ISETP.GT.U32.AND P2, PT, R0, R47, PT ;  /* 0x0000002f0000720c */ /* 0x000fe20003f44070 */
[----:B------:R-:W-:Y:S01]  /*3af0*/  @!P1 IMAD.IADD R50, R50, 0x1, -R0 ;  /* 0x0000000132329824 */ /* 0x000fe200078e0a00 */
[----:B------:R-:W-:Y:S01]  /*3b00*/  STL [R1+0x6b4], R159 ;  /* 0x0006b49f01007387 */ /* 0x000fe20000100800 */
[----:B------:R-:W-:-:S02]  /*3b10*/  IMAD R45, R0, R8, R45 ;  /* 0x00000008002d7224 */ /* 0x000fc400078e022d */
[C---:B------:R-:W-:Y:S01]  /*3b20*/  IMAD R44, R0.reuse, R9, R44 ;  /* 0x00000009002c7224 */ /* 0x040fe200078e022c */
[C---:B------:R-:W-:Y:S01]  /*3b30*/  ISETP.GT.U32.AND P1, PT, R0.reuse, R50, PT ;  /* 0x000000320000720c */ /* 0x040fe20003f24070 */
[----:B------:R-:W-:Y:S01]  /*3b40*/  IMAD.HI.U32 R6, R123, R42, RZ ;  /* 0x0000002a7b067227 */ /* 0x000fe200078e00ff */
[----:B------:R-:W-:Y:S03]  /*3b50*/  STL [R1+0x6b0], R158 ;  /* 0x0006b09e01007387 */ /* 0x000fe60000100800 */
[----:B------:R-:W-:Y:S01]  /*3b60*/  IMAD.MOV R5, RZ, RZ, -R5 ;  /* 0x000000ffff057224 */ /* 0x000fe200078e0a05 */
[----:B------:R-:W-:Y:S01]  /*3b70*/  STL [R1+0x6ac], R157 ;  /* 0x0006ac9d01007387 */ /* 0x000fe20000100800 */
[C---:B------:R-:W-:Y:S02]  /*3b80*/  IMAD R46, R0.reuse, R7, R46 ;  /* 0x00000007002e7224 */ /* 0x040fe400078e022e */
[----:B------:R-:W-:Y:S01]  /*3b90*/  IMAD.MOV R11, RZ, RZ, -R6 ;  /* 0x000000ffff0b7224 */ /* 0x000fe200078e0a06 */
[----:B------:R-:W-:Y:S01]  /*3ba0*/  STL [R1+0x6a8], R156 ;  /* 0x0006a89c01007387 */ /* 0x000fe20000100800 */
[----:B------:R-:W-:-:S02]  /*3bb0*/  IMAD R43, R0, R5, R43 ;  /* 0x00000005002b7224 */ /* 0x000fc400078e022b */
[--C-:B------:R-:W-:Y:S01]  /*3bc0*/  @!P4 IMAD.IADD R52, R52, 0x1, -R0.reuse ;  /* 0x000000013434c824 */ /* 0x100fe200078e0a00 */
[C---:B------:R-:W-:Y:S01]  /*3bd0*/  ISETP.GT.U32.AND P4, PT, R0.reuse, R45, PT ;  /* 0x0000002d0000720c */ /* 0x040fe20003f84070 */
[--C-:B------:R-:W-:Y:S01]  /*3be0*/  @!P0 IMAD.IADD R49, R49, 0x1, -R0.reuse ;  /* 0x0000000131318824 */ /* 0x100fe200078e0a00 */
[C---:B------:R-:W-:Y:S01]  /*3bf0*/  ISETP.GT.U32.AND P0, PT, R0.reuse, R44, PT ;  /* 0x0000002c0000720c */ /* 0x040fe20003f04070 */
[----:B------:R-:W-:Y:S01]  /*3c00*/  IMAD.HI.U32 R7, R123, R41, RZ ;  /* 0x000000297b077227 */ /* 0x000fe200078e00ff */
[----:B------:R-:W-:Y:S03]  /*3c10*/  STL [R1+0x6a4], R155 ;  /* 0x0006a49b01007387 */ /* 0x000fe60000100800 */
[----:B------:R-:W-:Y:S01]  /*3c20*/  @!P5 IMAD.IADD R51, R51, 0x1, -R0 ;  /* 0x000000013333d824 */ /* 0x000fe200078e0a00 */
[C---:B------:R-:W-:Y:S01]  /*3c30*/  ISETP.GT.U32.AND P5, PT, R0.reuse, R46, PT ;  /* 0x0000002e0000720c */ /* 0x040fe20003fa4070 */
[----:B------:R-:W-:Y:S01]  /*3c40*/  IMAD R42, R0, R11, R42 ;  /* 0x0000000b002a7224 */ /* 0x000fe200078e022a */
[----:B------:R-:W-:Y:S01]  /*3c50*/  STL [R1+0x6a0], R154 ;  /* 0x0006a09a01007387 */ /* 0x000fe20000100800 */
[--C-:B------:R-:W-:Y:S01]  /*3c60*/  @!P3 IMAD.IADD R48, R48, 0x1, -R0.reuse ;  /* 0x000000013030b824 */ /* 0x100fe200078e0a00 */
[C---:B------:R-:W-:Y:S01]  /*3c70*/  ISETP.GT.U32.AND P3, PT, R0.reuse, R43, PT ;  /* 0x0000002b0000720c */ /* 0x040fe20003f64070 */
[----:B------:R-:W-:Y:S01]  /*3c80*/  IMAD.MOV R7, RZ, RZ, -R7 ;  /* 0x000000ffff077224 */ /* 0x000fe200078e0a07 */
[----:B------:R-:W-:Y:S01]  /*3c90*/  STL [R1+0x69c], R153 ;  /* 0x00069c9901007387 */ /* 0x000fe20000100800 */
[--C-:B------:R-:W-:Y:S01]  /*3ca0*/  @!P2 IMAD.IADD R47, R47, 0x1, -R0.reuse ;  /* 0x000000012f2fa824 */ /* 0x100fe200078e0a00 */
[C---:B------:R-:W-:Y:S01]  /*3cb0*/  ISETP.GT.U32.AND P2, PT, R0.reuse, R42, PT ;  /* 0x0000002a0000720c */ /* 0x040fe20003f44070 */
[----:B------:R-:W-:Y:S01]  /*3cc0*/  IMAD R41, R0, R7, R41 ;  /* 0x0000000700297224 */ /* 0x000fe200078e0229 */
[----:B------:R-:W-:Y:S01]  /*3cd0*/  STL [R1+0x698], R152 ;  /* 0x0006989801007387 */ /* 0x000fe20000100800 */
[--C-:B------:R-:W-:Y:S01]  /*3ce0*/  @!P1 IMAD.IADD R50, R50, 0x1, -R0.reuse ;  /* 0x0000000132329824 */ /* 0x100fe200078e0a00 */
[----:B------:R-:W-:Y:S01]  /*3cf0*/  ISETP.GT.U32.AND P1, PT, R0, R48, PT ;  /* 0x000000300000720c */ /* 0x000fe20003f24070 */
[--C-:B------:R-:W-:Y:S01]  /*3d00*/  @!P4 IMAD.IADD R45, R45, 0x1, -R0.reuse ;  /* 0x000000012d2dc824 */ /* 0x100fe200078e0a00 */
[----:B------:R-:W-:Y:S01]  /*3d10*/  STL [R1+0x694], R151 ;  /* 0x0006949701007387 */ /* 0x000fe20000100800 */
[--C-:B------:R-:W-:Y:S01]  /*3d20*/  @!P0 IMAD.IADD R44, R44, 0x1, -R0.reuse ;  /* 0x000000012c2c8824 */ /* 0x100fe200078e0a00 */
[----:B------:R-:W-:Y:S01]  /*3d30*/  ISETP.GT.U32.AND P0, PT, R0, R41, PT ;  /* 0x000000290000720c */ /* 0x000fe20003f04070 */
[--C-:B------:R-:W-:Y:S01]  /*3d40*/  @!P5 IMAD.IADD R46, R46, 0x1, -R0.reuse ;  /* 0x000000012e2ed824 */ /* 0x100fe200078e0a00 */
[C---:B------:R-:W-:Y:S01]  /*3d50*/  ISETP.GT.U32.AND P5, PT, R0.reuse, R47, PT ;  /* 0x0000002f0000720c */ /* 0x040fe20003fa4070 */
[----:B------:R-:W-:Y:S01]  /*3d60*/  @!P3 IMAD.IADD R43, R43, 0x1, -R0 ;  /* 0x000000012b2bb824 */ /* 0x000fe200078e0a00 */
[C---:B------:R-:W-:Y:S01]  /*3d70*/  ISETP.GT.U32.AND P3, PT, R0.reuse, R45, PT ;  /* 0x0000002d0000720c */ /* 0x040fe20003f64070 */
[C---:B------:R-:W-:Y:S01]  /*3d80*/  IMAD.HI.U32 R5, R123.reuse, R38, RZ ;  /* 0x000000267b057227 */ /* 0x040fe200078e00ff */
[----:B------:R-:W-:Y:S01]  /*3d90*/  ISETP.GT.U32.AND P4, PT, R0, R46, PT ;  /* 0x0000002e0000720c */ /* 0x000fe20003f84070 */
[----:B------:R-:W-:Y:S02]  /*3da0*/  STL [R1+0x690], R150 ;  /* 0x0006909601007387 */ /* 0x000fe40000100800 */
[----:B------:R-:W-:-:S02]  /*3db0*/  IMAD.HI.U32 R8, R123, R40, RZ ;  /* 0x000000287b087227 */ /* 0x000fc400078e00ff */
[----:B------:R-:W-:Y:S02]  /*3dc0*/  STL [R1+0x68c], R149 ;  /* 0x00068c9501007387 */ /* 0x000fe40000100800 */
[C---:B------:R-:W-:Y:S02]  /*3dd0*/  IMAD.HI.U32 R9, R123.reuse, R39, RZ ;  /* 0x000000277b097227 */ /* 0x040fe400078e00ff */
[----:B------:R-:W-:Y:S02]  /*3de0*/  STL [R1+0x688], R148 ;  /* 0x0006889401007387 */ /* 0x000fe40000100800 */
[----:B------:R-:W-:Y:S01]  /*3df0*/  @!P2 IMAD.IADD R42, R42, 0x1, -R0 ;  /* 0x000000012a2aa824 */ /* 0x000fe200078e0a00 */
[----:B------:R-:W-:Y:S01]  /*3e00*/  ISETP.GT.U32.AND P2, PT, R0, R44, PT ;  /* 0x0000002c0000720c */ /* 0x000fe20003f44070 */
[----:B------:R-:W-:Y:S01]  /*3e10*/  IMAD.HI.U32 R6, R123, R37, RZ ;  /* 0x000000257b067227 */ /* 0x000fe200078e00ff */
[----:B------:R-:W-:Y:S03]  /*3e20*/  STL [R1+0x684], R147 ;  /* 0x0006849301007387 */ /* 0x000fe60000100800 */
[----:B------:R-:W-:Y:S01]  /*3e30*/  IMAD.MOV R5, RZ, RZ, -R5 ;  /* 0x000000ffff057224 */ /* 0x000fe200078e0a05 */
[----:B------:R-:W-:Y:S01]  /*3e40*/  STL [R1+0x63c], R130 ;  /* 0x00063c8201007387 */ /* 0x000fe20000100800 */
[----:B------:R-:W-:-:S02]  /*3e50*/  IMAD.MOV R13, RZ, RZ, -R8 ;  /* 0x000000ffff0d7224 */ /* 0x000fc400078e0a08 */
[----:B------:R-:W-:Y:S01]  /*3e60*/  IMAD.MOV R9, RZ, RZ, -R9 ;  /* 0x000000ffff097224 */ /* 0x000fe200078e0a09 */
[----:B------:R-:W-:Y:S01]  /*3e70*/  STL [R1+0x680], R146 ;  /* 0x0006809201007387 */ /* 0x000fe20000100800 */
[----:B------:R-:W-:Y:S01]  /*3e80*/  @!P1 IMAD.IADD R48, R48, 0x1, -R0 ;  /* 0x0000000130309824 */ /* 0x000fe200078e0a00 */
[C---:B------:R-:W-:Y:S01]  /*3e90*/  ISETP.GT.U32.AND P1, PT, R0.reuse, R43, PT ;  /* 0x0000002b0000720c */ /* 0x040fe20003f24070 */
[----:B------:R-:W-:Y:S01]  /*3ea0*/  IMAD.HI.U32 R7, R123, R36, RZ ;  /* 0x000000247b077227 */ /* 0x000fe200078e00ff */
[----:B------:R-:W-:Y:S03]  /*3eb0*/  STL [R1+0x67c], R145 ;  /* 0x00067c9101007387 */ /* 0x000fe60000100800 */
[----:B------:R-:W-:Y:S01]  /*3ec0*/  IMAD.MOV R6, RZ, RZ, -R6 ;  /* 0x000000ffff067224 */ /* 0x000fe200078e0a06 */
[----:B------:R-:W-:Y:S01]  /*3ed0*/  STL [R1+0x678], R144 ;  /* 0x0006789001007387 */ /* 0x000fe20000100800 */
[----:B------:R-:W-:-:S02]  /*3ee0*/  IMAD R38, R0, R5, R38 ;  /* 0x0000000500267224 */ /* 0x000fc400078e0226 */
[----:B------:R-:W-:Y:S01]  /*3ef0*/  @!P0 IMAD.IADD R41, R41, 0x1, -R0 ;  /* 0x0000000129298824 */ /* 0x000fe200078e0a00 */
[----:B------:R-:W-:Y:S01]  /*3f00*/  STL [R1+0x674], R143 ;  /* 0x0006748f01007387 */ /* 0x000fe20000100800 */
[C---:B------:R-:W-:Y:S01]  /*3f10*/  IMAD R40, R0.reuse, R13, R40 ;  /* 0x0000000d00287224 */ /* 0x040fe200078e0228 */
[C---:B------:R-:W-:Y:S01]  /*3f20*/  ISETP.GT.U32.AND P0, PT, R0.reuse, R38, PT ;  /* 0x000000260000720c */ /* 0x040fe20003f04070 */
[C---:B------:R-:W-:Y:S01]  /*3f30*/  IMAD R39, R0.reuse, R9, R39 ;  /* 0x0000000900277224 */ /* 0x040fe200078e0227 */
[----:B------:R-:W-:Y:S01]  /*3f40*/  STL [R1+0x670], R142 ;  /* 0x0006708e01007387 */ /* 0x000fe20000100800 */
[----:B------:R-:W-:Y:S02]  /*3f50*/  IMAD.MOV R7, RZ, RZ, -R7 ;  /* 0x000000ffff077224 */ /* 0x000fe400078e0a07 */
[C---:B------:R-:W-:Y:S01]  /*3f60*/  IMAD R37, R0.reuse, R6, R37 ;  /* 0x0000000600257224 */ /* 0x040fe200078e0225 */
[----:B------:R-:W-:Y:S01]  /*3f70*/  STL [R1+0x66c], R141 ;  /* 0x00066c8d01007387 */ /* 0x000fe20000100800 */
[--C-:B------:R-:W-:Y:S01]  /*3f80*/  @!P3 IMAD.IADD R45, R45, 0x1, -R0.reuse ;  /* 0x000000012d2db824 */ /* 0x100fe200078e0a00 */
[C---:B------:R-:W-:Y:S01]  /*3f90*/  ISETP.GT.U32.AND P3, PT, R0.reuse, R41, PT ;  /* 0x000000290000720c */ /* 0x040fe20003f64070 */
[C---:B------:R-:W-:Y:S01]  /*3fa0*/  IMAD.HI.U32 R9, R123.reuse, R34, RZ ;  /* 0x000000227b097227 */ /* 0x040fe200078e00ff */
[----:B------:R-:W-:Y:S03]  /*3fb0*/  STL [R1+0x668], R140 ;  /* 0x0006688c01007387 */ /* 0x000fe60000100800 */
[----:B------:R-:W-:Y:S01]  /*3fc0*/  IMAD.HI.U32 R5, R123, R33, RZ ;  /* 0x000000217b057227 */ /* 0x000fe200078e00ff */
[----:B------:R-:W-:Y:S03]  /*3fd0*/  STL [R1+0x664], R139 ;  /* 0x0006648b01007387 */ /* 0x000fe60000100800 */
[--C-:B------:R-:W-:Y:S01]  /*3fe0*/  @!P5 IMAD.IADD R47, R47, 0x1, -R0.reuse ;  /* 0x000000012f2fd824 */ /* 0x100fe200078e0a00 */
[----:B------:R-:W-:Y:S01]  /*3ff0*/  ISETP.GT.U32.AND P5, PT, R0, R40, PT ;  /* 0x000000280000720c */ /* 0x000fe20003fa4070 */
[----:B------:R-:W-:Y:S01]  /*4000*/  @!P4 IMAD.IADD R46, R46, 0x1, -R0 ;  /* 0x000000012e2ec824 */ /* 0x000fe200078e0a00 */
[C---:B------:R-:W-:Y:S01]  /*4010*/  ISETP.GT.U32.AND P4, PT, R0.reuse, R39, PT ;  /* 0x000000270000720c */ /* 0x040fe20003f84070 */
[C---:B------:R-:W-:Y:S01]  /*4020*/  IMAD.HI.U32 R8, R123.reuse, R35, RZ ;  /* 0x000000237b087227 */ /* 0x040fe200078e00ff */
[----:B------:R-:W-:Y:S03]  /*4030*/  STL [R1+0x660], R138 ;  /* 0x0006608a01007387 */ /* 0x000fe60000100800 */
[----:B------:R-:W-:Y:S01]  /*4040*/  IMAD R36, R0, R7, R36 ;  /* 0x0000000700247224 */ /* 0x000fe200078e0224 */
        /* <DEDUP_REMOVED lines=8> */
[----:B------:R-:W-:Y:S01]  /*40d0*/  IMAD.MOV R8, RZ, RZ, -R8 ;  /* 0x000000ffff087224 */ /* 0x000fe200078e0a08 */
[----:B------:R-:W-:Y:S01]  /*40e0*/  STL [R1+0x650], R134 ;  /* 0x0006508601007387 */ /* 0x000fe20000100800 */
[----:B------:R-:W-:Y:S01]  /*40f0*/  @!P1 IMAD.IADD R43, R43, 0x1, -R0 ;  /* 0x000000012b2b9824 */ /* 0x000fe200078e0a00 */
[C---:B------:R-:W-:Y:S01]  /*4100*/  ISETP.GT.U32.AND P1, PT, R0.reuse, R36, PT ;  /* 0x000000240000720c */ /* 0x040fe20003f24070 */
[----:B------:R-:W-:Y:S01]  /*4110*/  IMAD R34, R0, R9, R34 ;  /* 0x0000000900227224 */ /* 0x000fe200078e0222 */
[----:B------:R-:W-:Y:S01]  /*4120*/  STL [R1+0x64c], R133 ;  /* 0x00064c8501007387 */ /* 0x000fe20000100800 */
[----:B------:R-:W-:-:S03]  /*4130*/  IMAD.HI.U32 R7, R123, R31, RZ ;  /* 0x0000001f7b077227 */ /* 0x000fc600078e00ff */
[----:B------:R-:W-:Y:S01]  /*4140*/  STL [R1+0x648], R132 ;  /* 0x0006488401007387 */ /* 0x000fe20000100800 */
[----:B------:R-:W-:Y:S02]  /*4150*/  IMAD.MOV R11, RZ, RZ, -R6 ;  /* 0x000000ffff0b7224 */ /* 0x000fe400078e0a06 */
[C---:B------:R-:W-:Y:S01]  /*4160*/  IMAD R33, R0.reuse, R5, R33 ;  /* 0x0000000500217224 */ /* 0x040fe200078e0221 */
[----:B-1----:R-:W2:Y:S01]  /*4170*/  LDL R246, [R1+0x62c] ;  /* 0x00062c0001f67983 */ /* 0x002ea20000100800 */
[C---:B------:R-:W-:Y:S02]  /*4180*/  IMAD R35, R0.reuse, R8, R35 ;  /* 0x0000000800237224 */ /* 0x040fe400078e0223 */
[----:B------:R-:W-:Y:S01]  /*4190*/  IMAD.MOV R7, RZ, RZ, -R7 ;  /* 0x000000ffff077224 */ /* 0x000fe200078e0a07 */
[----:B------:R-:W3:Y:S01]  /*41a0*/  LDL R247, [R1+0x628] ;  /* 0x0006280001f77983 */ /* 0x000ee20000100800 */
[C---:B------:R-:W-:Y:S02]  /*41b0*/  IMAD R32, R0.reuse, R11, R32 ;  /* 0x0000000b00207224 */ /* 0x040fe400078e0220 */
[--C-:B------:R-:W-:Y:S01]  /*41c0*/  @!P3 IMAD.IADD R41, R41, 0x1, -R0.reuse ;  /* 0x000000012929b824 */ /* 0x100fe200078e0a00 */
[----:B------:R-:W-:Y:S01]  /*41d0*/  ISETP.GT.U32.AND P3, PT, R0, R34, PT ;  /* 0x000000220000720c */ /* 0x000fe20003f64070 */
[--C-:B------:R-:W-:Y:S01]  /*41e0*/  @!P0 IMAD.IADD R38, R38, 0x1, -R0.reuse ;  /* 0x0000000126268824 */ /* 0x100fe200078e0a00 */
[----:B------:R-:W-:Y:S01]  /*41f0*/  ISETP.GT.U32.AND P0, PT, R0, R33, PT ;  /* 0x000000210000720c */ /* 0x000fe20003f04070 */
[----:B------:R-:W-:Y:S01]  /*4200*/  IMAD.HI.U32 R8, R123, R30, RZ ;  /* 0x0000001e7b087227 */ /* 0x000fe200078e00ff */
[----:B------:R-:W4:Y:S03]  /*4210*/  LDL R248, [R1+0x624] ;  /* 0x0006240001f87983 */ /* 0x000f260000100800 */
[--C-:B------:R-:W-:Y:S01]  /*4220*/  @!P5 IMAD.IADD R40, R40, 0x1, -R0.reuse ;  /* 0x000000012828d824 */ /* 0x100fe200078e0a00 */
[C---:B------:R-:W-:Y:S01]  /*4230*/  ISETP.GT.U32.AND P5, PT, R0.reuse, R35, PT ;  /* 0x000000230000720c */ /* 0x040fe20003fa4070 */
[----:B------:R-:W-:Y:S01]  /*4240*/  @!P4 IMAD.IADD R39, R39, 0x1, -R0 ;  /* 0x000000012727c824 */ /* 0x000fe200078e0a00 */
[----:B------:R-:W2:Y:S01]  /*4250*/  LDL R249, [R1+0x620] ;  /* 0x0006200001f97983 */ /* 0x000ea20000100800 */
[----:B------:R-:W-:-:S02]  /*4260*/  IMAD R31, R0, R7, R31 ;  /* 0x00000007001f7224 */ /* 0x000fc400078e021f */
[----:B------:R-:W-:Y:S01]  /*4270*/  @!P2 IMAD.IADD R37, R37, 0x1, -R0 ;  /* 0x000000012525a824 */ /* 0x000fe200078e0a00 */
[C---:B------:R-:W-:Y:S01]  /*4280*/  ISETP.GT.U32.AND P2, PT, R0.reuse, R32, PT ;  /* 0x000000200000720c */ /* 0x040fe20003f44070 */
[----:B------:R-:W-:Y:S01]  /*4290*/  IMAD.MOV R13, RZ, RZ, -R8 ;  /* 0x000000ffff0d7224 */ /* 0x000fe200078e0a08 */
[----:B------:R-:W-:Y:S01]  /*42a0*/  ISETP.GT.U32.AND P4, PT, R0, R39, PT ;  /* 0x000000270000720c */ /* 0x000fe20003f84070 */
[----:B------:R-:W-:Y:S01]  /*42b0*/  IMAD.HI.U32 R9, R123, R29, RZ ;  /* 0x0000001d7b097227 */ /* 0x000fe200078e00ff */
[----:B------:R-:W2:Y:S03]  /*42c0*/  LDL R250, [R1+0x61c] ;  /* 0x00061c0001fa7983 */ /* 0x000ea60000100800 */
[----:B------:R-:W-:Y:S01]  /*42d0*/  @!P1 IMAD.IADD R36, R36, 0x1, -R0 ;  /* 0x0000000124249824 */ /* 0x000fe200078e0a00 */
[C---:B------:R-:W-:Y:S01]  /*42e0*/  ISETP.GT.U32.AND P1, PT, R0.reuse, R31, PT ;  /* 0x0000001f0000720c */ /* 0x040fe20003f24070 */
[----:B------:R-:W-:Y:S01]  /*42f0*/  IMAD R30, R0, R13, R30 ;  /* 0x0000000d001e7224 */ /* 0x000fe200078e021e */
[----:B------:R-:W-:Y:S01]  /*4300*/  IABS R13, R150 ;  /* 0x00000096000d7213 */ /* 0x000fe20000000000 */
[----:B------:R-:W-:-:S02]  /*4310*/  IMAD.MOV R9, RZ, RZ, -R9 ;  /* 0x000000ffff097224 */ /* 0x000fc400078e0a09 */
[----:B------:R-:W-:-:S04]  /*4320*/  IMAD.HI.U32 R5, R123, R28, RZ ;  /* 0x0000001c7b057227 */ /* 0x000fc800078e00ff */
[--C-:B------:R-:W-:Y:S01]  /*4330*/  @!P6 IMAD.IADD R119, R119, 0x1, -R0.reuse ;  /* 0x000000017777e824 */ /* 0x100fe200078e0a00 */
[----:B------:R-:W-:Y:S01]  /*4340*/  ISETP.GT.U32.AND P6, PT, R0, R117, PT ;  /* 0x000000750000720c */ /* 0x000fe20003fc4070 */
[--C-:B------:R-:W-:Y:S02]  /*4350*/  @!P3 IMAD.IADD R34, R34, 0x1, -R0.reuse ;  /* 0x000000012222b824 */ /* 0x100fe400078e0a00 */
[--C-:B------:R-:W-:Y:S01]  /*4360*/  @!P0 IMAD.IADD R33, R33, 0x1, -R0.reuse ;  /* 0x0000000121218824 */ /* 0x100fe200078e0a00 */
[C---:B------:R-:W-:Y:S01]  /*4370*/  ISETP.GT.U32.AND P0, PT, R0.reuse, R30, PT ;  /* 0x0000001e0000720c */ /* 0x040fe20003f04070 */
[C---:B------:R-:W-:Y:S02]  /*4380*/  IMAD R29, R0.reuse, R9, R29 ;  /* 0x00000009001d7224 */ /* 0x040fe400078e021d */
[----:B------:R-:W-:Y:S02]  /*4390*/  IMAD.MOV R9, RZ, RZ, -R5 ;  /* 0x000000ffff097224 */ /* 0x000fe400078e0a05 */
[----:B------:R-:W-:Y:S01]  /*43a0*/  @!P5 IMAD.IADD R35, R35, 0x1, -R0 ;  /* 0x000000012323d824 */ /* 0x000fe200078e0a00 */
[----:B------:R-:W-:Y:S01]  /*43b0*/  ISETP.GT.U32.AND P5, PT, R0, R36, PT ;  /* 0x000000240000720c */ /* 0x000fe20003fa4070 */
[----:B------:R-:W-:-:S03]  /*43c0*/  IMAD.HI.U32 R5, R123, R24, RZ ;  /* 0x000000187b057227 */ /* 0x000fc600078e00ff */
[----:B------:R-:W-:Y:S01]  /*43d0*/  ISETP.GT.U32.AND P3, PT, R0, R35, PT ;  /* 0x000000230000720c */ /* 0x000fe20003f64070 */
[--C-:B------:R-:W-:Y:S01]  /*43e0*/  @!P2 IMAD.IADD R32, R32, 0x1, -R0.reuse ;  /* 0x000000012020a824 */ /* 0x100fe200078e0a00 */
[C---:B------:R-:W-:Y:S01]  /*43f0*/  ISETP.GT.U32.AND P2, PT, R0.reuse, R34, PT ;  /* 0x000000220000720c */ /* 0x040fe20003f44070 */
[--C-:B------:R-:W-:Y:S01]  /*4400*/  @!P4 IMAD.IADD R39, R39, 0x1, -R0.reuse ;  /* 0x000000012727c824 */ /* 0x100fe200078e0a00 */
[C---:B------:R-:W-:Y:S01]  /*4410*/  ISETP.GT.U32.AND P4, PT, R0.reuse, R37, PT ;  /* 0x000000250000720c */ /* 0x040fe20003f84070 */
[----:B------:R-:W-:Y:S02]  /*4420*/  IMAD.MOV R5, RZ, RZ, -R5 ;  /* 0x000000ffff057224 */ /* 0x000fe400078e0a05 */
[----:B------:R-:W-:Y:S01]  /*4430*/  @!P1 IMAD.IADD R31, R31, 0x1, -R0 ;  /* 0x000000011f1f9824 */ /* 0x000fe200078e0a00 */
[----:B------:R-:W-:Y:S01]  /*4440*/  ISETP.GT.U32.AND P1, PT, R0, R33, PT ;  /* 0x000000210000720c */ /* 0x000fe20003f24070 */
[----:B------:R-:W-:-:S04]  /*4450*/  IMAD.HI.U32 R7, R123, R26, RZ ;  /* 0x0000001a7b077227 */ /* 0x000fc800078e00ff */
[----:B------:R-:W-:Y:S02]  /*4460*/  IMAD R24, R0, R5, R24 ;  /* 0x0000000500187224 */ /* 0x000fe400078e0218 */
[----:B------:R-:W-:-:S04]  /*4470*/  IMAD.HI.U32 R6, R123, R27, RZ ;  /* 0x0000001b7b067227 */ /* 0x000fc800078e00ff */
[----:B------:R-:W-:-:S04]  /*4480*/  IMAD.HI.U32 R5, R123, R23, RZ ;  /* 0x000000177b057227 */ /* 0x000fc800078e00ff */
[--C-:B------:R-:W-:Y:S01]  /*4490*/  @!P6 IMAD.IADD R117, R117, 0x1, -R0.reuse ;  /* 0x000000017575e824 */ /* 0x100fe200078e0a00 */
[----:B------:R-:W-:Y:S01]  /*44a0*/  ISETP.GT.U32.AND P6, PT, R0, R115, PT ;  /* 0x000000730000720c */ /* 0x000fe20003fc4070 */
[----:B------:R-:W-:Y:S02]  /*44b0*/  IMAD.MOV R7, RZ, RZ, -R7 ;  /* 0x000000ffff077224 */ /* 0x000fe400078e0a07 */
[----:B------:R-:W-:Y:S02]  /*44c0*/  @!P0 IMAD.IADD R30, R30, 0x1, -R0 ;  /* 0x000000011e1e8824 */ /* 0x000fe400078e0a00 */
[----:B------:R-:W-:Y:S02]  /*44d0*/  IMAD R28, R0, R9, R28 ;  /* 0x00000009001c7224 */ /* 0x000fe400078e021c */
[----:B------:R-:W-:Y:S02]  /*44e0*/  IMAD.MOV R6, RZ, RZ, -R6 ;  /* 0x000000ffff067224 */ /* 0x000fe400078e0a06 */
[----:B------:R-:W-:-:S02]  /*44f0*/  IMAD.MOV R9, RZ, RZ, -R5 ;  /* 0x000000ffff097224 */ /* 0x000fc400078e0a05 */
[----:B------:R-:W-:-:S04]  /*4500*/  IMAD.HI.U32 R5, R123, R21, RZ ;  /* 0x000000157b057227 */ /* 0x000fc800078e00ff */
[----:B------:R-:W-:Y:S02]  /*4510*/  IMAD R26, R0, R7, R26 ;  /* 0x00000007001a7224 */ /* 0x000fe400078e021a */
[--C-:B------:R-:W-:Y:S01]  /*4520*/  @!P2 IMAD.IADD R34, R34, 0x1, -R0.reuse ;  /* 0x000000012222a824 */ /* 0x100fe200078e0a00 */
[C---:B------:R-:W-:Y:S01]  /*4530*/  ISETP.GT.U32.AND P2, PT, R0.reuse, R30, PT ;  /* 0x0000001e0000720c */ /* 0x040fe20003f44070 */
[C---:B------:R-:W-:Y:S02]  /*4540*/  IMAD R27, R0.reuse, R6, R27 ;  /* 0x00000006001b7224 */ /* 0x040fe400078e021b */
[--C-:B------:R-:W-:Y:S01]  /*4550*/  @!P4 IMAD.IADD R37, R37, 0x1, -R0.reuse ;  /* 0x000000012525c824 */ /* 0x100fe200078e0a00 */
[----:B------:R-:W-:Y:S01]  /*4560*/  ISETP.GT.U32.AND P4, PT, R0, R32, PT ;  /* 0x000000200000720c */ /* 0x000fe20003f84070 */
[--C-:B------:R-:W-:Y:S01]  /*4570*/  @!P5 IMAD.IADD R36, R36, 0x1, -R0.reuse ;  /* 0x000000012424d824 */ /* 0x100fe200078e0a00 */
[C---:B------:R-:W-:Y:S01]  /*4580*/  ISETP.GT.U32.AND P5, PT, R0.reuse, R29, PT ;  /* 0x0000001d0000720c */ /* 0x040fe20003fa4070 */
[----:B------:R-:W-:Y:S01]  /*4590*/  @!P3 IMAD.IADD R35, R35, 0x1, -R0 ;  /* 0x000000012323b824 */ /* 0x000fe200078e0a00 */
[C---:B------:R-:W-:Y:S01]  /*45a0*/  ISETP.GT.U32.AND P3, PT, R0.reuse, R28, PT ;  /* 0x0000001c0000720c */ /* 0x040fe20003f64070 */
[----:B------:R-:W-:Y:S01]  /*45b0*/  IMAD.MOV R5, RZ, RZ, -R5 ;  /* 0x000000ffff057224 */ /* 0x000fe200078e0a05 */
[----:B------:R-:W-:Y:S01]  /*45c0*/  ISETP.GT.U32.AND P0, PT, R0, R27, PT ;  /* 0x0000001b0000720c */ /* 0x000fe20003f04070 */
[----:B------:R-:W-:-:S04]  /*45d0*/  IMAD.HI.U32 R8, R123, R25, RZ ;  /* 0x000000197b087227 */ /* 0x000fc800078e00ff */
[----:B------:R-:W-:Y:S01]  /*45e0*/  @!P1 IMAD.IADD R33, R33, 0x1, -R0 ;  /* 0x0000000121219824 */ /* 0x000fe200078e0a00 */
[C---:B------:R-:W-:Y:S01]  /*45f0*/  ISETP.GT.U32.AND P1, PT, R0.reuse, R26, PT ;  /* 0x0000001a0000720c */ /* 0x040fe20003f24070 */
[----:B------:R-:W-:Y:S02]  /*4600*/  IMAD R21, R0, R5, R21 ;  /* 0x0000000500157224 */ /* 0x000fe400078e0215 */
[----:B------:R-:W-:Y:S02]  /*4610*/  IMAD.MOV R8, RZ, RZ, -R8 ;  /* 0x000000ffff087224 */ /* 0x000fe400078e0a08 */
[----:B------:R-:W-:-:S04]  /*4620*/  IMAD.HI.U32 R6, R123, R22, RZ ;  /* 0x000000167b067227 */ /* 0x000fc800078e00ff */
[----:B------:R-:W-:-:S04]  /*4630*/  IMAD.HI.U32 R5, R123, R18, RZ ;  /* 0x000000127b057227 */ /* 0x000fc800078e00ff */
[----:B------:R-:W-:Y:S01]  /*4640*/  @!P6 IMAD.IADD R115, R115, 0x1, -R0 ;  /* 0x000000017373e824 */ /* 0x000fe200078e0a00 */
[C---:B------:R-:W-:Y:S01]  /*4650*/  ISETP.GT.U32.AND P6, PT, R0.reuse, R108, PT ;  /* 0x0000006c0000720c */ /* 0x040fe20003fc4070 */
[C---:B------:R-:W-:Y:S02]  /*4660*/  IMAD R23, R0.reuse, R9, R23 ;  /* 0x0000000900177224 */ /* 0x040fe400078e0217 */
[----:B------:R-:W-:Y:S02]  /*4670*/  IMAD R25, R0, R8, R25 ;  /* 0x0000000800197224 */ /* 0x000fe400078e0219 */
[----:B------:R-:W-:Y:S02]  /*4680*/  IMAD.MOV R11, RZ, RZ, -R6 ;  /* 0x000000ffff0b7224 */ /* 0x000fe400078e0a06 */
[----:B------:R-:W-:Y:S02]  /*4690*/  IMAD.MOV R9, RZ, RZ, -R5 ;  /* 0x000000ffff097224 */ /* 0x000fe400078e0a05 */
[----:B------:R-:W-:-:S04]  /*46a0*/  IMAD.HI.U32 R5, R123, R17, RZ ;  /* 0x000000117b057227 */ /* 0x000fc800078e00ff */
[----:B------:R-:W-:Y:S01]  /*46b0*/  @!P2 IMAD.IADD R30, R30, 0x1, -R0 ;  /* 0x000000011e1ea824 */ /* 0x000fe200078e0a00 */
[----:B------:R-:W-:Y:S01]  /*46c0*/  ISETP.GT.U32.AND P2, PT, R0, R23, PT ;  /* 0x000000170000720c */ /* 0x000fe20003f44070 */
[----:B------:R-:W-:-:S04]  /*46d0*/  IMAD.HI.U32 R7, R123, R20, RZ ;  /* 0x000000147b077227 */ /* 0x000fc800078e00ff */
[----:B------:R-:W-:-:S04]  /*46e0*/  IMAD.HI.U32 R8, R123, R19, RZ ;  /* 0x000000137b087227 */ /* 0x000fc800078e00ff */
[----:B------:R-:W-:Y:S02]  /*46f0*/  IMAD R22, R0, R11, R22 ;  /* 0x0000000b00167224 */ /* 0x000fe400078e0216 */
[--C-:B------:R-:W-:Y:S01]  /*4700*/  @!P4 IMAD.IADD R32, R32, 0x1, -R0.reuse ;  /* 0x000000012020c824 */ /* 0x100fe200078e0a00 */
[C---:B------:R-:W-:Y:S01]  /*4710*/  ISETP.GT.U32.AND P4, PT, R0.reuse, R25, PT ;  /* 0x000000190000720c */ /* 0x040fe20003f84070 */
[--C-:B------:R-:W-:Y:S01]  /*4720*/  @!P5 IMAD.IADD R29, R29, 0x1, -R0.reuse ;  /* 0x000000011d1dd824 */ /* 0x100fe200078e0a00 */
[----:B------:R-:W-:Y:S01]  /*4730*/  ISETP.GT.U32.AND P5, PT, R0, R24, PT ;  /* 0x000000180000720c */ /* 0x000fe20003fa4070 */
[--C-:B------:R-:W-:Y:S02]  /*4740*/  @!P3 IMAD.IADD R28, R28, 0x1, -R0.reuse ;  /* 0x000000011c1cb824 */ /* 0x100fe400078e0a00 */
[----:B------:R-:W-:Y:S02]  /*4750*/  IMAD.MOV R5, RZ, RZ, -R5 ;  /* 0x000000ffff057224 */ /* 0x000fe400078e0a05 */
[----:B------:R-:W-:Y:S01]  /*4760*/  @!P1 IMAD.IADD R26, R26, 0x1, -R0 ;  /* 0x000000011a1a9824 */ /* 0x000fe200078e0a00 */
[C---:B------:R-:W-:Y:S01]  /*4770*/  ISETP.GT.U32.AND P1, PT, R0.reuse, R21, PT ;  /* 0x000000150000720c */ /* 0x040fe20003f24070 */
[----:B------:R-:W-:Y:S01]  /*4780*/  IMAD.MOV R7, RZ, RZ, -R7 ;  /* 0x000000ffff077224 */ /* 0x000fe200078e0a07 */
[----:B------:R-:W-:Y:S01]  /*4790*/  ISETP.GT.U32.AND P3, PT, R0, R28, PT ;  /* 0x0000001c0000720c */ /* 0x000fe20003f64070 */
[----:B------:R-:W-:-:S02]  /*47a0*/  IMAD.MOV R8, RZ, RZ, -R8 ;  /* 0x000000ffff087224 */ /* 0x000fc400078e0a08 */
[----:B------:R-:W-:Y:S01]  /*47b0*/  @!P0 IMAD.IADD R27, R27, 0x1, -R0 ;  /* 0x000000011b1b8824 */ /* 0x000fe200078e0a00 */
[----:B------:R-:W-:Y:S01]  /*47c0*/  ISETP.GT.U32.AND P0, PT, R0, R22, PT ;  /* 0x000000160000720c */ /* 0x000fe20003f04070 */
[----:B------:R-:W-:-:S04]  /*47d0*/  IMAD.HI.U32 R6, R123, R16, RZ ;  /* 0x000000107b067227 */ /* 0x000fc800078e00ff */
[----:B------:R-:W-:Y:S02]  /*47e0*/  IMAD R17, R0, R5, R17 ;  /* 0x0000000500117224 */ /* 0x000fe400078e0211 */
[----:B------:R-:W-:-:S04]  /*47f0*/  IMAD.HI.U32 R5, R123, R13, RZ ;  /* 0x0000000d7b057227 */ /* 0x000fc800078e00ff */
[----:B------:R-:W-:Y:S01]  /*4800*/  @!P6 IMAD.IADD R108, R108, 0x1, -R0 ;  /* 0x000000016c6ce824 */ /* 0x000fe200078e0a00 */
[C---:B------:R-:W-:Y:S01]  /*4810*/  ISETP.GT.U32.AND P6, PT, R0.reuse, R106, PT ;  /* 0x0000006a0000720c */ /* 0x040fe20003fc4070 */
[C---:B------:R-:W-:Y:S02]  /*4820*/  IMAD R20, R0.reuse, R7, R20 ;  /* 0x0000000700147224 */ /* 0x040fe400078e0214 */
[C---:B------:R-:W-:Y:S02]  /*4830*/  IMAD R19, R0.reuse, R8, R19 ;  /* 0x0000000800137224 */ /* 0x040fe400078e0213 */
[----:B------:R-:W-:Y:S02]  /*4840*/  IMAD R18, R0, R9, R18 ;  /* 0x0000000900127224 */ /* 0x000fe400078e0212 */
[----:B------:R-:W-:-:S04]  /*4850*/  IMAD.HI.U32 R7, R123, R15, RZ ;  /* 0x0000000f7b077227 */ /* 0x000fc800078e00ff */
[----:B------:R-:W-:-:S04]  /*4860*/  IMAD.HI.U32 R8, R123, R14, RZ ;  /* 0x0000000e7b087227 */ /* 0x000fc800078e00ff */
[----:B------:R-:W-:Y:S02]  /*4870*/  IMAD.MOV R9, RZ, RZ, -R6 ;  /* 0x000000ffff097224 */ /* 0x000fe400078e0a06 */
[----:B------:R-:W-:Y:S02]  /*4880*/  IMAD.MOV R6, RZ, RZ, -R5 ;  /* 0x000000ffff067224 */ /* 0x000fe400078e0a05 */
[----:B------:R-:W-:Y:S02]  /*4890*/  @!P2 IMAD.IADD R23, R23, 0x1, -R0 ;  /* 0x000000011717a824 */ /* 0x000fe400078e0a00 */
[----:B------:R-:W-:Y:S02]  /*48a0*/  IMAD.MOV R7, RZ, RZ, -R7 ;  /* 0x000000ffff077224 */ /* 0x000fe400078e0a07 */
[----:B------:R-:W-:Y:S01]  /*48b0*/  IMAD.MOV R11, RZ, RZ, -R8 ;  /* 0x000000ffff0b7224 */ /* 0x000fe200078e0a08 */
[----:B------:R-:W-:Y:S01]  /*48c0*/  IABS R8, R145 ;  /* 0x0000009100087213 */ /* 0x000fe20000000000 */
[----:B------:R-:W-:-:S04]  /*48d0*/  IMAD.HI.U32 R4, R123, R12, RZ ;  /* 0x0000000c7b047227 */ /* 0x000fc800078e00ff */
[C---:B------:R-:W-:Y:S02]  /*48e0*/  IMAD R13, R0.reuse, R6, R13 ;  /* 0x00000006000d7224 */ /* 0x040fe400078e020d */
[--C-:B------:R-:W-:Y:S01]  /*48f0*/  @!P4 IMAD.IADD R25, R25, 0x1, -R0.reuse ;  /* 0x000000011919c824 */ /* 0x100fe200078e0a00 */
[----:B------:R-:W-:Y:S01]  /*4900*/  ISETP.GT.U32.AND P4, PT, R0, R20, PT ;  /* 0x000000140000720c */ /* 0x000fe20003f84070 */
[----:B------:R-:W-:Y:S01]  /*4910*/  @!P5 IMAD.IADD R24, R24, 0x1, -R0 ;  /* 0x000000011818d824 */ /* 0x000fe200078e0a00 */
[----:B------:R-:W-:Y:S01]  /*4920*/  ISETP.GT.U32.AND P5, PT, R0, R26, PT ;  /* 0x0000001a0000720c */ /* 0x000fe20003fa4070 */
[----:B------:R-:W-:-:S03]  /*4930*/  IMAD.HI.U32 R6, R123, R10, RZ ;  /* 0x0000000a7b067227 */ /* 0x000fc600078e00ff */
[C---:B------:R-:W-:Y:S01]  /*4940*/  ISETP.GT.U32.AND P2, PT, R0.reuse, R24, PT ;  /* 0x000000180000720c */ /* 0x040fe20003f44070 */
[----:B------:R-:W-:Y:S01]  /*4950*/  @!P1 IMAD.IADD R21, R21, 0x1, -R0 ;  /* 0x0000000115159824 */ /* 0x000fe200078e0a00 */
[C---:B------:R-:W-:Y:S01]  /*4960*/  ISETP.GT.U32.AND P1, PT, R0.reuse, R23, PT ;  /* 0x000000170000720c */ /* 0x040fe20003f24070 */
[C---:B------:R-:W-:Y:S02]  /*4970*/  IMAD R15, R0.reuse, R7, R15 ;  /* 0x00000007000f7224 */ /* 0x040fe400078e020f */
[C---:B------:R-:W-:Y:S01]  /*4980*/  IMAD R14, R0.reuse, R11, R14 ;  /* 0x0000000b000e7224 */ /* 0x040fe200078e020e */
[----:B------:R-:W-:Y:S01]  /*4990*/  IABS R11, R148 ;  /* 0x00000094000b7213 */ /* 0x000fe20000000000 */
[----:B------:R-:W-:Y:S02]  /*49a0*/  IMAD R16, R0, R9, R16 ;  /* 0x0000000900107224 */ /* 0x000fe400078e0210 */
[----:B------:R-:W-:Y:S01]  /*49b0*/  IMAD.MOV R7, RZ, RZ, -R4 ;  /* 0x000000ffff077224 */ /* 0x000fe200078e0a04 */
[----:B------:R-:W-:Y:S01]  /*49c0*/  IABS R4, R146 ;  /* 0x0000009200047213 */ /* 0x000fe20000000000 */
[--C-:B------:R-:W-:Y:S01]  /*49d0*/  @!P3 IMAD.IADD R28, R28, 0x1, -R0.reuse ;  /* 0x000000011c1cb824 */ /* 0x100fe200078e0a00 */
[----:B------:R-:W-:Y:S01]  /*49e0*/  ISETP.GT.U32.AND P3, PT, R0, R25, PT ;  /* 0x000000190000720c */ /* 0x000fe20003f64070 */
[----:B------:R-:W-:Y:S01]  /*49f0*/  @!P0 IMAD.IADD R22, R22, 0x1, -R0 ;  /* 0x0000000116168824 */ /* 0x000fe200078e0a00 */
[----:B------:R-:W-:Y:S01]  /*4a00*/  ISETP.GT.U32.AND P0, PT, R0, R19, PT ;  /* 0x000000130000720c */ /* 0x000fe20003f04070 */
[----:B------:R-:W-:Y:S01]  /*4a10*/  IMAD.MOV R9, RZ, RZ, -R6 ;  /* 0x000000ffff097224 */ /* 0x000fe200078e0a06 */
[----:B------:R-:W-:Y:S01]  /*4a20*/  IABS R6, R143 ;  /* 0x0000008f00067213 */ /* 0x000fe20000000000 */
[----:B------:R-:W-:Y:S01]  /*4a30*/  @!P6 IMAD.IADD R106, R106, 0x1, -R0 ;  /* 0x000000016a6ae824 */ /* 0x000fe200078e0a00 */
[----:B------:R-:W-:Y:S01]  /*4a40*/  ISETP.GT.U32.AND P6, PT, R0, R104, PT ;  /* 0x000000680000720c */ /* 0x000fe20003fc4070 */
[----:B------:R-:W-:-:S04]  /*4a50*/  IMAD.HI.U32 R5, R123, R11, RZ ;  /* 0x0000000b7b057227 */ /* 0x000fc800078e00ff */
[----:B------:R-:W-:Y:S02]  /*4a60*/  IMAD R10, R0, R9, R10 ;  /* 0x00000009000a7224 */ /* 0x000fe400078e020a */
[----:B------:R-:W-:Y:S02]  /*4a70*/  IMAD.MOV.U32 R9, RZ, RZ, R4 ;  /* 0x000000ffff097224 */ /* 0x000fe400078e0004 */
[----:B------:R-:W-:Y:S02]  /*4a80*/  IMAD.MOV R5, RZ, RZ, -R5 ;  /* 0x000000ffff057224 */ /* 0x000fe400078e0a05 */
[----:B------:R-:W-:-:S04]  /*4a90*/  IMAD.HI.U32 R2, R123, R9, RZ ;  /* 0x000000097b027227 */ /* 0x000fc800078e00ff */
[C---:B------:R-:W-:Y:S01]  /*4aa0*/  IMAD R12, R0.reuse, R7, R12 ;  /* 0x00000007000c7224 */ /* 0x040fe200078e020c */
[----:B------:R-:W-:Y:S01]  /*4ab0*/  IABS R7, R144 ;  /* 0x0000009000077213 */ /* 0x000fe20000000000 */
[----:B------:R-:W-:Y:S01]  /*4ac0*/  @!P1 IMAD.IADD R23, R23, 0x1, -R0 ;  /* 0x0000000117179824 */ /* 0x000fe200078e0a00 */
[C---:B------:R-:W-:Y:S01]  /*4ad0*/  ISETP.GT.U32.AND P1, PT, R0.reuse, R16, PT ;  /* 0x000000100000720c */ /* 0x040fe20003f24070 */
[----:B------:R-:W-:Y:S02]  /*4ae0*/  IMAD R11, R0, R5, R11 ;  /* 0x00000005000b7224 */ /* 0x000fe400078e020b */
[----:B------:R-:W-:Y:S02]  /*4af0*/  IMAD.MOV R5, RZ, RZ, -R2 ;  /* 0x000000ffff057224 */ /* 0x000fe400078e0a02 */
[--C-:B------:R-:W-:Y:S01]  /*4b00*/  @!P5 IMAD.IADD R26, R26, 0x1, -R0.reuse ;  /* 0x000000011a1ad824 */ /* 0x100fe200078e0a00 */
[C---:B------:R-:W-:Y:S01]  /*4b10*/  ISETP.GT.U32.AND P5, PT, R0.reuse, R21, PT ;  /* 0x000000150000720c */ /* 0x040fe20003fa4070 */
[--C-:B------:R-:W-:Y:S01]  /*4b20*/  @!P3 IMAD.IADD R25, R25, 0x1, -R0.reuse ;  /* 0x000000011919b824 */ /* 0x100fe200078e0a00 */
[----:B------:R-:W-:Y:S01]  /*4b30*/  ISETP.GT.U32.AND P3, PT, R0, R18, PT ;  /* 0x000000120000720c */ /* 0x000fe20003f64070 */
[--C-:B------:R-:W-:Y:S01]  /*4b40*/  @!P2 IMAD.IADD R24, R24, 0x1, -R0.reuse ;  /* 0x000000011818a824 */ /* 0x100fe200078e0a00 */
[----:B------:R-:W-:Y:S01]  /*4b50*/  ISETP.GT.U32.AND P2, PT, R0, R17, PT ;  /* 0x000000110000720c */ /* 0x000fe20003f44070 */
[----:B------:R-:W-:-:S02]  /*4b60*/  @!P0 IMAD.IADD R19, R19, 0x1, -R0 ;  /* 0x0000000113138824 */ /* 0x000fc400078e0a00 */
[----:B------:R-:W-:Y:S01]  /*4b70*/  @!P6 IMAD.IADD R104, R104, 0x1, -R0 ;  /* 0x000000016868e824 */ /* 0x000fe200078e0a00 */
[C---:B------:R-:W-:Y:S01]  /*4b80*/  ISETP.GT.U32.AND P6, PT, R0.reuse, R97, PT ;  /* 0x000000610000720c */ /* 0x040fe20003fc4070 */
[----:B------:R-:W-:Y:S01]  /*4b90*/  IMAD.HI.U32 R4, R123, R7, RZ ;  /* 0x000000077b047227 */ /* 0x000fe200078e00ff */
[----:B------:R-:W-:-:S03]  /*4ba0*/  ISETP.GT.U32.AND P0, PT, R0, R19, PT ;  /* 0x000000130000720c */ /* 0x000fc60003f04070 */
[----:B------:R-:W-:Y:S02]  /*4bb0*/  IMAD R9, R0, R5, R9 ;  /* 0x0000000500097224 */ /* 0x000fe400078e0209 */
[----:B------:R-:W-:Y:S02]  /*4bc0*/  IMAD.MOV.U32 R5, RZ, RZ, R124 ;  /* 0x000000ffff057224 */ /* 0x000fe400078e007c */
[----:B------:R-:W-:Y:S02]  /*4bd0*/  IMAD.MOV R124, RZ, RZ, -R4 ;  /* 0x000000ffff7c7224 */ /* 0x000fe400078e0a04 */
[----:B------:R-:W-:-:S04]  /*4be0*/  IMAD.HI.U32 R4, R123, R5, RZ ;  /* 0x000000057b047227 */ /* 0x000fc800078e00ff */
[--C-:B------:R-:W-:Y:S01]  /*4bf0*/  @!P4 IMAD.IADD R20, R20, 0x1, -R0.reuse ;  /* 0x000000011414c824 */ /* 0x100fe200078e0a00 */
[----:B------:R-:W-:Y:S01]  /*4c00*/  ISETP.GT.U32.AND P4, PT, R0, R22, PT ;  /* 0x000000160000720c */ /* 0x000fe20003f84070 */
[----:B------:R-:W-:Y:S01]  /*4c10*/  @!P1 IMAD.IADD R16, R16, 0x1, -R0 ;  /* 0x0000000110109824 */ /* 0x000fe200078e0a00 */
[----:B------:R-:W-:Y:S01]  /*4c20*/  ISETP.GT.U32.AND P1, PT, R0, R11, PT ;  /* 0x0000000b0000720c */ /* 0x000fe20003f24070 */
[----:B------:R-:W-:-:S04]  /*4c30*/  IMAD.HI.U32 R2, R123, R8, RZ ;  /* 0x000000087b027227 */ /* 0x000fc800078e00ff */
[----:B------:R-:W-:Y:S02]  /*4c40*/  IMAD.MOV R4, RZ, RZ, -R4 ;  /* 0x000000ffff047224 */ /* 0x000fe400078e0a04 */
[--C-:B------:R-:W-:Y:S01]  /*4c50*/  @!P5 IMAD.IADD R21, R21, 0x1, -R0.reuse ;  /* 0x000000011515d824 */ /* 0x100fe200078e0a00 */
[----:B------:R-:W-:Y:S01]  /*4c60*/  ISETP.GT.U32.AND P5, PT, R0, R14, PT ;  /* 0x0000000e0000720c */ /* 0x000fe20003fa4070 */
[--C-:B------:R-:W-:Y:S01]  /*4c70*/  @!P3 IMAD.IADD R18, R18, 0x1, -R0.reuse ;  /* 0x000000011212b824 */ /* 0x100fe200078e0a00 */
[C---:B------:R-:W-:Y:S01]  /*4c80*/  ISETP.GT.U32.AND P3, PT, R0.reuse, R13, PT ;  /* 0x0000000d0000720c */ /* 0x040fe20003f64070 */
[----:B------:R-:W-:Y:S02]  /*4c90*/  @!P2 IMAD.IADD R17, R17, 0x1, -R0 ;  /* 0x000000011111a824 */ /* 0x000fe400078e0a00 */
[----:B------:R-:W-:Y:S02]  /*4ca0*/  IMAD.MOV R125, RZ, RZ, -R2 ;  /* 0x000000ffff7d7224 */ /* 0x000fe400078e0a02 */
[C---:B------:R-:W-:Y:S01]  /*4cb0*/  IMAD R5, R0.reuse, R4, R5 ;  /* 0x0000000400057224 */ /* 0x040fe200078e0205 */
[----:B------:R-:W-:Y:S01]  /*4cc0*/  IABS R4, R141 ;  /* 0x0000008d00047213 */ /* 0x000fe20000000000 */
[----:B------:R-:W-:Y:S01]  /*4cd0*/  @!P6 IMAD.IADD R97, R97, 0x1, -R0 ;  /* 0x000000016161e824 */ /* 0x000fe200078e0a00 */
[C---:B------:R-:W-:Y:S01]  /*4ce0*/  ISETP.GT.U32.AND P6, PT, R0.reuse, R95, PT ;  /* 0x0000005f0000720c */ /* 0x040fe20003fc4070 */
[----:B------:R-:W-:Y:S01]  /*4cf0*/  IMAD.HI.U32 R2, R123, R6, RZ ;  /* 0x000000067b027227 */ /* 0x000fe200078e00ff */
[----:B------:R-:W-:-:S03]  /*4d00*/  ISETP.GT.U32.AND P2, PT, R0, R17, PT ;  /* 0x000000110000720c */ /* 0x000fc60003f44070 */
[----:B------:R-:W-:Y:S01]  /*4d10*/  @!P0 IMAD.IADD R19, R19, 0x1, -R0 ;  /* 0x0000000113138824 */ /* 0x000fe200078e0a00 */
[C---:B------:R-:W-:Y:S01]  /*4d20*/  ISETP.GT.U32.AND P0, PT, R0.reuse, R12, PT ;  /* 0x0000000c0000720c */ /* 0x040fe20003f04070 */
[----:B------:R-:W-:Y:S02]  /*4d30*/  IMAD R8, R0, R125, R8 ;  /* 0x0000007d00087224 */ /* 0x000fe400078e0208 */
[----:B------:R-:W-:Y:S01]  /*4d40*/  IMAD.MOV R125, RZ, RZ, -R2 ;  /* 0x000000ffff7d7224 */ /* 0x000fe200078e0a02 */
[----:B------:R-:W-:Y:S01]  /*4d50*/  IABS R2, R140 ;  /* 0x0000008c00027213 */ /* 0x000fe20000000000 */
[----:B------:R-:W-:-:S04]  /*4d60*/  IMAD.HI.U32 R3, R123, R4, RZ ;  /* 0x000000047b037227 */ /* 0x000fc800078e00ff */
[--C-:B------:R-:W-:Y:S01]  /*4d70*/  @!P4 IMAD.IADD R22, R22, 0x1, -R0.reuse ;  /* 0x000000011616c824 */ /* 0x100fe200078e0a00 */
[C---:B------:R-:W-:Y:S01]  /*4d80*/  ISETP.GT.U32.AND P4, PT, R0.reuse, R15, PT ;  /* 0x0000000f0000720c */ /* 0x040fe20003f84070 */
[----:B------:R-:W-:Y:S01]  /*4d90*/  @!P1 IMAD.IADD R11, R11, 0x1, -R0 ;  /* 0x000000010b0b9824 */ /* 0x000fe200078e0a00 */
[C---:B------:R-:W-:Y:S01]  /*4da0*/  ISETP.GT.U32.AND P1, PT, R0.reuse, R8, PT ;  /* 0x000000080000720c */ /* 0x040fe20003f24070 */
[----:B------:R-:W-:Y:S02]  /*4db0*/  IMAD R7, R0, R124, R7 ;  /* 0x0000007c00077224 */ /* 0x000fe400078e0207 */
[----:B------:R-:W-:Y:S02]  /*4dc0*/  IMAD.MOV R3, RZ, RZ, -R3 ;  /* 0x000000ffff037224 */ /* 0x000fe400078e0a03 */
[----:B------:R-:W-:-:S04]  /*4dd0*/  IMAD.HI.U32 R124, R123, R2, RZ ;  /* 0x000000027b7c7227 */ /* 0x000fc800078e00ff */
[--C-:B------:R-:W-:Y:S01]  /*4de0*/  @!P5 IMAD.IADD R14, R14, 0x1, -R0.reuse ;  /* 0x000000010e0ed824 */ /* 0x100fe200078e0a00 */
[C---:B------:R-:W-:Y:S01]  /*4df0*/  ISETP.GT.U32.AND P5, PT, R0.reuse, R9, PT ;  /* 0x000000090000720c */ /* 0x040fe20003fa4070 */
[----:B------:R-:W-:Y:S02]  /*4e00*/  @!P3 IMAD.IADD R13, R13, 0x1, -R0 ;  /* 0x000000010d0db824 */ /* 0x000fe400078e0a00 */
[C---:B------:R-:W-:Y:S02]  /*4e10*/  IMAD R4, R0.reuse, R3, R4 ;  /* 0x0000000300047224 */ /* 0x040fe400078e0204 */
[----:B------:R-:W-:Y:S01]  /*4e20*/  @!P6 IMAD.IADD R95, R95, 0x1, -R0 ;  /* 0x000000015f5fe824 */ /* 0x000fe200078e0a00 */
[C---:B------:R-:W-:Y:S01]  /*4e30*/  ISETP.GT.U32.AND P6, PT, R0.reuse, R93, PT ;  /* 0x0000005d0000720c */ /* 0x040fe20003fc4070 */
[----:B------:R-:W-:Y:S02]  /*4e40*/  IMAD.MOV R3, RZ, RZ, -R124 ;  /* 0x000000ffff037224 */ /* 0x000fe400078e0a7c */
[--C-:B------:R-:W-:Y:S01]  /*4e50*/  @!P2 IMAD.IADD R17, R17, 0x1, -R0.reuse ;  /* 0x000000011111a824 */ /* 0x100fe200078e0a00 */
[----:B------:R-:W-:Y:S01]  /*4e60*/  ISETP.GT.U32.AND P2, PT, R0, R14, PT ;  /* 0x0000000e0000720c */ /* 0x000fe20003f44070 */
[----:B------:R-:W-:Y:S01]  /*4e70*/  @!P0 IMAD.IADD R12, R12, 0x1, -R0 ;  /* 0x000000010c0c8824 */ /* 0x000fe200078e0a00 */
[C---:B------:R-:W-:Y:S01]  /*4e80*/  ISETP.GT.U32.AND P0, PT, R0.reuse, R13, PT ;  /* 0x0000000d0000720c */ /* 0x040fe20003f04070 */
[C---:B------:R-:W-:Y:S01]  /*4e90*/  IMAD R2, R0.reuse, R3, R2 ;  /* 0x0000000300027224 */ /* 0x040fe200078e0202 */
[----:B------:R-:W-:Y:S01]  /*4ea0*/  IABS R3, R139 ;  /* 0x0000008b00037213 */ /* 0x000fe20000000000 */
[--C-:B------:R-:W-:Y:S01]  /*4eb0*/  @!P4 IMAD.IADD R15, R15, 0x1, -R0.reuse ;  /* 0x000000010f0fc824 */ /* 0x100fe200078e0a00 */
[----:B------:R-:W-:Y:S01]  /*4ec0*/  ISETP.GT.U32.AND P4, PT, R0, R10, PT ;  /* 0x0000000a0000720c */ /* 0x000fe20003f84070 */
[----:B------:R-:W-:Y:S01]  /*4ed0*/  @!P1 IMAD.IADD R8, R8, 0x1, -R0 ;  /* 0x0000000108089824 */ /* 0x000fe200078e0a00 */
[C---:B------:R-:W-:Y:S01]  /*4ee0*/  ISETP.GT.U32.AND P1, PT, R0.reuse, R5, PT ;  /* 0x000000050000720c */ /* 0x040fe20003f24070 */
[C---:B------:R-:W-:Y:S01]  /*4ef0*/  IMAD R6, R0.reuse, R125, R6 ;  /* 0x0000007d00067224 */ /* 0x040fe200078e0206 */
[----:B------:R-:W-:Y:S01]  /*4f00*/  ISETP.GT.U32.AND P3, PT, R0, R15, PT ;  /* 0x0000000f0000720c */ /* 0x000fe20003f64070 */
[----:B------:R-:W-:-:S04]  /*4f10*/  IMAD.HI.U32 R125, R123, R3, RZ ;  /* 0x000000037b7d7227 */ /* 0x000fc800078e00ff */
[----:B------:R-:W-:Y:S01]  /*4f20*/  @!P6 IMAD.IADD R93, R93, 0x1, -R0 ;  /* 0x000000015d5de824 */ /* 0x000fe200078e0a00 */
[----:B------:R-:W-:Y:S01]  /*4f30*/  ISETP.GT.U32.AND P6, PT, R0, R86, PT ;  /* 0x000000560000720c */ /* 0x000fe20003fc4070 */
[----:B------:R-:W-:-:S04]  /*4f40*/  IMAD.HI.U32 R124, R123, R238, RZ ;  /* 0x000000ee7b7c7227 */ /* 0x000fc800078e00ff */
[----:B------:R-:W-:Y:S02]  /*4f50*/  IMAD.MOV R125, RZ, RZ, -R125 ;  /* 0x000000ffff7d7224 */ /* 0x000fe400078e0a7d */
        /* <DEDUP_REMOVED lines=9> */
[----:B------:R-:W-:Y:S01]  /*4ff0*/  @!P5 IMAD.IADD R9, R9, 0x1, -R0 ;  /* 0x000000010909d824 */ /* 0x000fe200078e0a00 */
[C---:B------:R-:W-:Y:S01]  /*5000*/  ISETP.GT.U32.AND P5, PT, R0.reuse, R11, PT ;  /* 0x0000000b0000720c */ /* 0x040fe20003fa4070 */
[----:B------:R-:W-:Y:S02]  /*5010*/  IMAD R238, R0, R124, R238 ;  /* 0x0000007c00ee7224 */ /* 0x000fe400078e02ee */
[----:B------:R-:W-:Y:S02]  /*5020*/  @!P1 IMAD.IADD R5, R5, 0x1, -R0 ;  /* 0x0000000105059824 */ /* 0x000fe400078e0a00 */
[----:B------:R-:W-:-:S03]  /*5030*/  IMAD.HI.U32 R124, R123, R129, RZ ;  /* 0x000000817b7c7227 */ /* 0x000fc600078e00ff */
[C---:B------:R-:W-:Y:S01]  /*5040*/  ISETP.GT.U32.AND P1, PT, R0.reuse, R5, PT ;  /* 0x000000050000720c */ /* 0x040fe20003f24070 */
[----:B------:R-:W-:Y:S02]  /*5050*/  IMAD.MOV R125, RZ, RZ, -R125 ;  /* 0x000000ffff7d7224 */ /* 0x000fe400078e0a7d */
[--C-:B------:R-:W-:Y:S01]  /*5060*/  @!P3 IMAD.IADD R15, R15, 0x1, -R0.reuse ;  /* 0x000000010f0fb824 */ /* 0x100fe200078e0a00 */
[----:B------:R-:W-:Y:S01]  /*5070*/  ISETP.GT.U32.AND P3, PT, R0, R10, PT ;  /* 0x0000000a0000720c */ /* 0x000fe20003f64070 */
[----:B------:R-:W-:Y:S01]  /*5080*/  @!P6 IMAD.IADD R86, R86, 0x1, -R0 ;  /* 0x000000015656e824 */ /* 0x000fe200078e0a00 */
[C---:B------:R-:W-:Y:S01]  /*5090*/  ISETP.GT.U32.AND P6, PT, R0.reuse, R84, PT ;  /* 0x000000540000720c */ /* 0x040fe20003fc4070 */
[----:B------:R-:W-:Y:S02]  /*50a0*/  IMAD.MOV R124, RZ, RZ, -R124 ;  /* 0x000000ffff7c7224 */ /* 0x000fe400078e0a7c */
[----:B------:R-:W-:Y:S02]  /*50b0*/  IMAD R209, R0, R125, R209 ;  /* 0x0000007d00d17224 */ /* 0x000fe400078e02d1 */
[----:B------:R-:W-:-:S04]  /*50c0*/  IMAD.HI.U32 R125, R123, R128, RZ ;  /* 0x000000807b7d7227 */ /* 0x000fc800078e00ff */
[--C-:B------:R-:W-:Y:S01]  /*50d0*/  @!P2 IMAD.IADD R7, R7, 0x1, -R0.reuse ;  /* 0x000000010707a824 */ /* 0x100fe200078e0a00 */
[----:B------:R-:W-:Y:S01]  /*50e0*/  ISETP.GT.U32.AND P2, PT, R0, R3, PT ;  /* 0x000000030000720c */ /* 0x000fe20003f44070 */
[----:B------:R-:W-:Y:S02]  /*50f0*/  @!P0 IMAD.IADD R6, R6, 0x1, -R0 ;  /* 0x0000000106068824 */ /* 0x000fe400078e0a00 */
[C---:B------:R-:W-:Y:S02]  /*5100*/  IMAD R129, R0.reuse, R124, R129 ;  /* 0x0000007c00817224 */ /* 0x040fe400078e0281 */
[----:B------:R-:W-:Y:S01]  /*5110*/  IMAD.HI.U32 R124, R123, R127, RZ ;  /* 0x0000007f7b7c7227 */ /* 0x000fe200078e00ff */
[----:B------:R-:W-:-:S03]  /*5120*/  ISETP.GT.U32.AND P0, PT, R0, R6, PT ;  /* 0x000000060000720c */ /* 0x000fc60003f04070 */
[----:B------:R-:W-:Y:S02]  /*5130*/  IMAD.MOV R125, RZ, RZ, -R125 ;  /* 0x000000ffff7d7224 */ /* 0x000fe400078e0a7d */
[----:B------:R-:W-:Y:S01]  /*5140*/  @!P5 IMAD.IADD R11, R11, 0x1, -R0 ;  /* 0x000000010b0bd824 */ /* 0x000fe200078e0a00 */
[C---:B------:R-:W-:Y:S01]  /*5150*/  ISETP.GT.U32.AND P5, PT, R0.reuse, R4, PT ;  /* 0x000000040000720c */ /* 0x040fe20003fa4070 */
[----:B------:R-:W-:Y:S02]  /*5160*/  IMAD.MOV R124, RZ, RZ, -R124 ;  /* 0x000000ffff7c7224 */ /* 0x000fe400078e0a7c */
[----:B------:R-:W-:Y:S01]  /*5170*/  IMAD R128, R0, R125, R128 ;  /* 0x0000007d00807224 */ /* 0x000fe200078e0280 */
[----:B------:R-:W-:Y:S01]  /*5180*/  IABS R125, R132 ;  /* 0x00000084007d7213 */ /* 0x000fe20000000000 */
[----:B------:R-:W-:Y:S01]  /*5190*/  @!P3 IMAD.IADD R10, R10, 0x1, -R0 ;  /* 0x000000010a0ab824 */ /* 0x000fe200078e0a00 */
[C---:B------:R-:W-:Y:S01]  /*51a0*/  ISETP.GT.U32.AND P3, PT, R0.reuse, R2, PT ;  /* 0x000000020000720c */ /* 0x040fe20003f64070 */
[----:B------:R-:W-:-:S02]  /*51b0*/  IMAD R127, R0, R124, R127 ;  /* 0x0000007c007f7224 */ /* 0x000fc400078e027f */
[--C-:B------:R-:W-:Y:S01]  /*51c0*/  @!P1 IMAD.IADD R5, R5, 0x1, -R0.reuse ;  /* 0x0000000105059824 */ /* 0x100fe200078e0a00 */
[----:B------:R-:W-:Y:S01]  /*51d0*/  ISETP.GT.U32.AND P1, PT, R0, R128, PT ;  /* 0x000000800000720c */ /* 0x000fe20003f24070 */
[----:B------:R-:W-:Y:S01]  /*51e0*/  @!P6 IMAD.IADD R84, R84, 0x1, -R0 ;  /* 0x000000015454e824 */ /* 0x000fe200078e0a00 */
[----:B------:R-:W-:Y:S01]  /*51f0*/  ISETP.GT.U32.AND P6, PT, R0, R82, PT ;  /* 0x000000520000720c */ /* 0x000fe20003fc4070 */
[----:B------:R-:W-:-:S04]  /*5200*/  IMAD.HI.U32 R124, R123, R126, RZ ;  /* 0x0000007e7b7c7227 */ /* 0x000fc800078e00ff */
[----:B------:R-:W-:-:S04]  /*5210*/  IMAD.HI.U32 R123, R123, R125, RZ ;  /* 0x0000007d7b7b7227 */ /* 0x000fc800078e00ff */
[--C-:B------:R-:W-:Y:S02]  /*5220*/  @!P2 IMAD.IADD R3, R3, 0x1, -R0.reuse ;  /* 0x000000010303a824 */ /* 0x100fe400078e0a00 */
[----:B------:R-:W-:Y:S02]  /*5230*/  IMAD.MOV R123, RZ, RZ, -R123 ;  /* 0x000000ffff7b7224 */ /* 0x000fe400078e0a7b */
[--C-:B------:R-:W-:Y:S01]  /*5240*/  @!P0 IMAD.IADD R6, R6, 0x1, -R0.reuse ;  /* 0x0000000106068824 */ /* 0x100fe200078e0a00 */
[----:B------:R-:W-:Y:S01]  /*5250*/  ISETP.GT.U32.AND P0, PT, R0, R3, PT ;  /* 0x000000030000720c */ /* 0x000fe20003f04070 */
[----:B------:R-:W-:Y:S01]  /*5260*/  @!P5 IMAD.IADD R4, R4, 0x1, -R0 ;  /* 0x000000010404d824 */ /* 0x000fe200078e0a00 */
[C---:B------:R-:W-:Y:S01]  /*5270*/  ISETP.GT.U32.AND P5, PT, R0.reuse, R209, PT ;  /* 0x000000d10000720c */ /* 0x040fe20003fa4070 */
[----:B------:R-:W-:Y:S02]  /*5280*/  IMAD.MOV R124, RZ, RZ, -R124 ;  /* 0x000000ffff7c7224 */ /* 0x000fe400078e0a7c */
[----:B------:R-:W-:-:S02]  /*5290*/  IMAD R125, R0, R123, R125 ;  /* 0x0000007b007d7224 */ /* 0x000fc400078e027d */
[----:B------:R-:W-:Y:S01]  /*52a0*/  @!P3 IMAD.IADD R2, R2, 0x1, -R0 ;  /* 0x000000010202b824 */ /* 0x000fe200078e0a00 */
[C---:B------:R-:W-:Y:S01]  /*52b0*/  ISETP.GT.U32.AND P3, PT, R0.reuse, R129, PT ;  /* 0x000000810000720c */ /* 0x040fe20003f64070 */
[----:B------:R-:W-:Y:S02]  /*52c0*/  IMAD.MOV.U32 R123, RZ, RZ, 0x3f ;  /* 0x0000003fff7b7424 */ /* 0x000fe400078e00ff */
[----:B------:R-:W-:Y:S01]  /*52d0*/  IMAD R126, R0, R124, R126 ;  /* 0x0000007c007e7224 */ /* 0x000fe200078e027e */
[----:B------:R-:W-:Y:S01]  /*52e0*/  SHF.R.S32.HI R124, RZ, 0x6, R239 ;  /* 0x00000006ff7c7819 */ /* 0x000fe200000114ef */
[--C-:B------:R-:W-:Y:S01]  /*52f0*/  @!P1 IMAD.IADD R128, R128, 0x1, -R0.reuse ;  /* 0x0000000180809824 */ /* 0x100fe200078e0a00 */
[----:B------:R-:W-:Y:S01]  /*5300*/  ISETP.GT.U32.AND P1, PT, R0, R125, PT ;  /* 0x0000007d0000720c */ /* 0x000fe20003f24070 */
[----:B------:R-:W-:Y:S01]  /*5310*/  @!P6 IMAD.IADD R82, R82, 0x1, -R0 ;  /* 0x000000015252e824 */ /* 0x000fe200078e0a00 */
[----:B------:R-:W-:Y:S01]  /*5320*/  ISETP.GT.U32.AND P6, PT, R0, R75, PT ;  /* 0x0000004b0000720c */ /* 0x000fe20003fc4070 */
[----:B------:R-:W-:Y:S01]  /*5330*/  IMAD.MOV.U32 R252, RZ, RZ, R198 ;  /* 0x000000fffffc7224 */ /* 0x000fe200078e00c6 */
[----:B------:R-:W-:Y:S01]  /*5340*/  IADD3 R205, R123, c[0x0][0x180], RZ ;  /* 0x000060007bcd7a10 */ /* 0x000fe20007ffe0ff */
[----:B------:R-:W-:Y:S01]  /*5350*/  IMAD.SHL.U32 R198, R131, 0x4, RZ ;  /* 0x0000000483c67824 */ /* 0x000fe200078e00ff */
[----:B------:R-:W-:Y:S01]  /*5360*/  SGXT R124, R124, 0x1 ;  /* 0x000000017c7c781a */ /* 0x000fe20000000200 */
[--C-:B------:R-:W-:Y:S01]  /*5370*/  @!P0 IMAD.IADD R3, R3, 0x1, -R0.reuse ;  /* 0x0000000103038824 */ /* 0x100fe200078e0a00 */
[----:B------:R-:W-:Y:S01]  /*5380*/  ISETP.GT.AND P0, PT, R205, 0x3f, PT ;  /* 0x0000003fcd00780c */ /* 0x000fe20003f04270 */
[----:B------:R-:W-:Y:S01]  /*5390*/  @!P5 IMAD.IADD R209, R209, 0x1, -R0 ;  /* 0x00000001d1d1d824 */ /* 0x000fe200078e0a00 */
[C---:B------:R-:W-:Y:S01]  /*53a0*/  LOP3.LUT R205, R198.reuse, 0x120, R124, 0x78, !PT ;  /* 0x00000120c6cd7812 */ /* 0x040fe200078e787c */
[----:B------:R-:W-:Y:S01]  /*53b0*/  @!P3 IMAD.IADD R129, R129, 0x1, -R0 ;  /* 0x000000018181b824 */ /* 0x000fe200078e0a00 */
[----:B------:R-:W-:Y:S01]  /*53c0*/  LOP3.LUT R198, R198, 0x110, R124, 0x78, !PT ;  /* 0x00000110c6c67812 */ /* 0x000fe200078e787c */
[--C-:B------:R-:W-:Y:S01]  /*53d0*/  @!P4 IMAD.IADD R12, R12, 0x1, -R0.reuse ;  /* 0x000000010c0cc824 */ /* 0x100fe200078e0a00 */
[C---:B------:R-:W-:Y:S01]  /*53e0*/  ISETP.GT.U32.AND P3, PT, R0.reuse, R209, PT ;  /* 0x000000d10000720c */ /* 0x040fe20003f64070 */
[----:B------:R1:W-:Y:S01]  /*53f0*/  STL [R1+0xb4c], R205 ;  /* 0x000b4ccd01007387 */ /* 0x0003e20000100800 */
[--C-:B------:R-:W-:Y:S01]  /*5400*/  @!P1 IMAD.IADD R125, R125, 0x1, -R0.reuse ;  /* 0x000000017d7d9824 */ /* 0x100fe200078e0a00 */
[----:B------:R-:W-:Y:S01]  /*5410*/  ISETP.GE.AND P1, PT, R207, RZ, PT ;  /* 0x000000ffcf00720c */ /* 0x000fe20003f26270 */
[----:B------:R-:W-:Y:S01]  /*5420*/  @!P6 IMAD.IADD R75, R75, 0x1, -R0 ;  /* 0x000000014b4be824 */ /* 0x000fe200078e0a00 */
[----:B------:R-:W-:-:S02]  /*5430*/  ISETP.GT.U32.AND P6, PT, R0, R73, PT ;  /* 0x000000490000720c */ /* 0x000fc40003fc4070 */
[----:B------:R-:W-:Y:S02]  /*5440*/  SEL R123, RZ, 0x4, !P0 ;  /* 0x00000004ff7b7807 */ /* 0x000fe40004000000 */
[C---:B------:R-:W-:Y:S01]  /*5450*/  ISETP.GT.U32.AND P4, PT, R0.reuse, R8, PT ;  /* 0x000000080000720c */ /* 0x040fe20003f84070 */
[----:B-1----:R-:W2:Y:S01]  /*5460*/  LDL R205, [R1+0x630] ;  /* 0x0006300001cd7983 */ /* 0x002ea20000100800 */
[C---:B------:R-:W-:Y:S02]  /*5470*/  ISETP.GT.U32.AND P2, PT, R0.reuse, R2, PT ;  /* 0x000000020000720c */ /* 0x040fe40003f44070 */
[----:B------:R-:W-:Y:S01]  /*5480*/  ISETP.GT.U32.AND P5, PT, R0, R126, PT ;  /* 0x0000007e0000720c */ /* 0x000fe20003fa4070 */
[----:B------:R1:W-:Y:S01]  /*5490*/  STL [R1+0x908], R207 ;  /* 0x000908cf01007387 */ /* 0x0003e20000100800 */
[----:B------:R-:W-:-:S03]  /*54a0*/  @!P3 IMAD.IADD R209, R209, 0x1, -R0 ;  /* 0x00000001d1d1b824 */ /* 0x000fc600078e0a00 */
[----:B------:R-:W-:-:S04]  /*54b0*/  @!P6 IMAD.IADD R73, R73, 0x1, -R0 ;  /* 0x000000014949e824 */ /* 0x000fc800078e0a00 */
[--C-:B------:R-:W-:Y:S01]  /*54c0*/  @!P4 IMAD.IADD R8, R8, 0x1, -R0.reuse ;  /* 0x000000010808c824 */ /* 0x100fe200078e0a00 */
[----:B-1----:R-:W4:Y:S01]  /*54d0*/  LDL R207, [R1+0x634] ;  /* 0x0006340001cf7983 */ /* 0x002f220000100800 */
[----:B------:R-:W-:Y:S01]  /*54e0*/  ISETP.GE.AND P3, PT, R208, c[0x0][0x180], PT ;  /* 0x00006000d0007a0c */ /* 0x000fe20003f66270 */
[----:B------:R-:W-:Y:S01]  /*54f0*/  @!P2 IMAD.IADD R2, R2, 0x1, -R0 ;  /* 0x000000010202a824 */ /* 0x000fe200078e0a00 */
[C---:B------:R-:W-:Y:S01]  /*5500*/  ISETP.GT.U32.AND P6, PT, R0.reuse, R71, PT ;  /* 0x000000470000720c */ /* 0x040fe20003fc4070 */
[----:B------:R1:W-:Y:S01]  /*5510*/  STL [R1+0xa50], R198 ;  /* 0x000a50c601007387 */ /* 0x0003e20000100800 */
[----:B------:R-:W-:Y:S02]  /*5520*/  SEL R124, R123, RZ, !P3 ;  /* 0x000000ff7b7c7207 */ /* 0x000fe40005800000 */
[C---:B------:R-:W-:Y:S01]  /*5530*/  ISETP.GT.U32.AND P4, PT, R0.reuse, R238, PT ;  /* 0x000000ee0000720c */ /* 0x040fe20003f84070 */
[----:B------:R-:W4:Y:S01]  /*5540*/  LDL R251, [R1+0x618] ;  /* 0x0006180001fb7983 */ /* 0x000f220000100800 */
[----:B------:R-:W-:-:S03]  /*5550*/  ISETP.GT.U32.AND P2, PT, R0, R129, PT ;  /* 0x000000810000720c */ /* 0x000fc60003f44070 */
[----:B-1----:R-:W4:Y:S01]  /*5560*/  LDL R198, [R1+0x638] ;  /* 0x0006380001c67983 */ /* 0x002f220000100800 */
[----:B------:R-:W-:-:S03]  /*5570*/  ISETP.GE.AND P3, PT, R252, RZ, PT ;  /* 0x000000fffc00720c */ /* 0x000fc60003f66270 */
[--C-:B------:R-:W-:Y:S01]  /*5580*/  @!P6 IMAD.IADD R71, R71, 0x1, -R0.reuse ;  /* 0x000000014747e824 */ /* 0x100fe200078e0a00 */
[----:B------:R-:W-:Y:S01]  /*5590*/  ISETP.GT.U32.AND P6, PT, R0, R64, PT ;  /* 0x000000400000720c */ /* 0x000fe20003fc4070 */
[----:B------:R1:W-:Y:S02]  /*55a0*/  STL [R1+0x14c], R124 ;  /* 0x00014c7c01007387 */ /* 0x0003e40000100800 */
[--C-:B------:R-:W-:Y:S01]  /*55b0*/  @!P4 IMAD.IADD R238, R238, 0x1, -R0.reuse ;  /* 0x00000001eeeec824 */ /* 0x100fe200078e0a00 */
[----:B------:R-:W-:Y:S01]  /*55c0*/  ISETP.GT.U32.AND P4, PT, R0, R127, PT ;  /* 0x0000007f0000720c */ /* 0x000fe20003f84070 */
[----:B------:R-:W4:Y:S08]  /*55d0*/  LDL R252, [R1+0x614] ;  /* 0x0006140001fc7983 */ /* 0x000f300000100800 */
[----:B------:R-:W-:Y:S01]  /*55e0*/  @!P6 IMAD.IADD R64, R64, 0x1, -R0 ;  /* 0x000000014040e824 */ /* 0x000fe200078e0a00 */
[----:B------:R-:W-:-:S13]  /*55f0*/  ISETP.GT.U32.AND P6, PT, R0, R62, PT ;  /* 0x0000003e0000720c */ /* 0x000fda0003fc4070 */
        /* <DEDUP_REMOVED lines=30> */
[--C-:B------:R-:W-:Y:S01]  /*57e0*/  @!P6 IMAD.IADD R7, R7, 0x1, -R0.reuse ;  /* 0x000000010707e824 */ /* 0x100fe200078e0a00 */
[----:B------:R-:W-:Y:S01]  /*57f0*/  ISETP.GT.U32.AND P6, PT, R0, R4, PT ;  /* 0x000000040000720c */ /* 0x000fe20003fc4070 */
[--C-:B------:R-:W-:Y:S02]  /*5800*/  @!P4 IMAD.IADD R127, R127, 0x1, -R0.reuse ;  /* 0x000000017f7fc824 */ /* 0x100fe400078e0a00 */
[----:B------:R-:W-:-:S10]  /*5810*/  @!P5 IMAD.IADD R126, R126, 0x1, -R0 ;  /* 0x000000017e7ed824 */ /* 0x000fd400078e0a00 */
[--C-:B------:R-:W-:Y:S01]  /*5820*/  @!P6 IMAD.IADD R4, R4, 0x1, -R0.reuse ;  /* 0x000000010404e824 */ /* 0x100fe200078e0a00 */
[C---:B------:R-:W-:Y:S01]  /*5830*/  ISETP.GT.U32.AND P6, PT, R0.reuse, R238, PT ;  /* 0x000000ee0000720c */ /* 0x040fe20003fc4070 */
[----:B------:R-:W-:Y:S01]  /*5840*/  @!P2 IMAD.IADD R129, R129, 0x1, -R0 ;  /* 0x000000018181a824 */ /* 0x000fe200078e0a00 */
[C---:B------:R-:W-:Y:S02]  /*5850*/  ISETP.GT.U32.AND P5, PT, R0.reuse, R127, PT ;  /* 0x0000007f0000720c */ /* 0x040fe40003fa4070 */
[----:B------:R-:W-:Y:S02]  /*5860*/  ISETP.GT.U32.AND P2, PT, R0, R126, PT ;  /* 0x0000007e0000720c */ /* 0x000fe40003f44070 */
[----:B------:R-:W-:-:S07]  /*5870*/  ISETP.GE.AND P4, PT, R131, c[0x0][0x180], PT ;  /* 0x0000600083007a0c */ /* 0x000fce0003f86270 */
[--C-:B------:R-:W-:Y:S01]  /*5880*/  @!P6 IMAD.IADD R238, R238, 0x1, -R0.reuse ;  /* 0x00000001eeeee824 */ /* 0x100fe200078e0a00 */
[----:B------:R-:W-:Y:S01]  /*5890*/  ISETP.GT.U32.AND P6, PT, R0, R128, PT ;  /* 0x000000800000720c */ /* 0x000fe20003fc4070 */
[--C-:B------:R-:W-:Y:S01]  /*58a0*/  @!P5 IMAD.IADD R127, R127, 0x1, -R0.reuse ;  /* 0x000000017f7fd824 */ /* 0x100fe200078e0a00 */
[----:B-1----:R-:W-:Y:S01]  /*58b0*/  SEL R124, R123, RZ, !P4 ;  /* 0x000000ff7b7c7207 */ /* 0x002fe20006000000 */
[----:B------:R-:W-:Y:S01]  /*58c0*/  @!P2 IMAD.IADD R126, R126, 0x1, -R0 ;  /* 0x000000017e7ea824 */ /* 0x000fe200078e0a00 */
[----:B--2---:R-:W-:Y:S01]  /*58d0*/  ISETP.GE.AND P2, PT, R205, RZ, PT ;  /* 0x000000ffcd00720c */ /* 0x004fe20003f46270 */
[----:B------:R-:W-:Y:S01]  /*58e0*/  @!P1 IMAD.MOV R122, RZ, RZ, -R122 ;  /* 0x000000ffff7a9224 */ /* 0x000fe200078e0a7a */
[----:B------:R-:W-:Y:S01]  /*58f0*/  ISETP.GE.AND P1, PT, R246, RZ, PT ;  /* 0x000000fff600720c */ /* 0x000fe20003f26270 */
[----:B------:R-:W-:Y:S01]  /*5900*/  @!P3 IMAD.MOV R121, RZ, RZ, -R121 ;  /* 0x000000ffff79b224 */ /* 0x000fe200078e0a79 */
[----:B---3--:R-:W-:Y:S01]  /*5910*/  ISETP.GE.AND P3, PT, R247, RZ, PT ;  /* 0x000000fff700720c */ /* 0x008fe20003f66270 */
[----:B------:R-:W2:Y:S04]  /*5920*/  LDL R205, [R1+0x604] ;  /* 0x0006040001cd7983 */ /* 0x000ea80000100800 */
[----:B------:R-:W-:-:S02]  /*5930*/  @!P6 IMAD.IADD R128, R128, 0x1, -R0 ;  /* 0x000000018080e824 */ /* 0x000fc400078e0a00 */
[----:B------:R-:W3:Y:S01]  /*5940*/  LDL R0, [R1+0x610] ;  /* 0x0006100001007983 */ /* 0x000ee20000100800 */
[----:B----4-:R-:W-:-:S03]  /*5950*/  ISETP.GE.AND P5, PT, R207, RZ, PT ;  /* 0x000000ffcf00720c */ /* 0x010fc60003fa6270 */
[----:B------:R-:W4:Y:S01]  /*5960*/  LDL R207, [R1+0x608] ;  /* 0x0006080001cf7983 */ /* 0x000f220000100800 */
[----:B------:R-:W-:-:S03]  /*5970*/  ISETP.GE.AND P4, PT, R198, RZ, PT ;  /* 0x000000ffc600720c */ /* 0x000fc60003f86270 */
[----:B------:R-:W4:Y:S06]  /*5980*/  LDL R198, [R1+0x60c] ;  /* 0x00060c0001c67983 */ /* 0x000f2c0000100800 */
[----:B------:R-:W-:Y:S01]  /*5990*/  @!P5 IMAD.MOV R119, RZ, RZ, -R119 ;  /* 0x000000ffff77d224 */ /* 0x000fe200078e0a77 */
[----:B------:R-:W-:Y:S01]  /*59a0*/  ISETP.GE.AND P5, PT, R249, RZ, PT ;  /* 0x000000fff900720c */ /* 0x000fe20003fa6270 */
[----:B------:R-:W4:Y:S01]  /*59b0*/  LDL.LU R246, [R1+0xb68] ;  /* 0x000b680001f67983 */ /* 0x000f220000300800 */
[----:B------:R-:W-:Y:S01]  /*59c0*/  @!P2 IMAD.MOV R118, RZ, RZ, -R118 ;  /* 0x000000ffff76a224 */ /* 0x000fe200078e0a76 */
[----:B------:R-:W-:-:S02]  /*59d0*/  ISETP.GE.AND P2, PT, R250, RZ, PT ;  /* 0x000000fffa00720c */ /* 0x000fc40003f46270 */
[----:B------:R-:W4:Y:S01]  /*59e0*/  LDL.LU R247, [R1+0xb64] ;  /* 0x000b640001f77983 */ /* 0x000f220000300800 */
[----:B------:R-:W-:Y:S01]  /*59f0*/  @!P4 IMAD.MOV R120, RZ, RZ, -R120 ;  /* 0x000000ffff78c224 */ /* 0x000fe200078e0a78 */
[----:B------:R-:W-:Y:S01]  /*5a00*/  ISETP.GE.AND P4, PT, R248, RZ, PT ;  /* 0x000000fff800720c */ /* 0x000fe20003f86270 */
[----:B------:R-:W-:Y:S01]  /*5a10*/  @!P1 IMAD.MOV R117, RZ, RZ, -R117 ;  /* 0x000000ffff759224 */ /* 0x000fe200078e0a75 */
[----:B------:R-:W4:Y:S01]  /*5a20*/  LDL.LU R248, [R1+0xb60] ;  /* 0x000b600001f87983 */ /* 0x000f220000300800 */
[----:B------:R-:W-:Y:S01]  /*5a30*/  ISETP.GE.AND P1, PT, R251, RZ, PT ;  /* 0x000000fffb00720c */ /* 0x000fe20003f26270 */
[----:B------:R-:W-:Y:S02]  /*5a40*/  @!P3 IMAD.MOV R116, RZ, RZ, -R116 ;  /* 0x000000ffff74b224 */ /* 0x000fe400078e0a74 */
[----:B------:R-:W4:Y:S01]  /*5a50*/  LDL.LU R249, [R1+0xb5c] ;  /* 0x000b5c0001f97983 */ /* 0x000f220000300800 */
[----:B------:R-:W-:-:S03]  /*5a60*/  ISETP.GE.AND P3, PT, R252, RZ, PT ;  /* 0x000000fffc00720c */ /* 0x000fc60003f66270 */
[----:B------:R-:W4:Y:S04]  /*5a70*/  LDL.LU R250, [R1+0xb58] ;  /* 0x000b580001fa7983 */ /* 0x000f280000300800 */
[----:B------:R-:W4:Y:S04]  /*5a80*/  LDL.LU R251, [R1+0xb54] ;  /* 0x000b540001fb7983 */ /* 0x000f280000300800 */
[----:B------:R-:W4:Y:S01]  /*5a90*/  LDL.LU R252, [R1+0xb50] ;  /* 0x000b500001fc7983 */ /* 0x000f220000300800 */
[----:B------:R-:W-:Y:S02]  /*5aa0*/  @!P4 IMAD.MOV R115, RZ, RZ, -R115 ;  /* 0x000000ffff73c224 */ /* 0x000fe400078e0a73 */
[----:B------:R-:W-:-:S02]  /*5ab0*/  @!P5 IMAD.MOV R114, RZ, RZ, -R114 ;  /* 0x000000ffff72d224 */ /* 0x000fc400078e0a72 */
[----:B------:R-:W-:Y:S02]  /*5ac0*/  @!P2 IMAD.MOV R113, RZ, RZ, -R113 ;  /* 0x000000ffff71a224 */ /* 0x000fe400078e0a71 */
[----:B------:R-:W-:Y:S02]  /*5ad0*/  @!P1 IMAD.MOV R112, RZ, RZ, -R112 ;  /* 0x000000ffff709224 */ /* 0x000fe400078e0a70 */
[----:B------:R-:W-:Y:S01]  /*5ae0*/  @!P3 IMAD.MOV R111, RZ, RZ, -R111 ;  /* 0x000000ffff6fb224 */ /* 0x000fe200078e0a6f */
[----:B---3--:R-:W-:Y:S02]  /*5af0*/  ISETP.GE.AND P4, PT, R0, RZ, PT ;  /* 0x000000ff0000720c */ /* 0x008fe40003f86270 */
[----:B--2---:R-:W-:Y:S02]  /*5b00*/  ISETP.GE.AND P1, PT, R205, RZ, PT ;  /* 0x000000ffcd00720c */ /* 0x004fe40003f26270 */
[----:B----4-:R-:W-:Y:S02]  /*5b10*/  ISETP.GE.AND P2, PT, R207, RZ, PT ;  /* 0x000000ffcf00720c */ /* 0x010fe40003f46270 */
[----:B------:R-:W-:-:S07]  /*5b20*/  ISETP.GE.AND P5, PT, R198, RZ, PT ;  /* 0x000000ffc600720c */ /* 0x000fce0003fa6270 */
[----:B------:R-:W-:-:S04]  /*5b30*/  @!P4 IMAD.MOV R110, RZ, RZ, -R110 ;  /* 0x000000ffff6ec224 */ /* 0x000fc800078e0a6e */
[----:B------:R-:W-:Y:S02]  /*5b40*/  @!P2 IMAD.MOV R108, RZ, RZ, -R108 ;  /* 0x000000ffff6ca224 */ /* 0x000fe400078e0a6c */
[----:B------:R-:W-:Y:S01]  /*5b50*/  @!P5 IMAD.MOV R109, RZ, RZ, -R109 ;  /* 0x000000ffff6dd224 */ /* 0x000fe200078e0a6d */
[----:B------:R-:W-:Y:S02]  /*5b60*/  ISETP.GE.AND P5, PT, R250, RZ, PT ;  /* 0x000000fffa00720c */ /* 0x000fe40003fa6270 */
[----:B------:R-:W-:Y:S02]  /*5b70*/  ISETP.GE.AND P4, PT, R251, RZ, PT ;  /* 0x000000fffb00720c */ /* 0x000fe40003f86270 */
[----:B------:R-:W-:Y:S01]  /*5b80*/  ISETP.GE.AND P3, PT, R252, RZ, PT ;  /* 0x000000fffc00720c */ /* 0x000fe20003f66270 */
[----:B------:R-:W-:Y:S01]  /*5b90*/  @!P1 IMAD.MOV R107, RZ, RZ, -R107 ;  /* 0x000000ffff6b9224 */ /* 0x000fe200078e0a6b */
[----:B------:R-:W-:Y:S02]  /*5ba0*/  ISETP.GE.AND P2, PT, R249, RZ, PT ;  /* 0x000000fff900720c */ /* 0x000fe40003f46270 */
[----:B------:R-:W-:-:S05]  /*5bb0*/  ISETP.GE.AND P1, PT, R248, RZ, PT ;  /* 0x000000fff800720c */ /* 0x000fca0003f26270 */
[----:B------:R-:W-:Y:S01]  /*5bc0*/  @!P5 IMAD.MOV R104, RZ, RZ, -R104 ;  /* 0x000000ffff68d224 */ /* 0x000fe200078e0a68 */
[----:B------:R-:W-:Y:S01]  /*5bd0*/  ISETP.GE.AND P5, PT, R245, RZ, PT ;  /* 0x000000fff500720c */ /* 0x000fe20003fa6270 */
[----:B------:R-:W-:Y:S01]  /*5be0*/  @!P4 IMAD.MOV R105, RZ, RZ, -R105 ;  /* 0x000000ffff69c224 */ /* 0x000fe200078e0a69 */
[----:B------:R-:W-:Y:S01]  /*5bf0*/  ISETP.GE.AND P4, PT, R246, RZ, PT ;  /* 0x000000fff600720c */ /* 0x000fe20003f86270 */
[----:B------:R-:W-:Y:S01]  /*5c00*/  @!P3 IMAD.MOV R106, RZ, RZ, -R106 ;  /* 0x000000ffff6ab224 */ /* 0x000fe200078e0a6a */
[----:B------:R-:W-:Y:S01]  /*5c10*/  ISETP.GE.AND P3, PT, R247, RZ, PT ;  /* 0x000000fff700720c */ /* 0x000fe20003f66270 */
[----:B------:R-:W-:Y:S01]  /*5c20*/  @!P2 IMAD.MOV R103, RZ, RZ, -R103 ;  /* 0x000000ffff67a224 */ /* 0x000fe200078e0a67 */
[----:B------:R-:W-:Y:S01]  /*5c30*/  ISETP.GE.AND P2, PT, R244, RZ, PT ;  /* 0x000000fff400720c */ /* 0x000fe20003f46270 */
[----:B------:R-:W-:Y:S01]  /*5c40*/  @!P1 IMAD.MOV R102, RZ, RZ, -R102 ;  /* 0x000000ffff669224 */ /* 0x000fe200078e0a66 */
        /* <DEDUP_REMOVED lines=196> */
[----:B------:R-:W-:Y:S02]  /*6890*/  ISETP.GE.AND P3, PT, R138, RZ, PT ;  /* 0x000000ff8a00720c */ /* 0x000fe40003f66270 */
[----:B------:R-:W-:Y:S01]  /*68a0*/  IABS R0, c[0x0][0x17c] ;  /* 0x00005f0000007a13 */ /* 0x000fe20000000000 */
[----:B------:R-:W-:Y:S01]  /*68b0*/  @!P2 IMAD.MOV R2, RZ, RZ, -R2 ;  /* 0x000000ffff02a224 */ /* 0x000fe200078e0a02 */
[----:B------:R-:W-:Y:S01]  /*68c0*/  ISETP.GE.AND P2, PT, R135, RZ, PT ;  /* 0x000000ff8700720c */ /* 0x000fe20003f46270 */
[----:B------:R-:W-:Y:S01]  /*68d0*/  @!P1 IMAD.MOV R3, RZ, RZ, -R3 ;  /* 0x000000ffff039224 */ /* 0x000fe200078e0a03 */
[----:B------:R-:W-:-:S03]  /*68e0*/  ISETP.GT.U32.AND P1, PT, R0, R125, PT ;  /* 0x0000007d0000720c */ /* 0x000fc60003f24070 */
[----:B------:R-:W-:Y:S02]  /*68f0*/  @!P5 IMAD.MOV R129, RZ, RZ, -R129 ;  /* 0x000000ffff81d224 */ /* 0x000fe400078e0a81 */
[----:B------:R-:W-:Y:S01]  /*6900*/  @!P4 IMAD.MOV R209, RZ, RZ, -R209 ;  /* 0x000000ffffd1c224 */ /* 0x000fe200078e0ad1 */
[----:B------:R-:W-:Y:S01]  /*6910*/  ISETP.GE.AND P4, PT, R133, RZ, PT ;  /* 0x000000ff8500720c */ /* 0x000fe20003f86270 */
[----:B------:R-:W-:Y:S01]  /*6920*/  @!P3 IMAD.MOV R238, RZ, RZ, -R238 ;  /* 0x000000ffffeeb224 */ /* 0x000fe200078e0aee */
[----:B------:R-:W-:Y:S02]  /*6930*/  ISETP.GE.AND P3, PT, R134, RZ, PT ;  /* 0x000000ff8600720c */ /* 0x000fe40003f66270 */
[----:B------:R-:W-:Y:S01]  /*6940*/  ISETP.GE.AND P5, PT, R132, RZ, PT ;  /* 0x000000ff8400720c */ /* 0x000fe20003fa6270 */
[----:B------:R-:W-:Y:S01]  /*6950*/  @!P2 IMAD.MOV R128, RZ, RZ, -R128 ;  /* 0x000000ffff80a224 */ /* 0x000fe200078e0a80 */
[----:B------:R-:W-:Y:S01]  /*6960*/  ISETP.NE.U32.AND P2, PT, R124, RZ, PT ;  /* 0x000000ff7c00720c */ /* 0x000fe20003f45070 */
[----:B------:R-:W-:Y:S01]  /*6970*/  @!P1 IMAD.IADD R125, R125, 0x1, -R0 ;  /* 0x000000017d7d9824 */ /* 0x000fe200078e0a00 */
[----:B------:R-:W-:Y:S01]  /*6980*/  ISETP.NE.AND P1, PT, RZ, c[0x0][0x17c], PT ;  /* 0x00005f00ff007a0c */ /* 0x000fe20003f25270 */
[----:B------:R-:W-:Y:S01]  /*6990*/  IMAD R0, R131, c[0x0][0x18c], RZ ;  /* 0x0000630083007a24 */ /* 0x000fe200078e02ff */
[----:B------:R-:W-:-:S03]  /*69a0*/  LOP3.LUT R124, RZ, c[0x0][0x17c], RZ, 0x33, !PT ;  /* 0x00005f00ff7c7a12 */ /* 0x000fc600078e33ff */
[----:B------:R-:W-:Y:S01]  /*69b0*/  @!P4 IMAD.MOV R126, RZ, RZ, -R126 ;  /* 0x000000ffff7ec224 */ /* 0x000fe200078e0a7e */
[C---:B------:R-:W-:Y:S02]  /*69c0*/  LOP3.LUT R153, R208.reuse, 0x4, RZ, 0xfc, !PT ;  /* 0x00000004d0997812 */ /* 0x040fe400078efcff */
[----:B------:R-:W-:Y:S01]  /*69d0*/  LOP3.LUT R152, R208, 0x8, RZ, 0xfc, !PT ;  /* 0x00000008d0987812 */ /* 0x000fe200078efcff */
[----:B------:R-:W-:Y:S01]  /*69e0*/  @!P3 IMAD.MOV R127, RZ, RZ, -R127 ;  /* 0x000000ffff7fb224 */ /* 0x000fe200078e0a7f */
[C---:B------:R-:W-:Y:S01]  /*69f0*/  SEL R129, R124.reuse, R129, !P1 ;  /* 0x000000817c817207 */ /* 0x040fe20004800000 */
[----:B------:R-:W-:Y:S01]  /*6a00*/  @!P5 IMAD.MOV R125, RZ, RZ, -R125 ;  /* 0x000000ffff7dd224 */ /* 0x000fe200078e0a7d */
[----:B------:R-:W-:Y:S02]  /*6a10*/  SEL R128, R124, R128, !P1 ;  /* 0x000000807c807207 */ /* 0x000fe40004800000 */
[----:B------:R-:W-:Y:S02]  /*6a20*/  LEA R250, P5, R0, c[0x0][0x168], 0x2 ;  /* 0x00005a0000fa7a11 */ /* 0x000fe400078a10ff */
[----:B------:R-:W-:-:S02]  /*6a30*/  ISETP.GE.AND P3, PT, R153, c[0x0][0x180], PT ;  /* 0x0000600099007a0c */ /* 0x000fc40003f66270 */
[----:B------:R-:W-:Y:S02]  /*6a40*/  SEL R127, R124, R127, !P1 ;  /* 0x0000007f7c7f7207 */ /* 0x000fe40004800000 */
[----:B------:R-:W-:Y:S02]  /*6a50*/  ISETP.GE.AND P4, PT, R152, c[0x0][0x180], PT ;  /* 0x0000600098007a0c */ /* 0x000fe40003f86270 */
[C---:B------:R-:W-:Y:S02]  /*6a60*/  SEL R122, R124.reuse, R122, !P1 ;  /* 0x0000007a7c7a7207 */ /* 0x040fe40004800000 */
[C---:B------:R-:W-:Y:S02]  /*6a70*/  SEL R121, R124.reuse, R121, !P1 ;  /* 0x000000797c797207 */ /* 0x040fe40004800000 */
[C---:B------:R-:W-:Y:S02]  /*6a80*/  SEL R120, R124.reuse, R120, !P1 ;  /* 0x000000787c787207 */ /* 0x040fe40004800000 */
[----:B------:R-:W-:-:S02]  /*6a90*/  SEL R119, R124, R119, !P1 ;  /* 0x000000777c777207 */ /* 0x000fc40004800000 */
[C---:B------:R-:W-:Y:S02]  /*6aa0*/  SEL R118, R124.reuse, R118, !P1 ;  /* 0x000000767c767207 */ /* 0x040fe40004800000 */
[C---:B------:R-:W-:Y:S02]  /*6ab0*/  SEL R117, R124.reuse, R117, !P1 ;  /* 0x000000757c757207 */ /* 0x040fe40004800000 */
        /* <DEDUP_REMOVED lines=118> */
[----:B------:R-:W-:Y:S01]  /*7220*/  LOP3.LUT R207, R208, 0xc, RZ, 0xfc, !PT ;  /* 0x0000000cd0cf7812 */ /* 0x000fe200078efcff */
[----:B------:R-:W-:Y:S01]  /*7230*/  STL [R1+0x60], R129 ;  /* 0x0000608101007387 */ /* 0x000fe20000100800 */
[----:B------:R-:W-:Y:S02]  /*7240*/  SEL R124, R124, R125, !P1 ;  /* 0x0000007d7c7c7207 */ /* 0x000fe40004800000 */
[----:B------:R-:W-:Y:S01]  /*7250*/  LOP3.LUT R151, R208, 0x10, RZ, 0xfc, !PT ;  /* 0x00000010d0977812 */ /* 0x000fe200078efcff */
[----:B------:R-:W-:Y:S01]  /*7260*/  STL [R1+0x64], R128 ;  /* 0x0000648001007387 */ /* 0x000fe20000100800 */
[----:B------:R-:W-:Y:S02]  /*7270*/  LEA.HI.X.SX32 R199, R0, c[0x0][0x16c], 0x2, P5 ;  /* 0x00005b0000c77a11 */ /* 0x000fe400028f16ff */
[----:B------:R-:W-:Y:S01]  /*7280*/  SEL R152, R123, RZ, !P3 ;  /* 0x000000ff7b987207 */ /* 0x000fe20005800000 */
[----:B------:R-:W-:Y:S01]  /*7290*/  STL [R1+0x68], R127 ;  /* 0x0000687f01007387 */ /* 0x000fe20000100800 */
[----:B------:R-:W-:-:S02]  /*72a0*/  LOP3.LUT R150, R208, 0x14, RZ, 0xfc, !PT ;  /* 0x00000014d0967812 */ /* 0x000fc400078efcff */
[----:B------:R-:W-:Y:S01]  /*72b0*/  SEL R0, R123, RZ, !P4 ;  /* 0x000000ff7b007207 */ /* 0x000fe20006000000 */
[----:B------:R-:W-:Y:S01]  /*72c0*/  STL [R1+0x6c], R126 ;  /* 0x00006c7e01007387 */ /* 0x000fe20000100800 */
[----:B------:R-:W-:Y:S02]  /*72d0*/  ISETP.GE.AND P5, PT, R207, c[0x0][0x180], PT ;  /* 0x00006000cf007a0c */ /* 0x000fe40003fa6270 */
[----:B------:R-:W-:Y:S01]  /*72e0*/  ISETP.GE.AND P3, PT, R151, c[0x0][0x180], PT ;  /* 0x0000600097007a0c */ /* 0x000fe20003f66270 */
[----:B------:R-:W-:Y:S01]  /*72f0*/  STL [R1+0x74], R124 ;  /* 0x0000747c01007387 */ /* 0x000fe20000100800 */
[----:B------:R-:W-:Y:S02]  /*7300*/  LOP3.LUT R149, R208, 0x18, RZ, 0xfc, !PT ;  /* 0x00000018d0957812 */ /* 0x000fe400078efcff */
[----:B------:R-:W-:Y:S01]  /*7310*/  ISETP.GE.AND P4, PT, R150, c[0x0][0x180], PT ;  /* 0x0000600096007a0c */ /* 0x000fe20003f86270 */
[----:B------:R-:W-:Y:S01]  /*7320*/  STL [R1+0x178], R152 ;  /* 0x0001789801007387 */ /* 0x000fe20000100800 */
[----:B------:R-:W-:-:S02]  /*7330*/  SEL R150, R123, RZ, !P5 ;  /* 0x000000ff7b967207 */ /* 0x000fc40006800000 */
[C---:B------:R-:W-:Y:S01]  /*7340*/  LOP3.LUT R148, R208.reuse, 0x1c, RZ, 0xfc, !PT ;  /* 0x0000001cd0947812 */ /* 0x040fe200078efcff */
[----:B------:R1:W-:Y:S01]  /*7350*/  STL [R1+0x174], R0 ;  /* 0x0001740001007387 */ /* 0x0003e20000100800 */
[----:B------:R-:W-:Y:S02]  /*7360*/  ISETP.GE.AND P5, PT, R149, c[0x0][0x180], PT ;  /* 0x0000600095007a0c */ /* 0x000fe40003fa6270 */
[----:B------:R-:W-:Y:S01]  /*7370*/  LOP3.LUT R147, R208, 0x20, RZ, 0xfc, !PT ;  /* 0x00000020d0937812 */ /* 0x000fe200078efcff */
[----:B------:R-:W-:Y:S01]  /*7380*/  STL [R1+0x170], R150 ;  /* 0x0001709601007387 */ /* 0x000fe20000100800 */
[C---:B-1----:R-:W-:Y:S02]  /*7390*/  SEL R0, R123.reuse, RZ, !P3 ;  /* 0x000000ff7b007207 */ /* 0x042fe40005800000 */
[----:B------:R-:W-:Y:S02]  /*73a0*/  ISETP.GE.AND P3, PT, R148, c[0x0][0x180], PT ;  /* 0x0000600094007a0c */ /* 0x000fe40003f66270 */
[----:B------:R-:W-:Y:S01]  /*73b0*/  SEL R148, R123, RZ, !P4 ;  /* 0x000000ff7b947207 */ /* 0x000fe20006000000 */
[----:B------:R1:W-:Y:S01]  /*73c0*/  STL [R1+0x16c], R0 ;  /* 0x00016c0001007387 */ /* 0x0003e20000100800 */
[----:B------:R-:W-:-:S02]  /*73d0*/  LOP3.LUT R146, R208, 0x24, RZ, 0xfc, !PT ;  /* 0x00000024d0927812 */ /* 0x000fc400078efcff */
[----:B------:R-:W-:Y:S01]  /*73e0*/  ISETP.GE.AND P4, PT, R147, c[0x0][0x180], PT ;  /* 0x0000600093007a0c */ /* 0x000fe20003f86270 */
[----:B------:R-:W-:Y:S01]  /*73f0*/  STL [R1+0x168], R148 ;  /* 0x0001689401007387 */ /* 0x000fe20000100800 */
[----:B------:R-:W-:Y:S02]  /*7400*/  LOP3.LUT R145, R208, 0x28, RZ, 0xfc, !PT ;  /* 0x00000028d0917812 */ /* 0x000fe400078efcff */
        /* <DEDUP_REMOVED lines=29> */
[C---:B------:R-:W-:Y:S02]  /*75e0*/  LOP3.LUT R137, R208.reuse, 0xa, RZ, 0xfc, !PT ;  /* 0x0000000ad0897812 */ /* 0x040fe400078efcff */
[----:B------:R-:W-:Y:S01]  /*75f0*/  ISETP.GE.AND P3, PT, R139, c[0x0][0x180], PT ;  /* 0x000060008b007a0c */ /* 0x000fe20003f66270 */
[----:B------:R-:W-:Y:S01]  /*7600*/  STL [R1+0x7c], R140 ;  /* 0x00007c8c01007387 */ /* 0x000fe20000100800 */
[----:B------:R-:W-:Y:S02]  /*7610*/  LOP3.LUT R136, R208, 0xe, RZ, 0xfc, !PT ;  /* 0x0000000ed0887812 */ /* 0x000fe400078efcff */
[C---:B-1----:R-:W-:Y:S02]  /*7620*/  SEL R0, R123.reuse, RZ, !P4 ;  /* 0x000000ff7b007207 */ /* 0x042fe40006000000 */
[----:B------:R-:W-:Y:S02]  /*7630*/  ISETP.GE.AND P4, PT, R138, c[0x0][0x180], PT ;  /* 0x000060008a007a0c */ /* 0x000fe40003f86270 */
[----:B------:R-:W-:Y:S01]  /*7640*/  LOP3.LUT R135, R208, 0x12, RZ, 0xfc, !PT ;  /* 0x00000012d0877812 */ /* 0x000fe200078efcff */
[----:B------:R1:W-:Y:S01]  /*7650*/  STL [R1+0x84], R0 ;  /* 0x0000840001007387 */ /* 0x0003e20000100800 */
[----:B------:R-:W-:-:S02]  /*7660*/  SEL R205, R123, RZ, !P5 ;  /* 0x000000ff7bcd7207 */ /* 0x000fc40006800000 */
[----:B------:R-:W-:Y:S02]  /*7670*/  ISETP.GE.AND P5, PT, R137, c[0x0][0x180], PT ;  /* 0x0000600089007a0c */ /* 0x000fe40003fa6270 */
[----:B------:R-:W-:Y:S02]  /*7680*/  LOP3.LUT R134, R208, 0x16, RZ, 0xfc, !PT ;  /* 0x00000016d0867812 */ /* 0x000fe400078efcff */
[C---:B-1----:R-:W-:Y:S02]  /*7690*/  SEL R0, R123.reuse, RZ, !P3 ;  /* 0x000000ff7b007207 */ /* 0x042fe40005800000 */
[----:B------:R-:W-:Y:S02]  /*76a0*/  ISETP.GE.AND P3, PT, R136, c[0x0][0x180], PT ;  /* 0x0000600088007a0c */ /* 0x000fe40003f66270 */
[----:B------:R-:W-:Y:S02]  /*76b0*/  SEL R136, R123, RZ, !P4 ;  /* 0x000000ff7b887207 */ /* 0x000fe40006000000 */
[----:B------:R-:W-:-:S02]  /*76c0*/  ISETP.GE.AND P4, PT, R135, c[0x0][0x180], PT ;  /* 0x0000600087007a0c */ /* 0x000fc40003f86270 */
[C---:B------:R-:W-:Y:S01]  /*76d0*/  SEL R135, R123.reuse, RZ, !P5 ;  /* 0x000000ff7b877207 */ /* 0x040fe20006800000 */
[----:B------:R1:W-:Y:S01]  /*76e0*/  STL [R1+0x1c0], R0 ;  /* 0x0001c00001007387 */ /* 0x0003e20000100800 */
[----:B------:R-:W-:Y:S02]  /*76f0*/  ISETP.GE.AND P5, PT, R134, c[0x0][0x180], PT ;  /* 0x0000600086007a0c */ /* 0x000fe40003fa6270 */
[----:B------:R-:W-:Y:S01]  /*7700*/  SEL R134, R123, RZ, !P3 ;  /* 0x000000ff7b867207 */ /* 0x000fe20005800000 */
[----:B------:R-:W-:Y:S01]  /*7710*/  STL [R1+0x1bc], R136 ;  /* 0x0001bc8801007387 */ /* 0x000fe20000100800 */
[C---:B------:R-:W-:Y:S02]  /*7720*/  LOP3.LUT R132, R208.reuse, 0x22, RZ, 0xfc, !PT ;  /* 0x00000022d0847812 */ /* 0x040fe400078efcff */
[C---:B------:R-:W-:Y:S02]  /*7730*/  LOP3.LUT R133, R208.reuse, 0x1e, RZ, 0xfc, !PT ;  /* 0x0000001ed0857812 */ /* 0x040fe400078efcff */
[C---:B-1----:R-:W-:Y:S01]  /*7740*/  LOP3.LUT R0, R208.reuse, 0x1a, RZ, 0xfc, !PT ;  /* 0x0000001ad0007812 */ /* 0x042fe200078efcff */
[----:B------:R1:W-:Y:S01]  /*7750*/  STL [R1+0x1b8], R135 ;  /* 0x0001b88701007387 */ /* 0x0003e20000100800 */
[----:B------:R-:W-:-:S02]  /*7760*/  LOP3.LUT R131, R208, 0x26, RZ, 0xfc, !PT ;  /* 0x00000026d0837812 */ /* 0x000fc400078efcff */
[----:B------:R-:W-:Y:S01]  /*7770*/  ISETP.GE.AND P3, PT, R0, c[0x0][0x180], PT ;  /* 0x0000600000007a0c */ /* 0x000fe20003f66270 */
[----:B------:R2:W-:Y:S01]  /*7780*/  STL [R1+0x1b4], R134 ;  /* 0x0001b48601007387 */ /* 0x0005e20000100800 */
[C---:B------:R-:W-:Y:S02]  /*7790*/  LOP3.LUT R128, R208.reuse, 0x2e, RZ, 0xfc, !PT ;  /* 0x0000002ed0807812 */ /* 0x040fe400078efcff */
[----:B------:R-:W-:Y:S02]  /*77a0*/  LOP3.LUT R129, R208, 0x2a, RZ, 0xfc, !PT ;  /* 0x0000002ad0817812 */ /* 0x000fe400078efcff */
[----:B-1----:R-:W-:Y:S02]  /*77b0*/  SEL R135, R123, RZ, !P4 ;  /* 0x000000ff7b877207 */ /* 0x002fe40006000000 */
[----:B------:R-:W-:Y:S02]  /*77c0*/  ISETP.GE.AND P4, PT, R133, c[0x0][0x180], PT ;  /* 0x0000600085007a0c */ /* 0x000fe40003f86270 */
[----:B--2---:R-:W-:-:S02]  /*77d0*/  SEL R134, R123, RZ, !P5 ;  /* 0x000000ff7b867207 */ /* 0x004fc40006800000 */
[----:B------:R-:W-:Y:S02]  /*77e0*/  ISETP.GE.AND P5, PT, R132, c[0x0][0x180], PT ;  /* 0x0000600084007a0c */ /* 0x000fe40003fa6270 */
[----:B------:R-:W-:Y:S02]  /*77f0*/  SEL R133, R123, RZ, !P3 ;  /* 0x000000ff7b857207 */ /* 0x000fe40005800000 */
[----:B------:R-:W-:Y:S02]  /*7800*/  ISETP.GE.AND P3, PT, R131, c[0x0][0x180], PT ;  /* 0x0000600083007a0c */ /* 0x000fe40003f66270 */
[----:B------:R-:W-:Y:S02]  /*7810*/  LOP3.LUT R127, R208, 0x32, RZ, 0xfc, !PT ;  /* 0x00000032d07f7812 */ /* 0x000fe400078efcff */
[C---:B------:R-:W-:Y:S02]  /*7820*/  SEL R131, R123.reuse, RZ, !P5 ;  /* 0x000000ff7b837207 */ /* 0x040fe40006800000 */
[----:B------:R-:W-:-:S02]  /*7830*/  SEL R132, R123, RZ, !P4 ;  /* 0x000000ff7b847207 */ /* 0x000fc40006000000 */
[----:B------:R-:W-:Y:S02]  /*7840*/  ISETP.GE.AND P5, PT, R128, c[0x0][0x180], PT ;  /* 0x0000600080007a0c */ /* 0x000fe40003fa6270 */
[C---:B------:R-:W-:Y:S02]  /*7850*/  LOP3.LUT R126, R208.reuse, 0x36, RZ, 0xfc, !PT ;  /* 0x00000036d07e7812 */ /* 0x040fe400078efcff */
[----:B------:R-:W-:Y:S02]  /*7860*/  ISETP.GE.AND P4, PT, R129, c[0x0][0x180], PT ;  /* 0x0000600081007a0c */ /* 0x000fe40003f86270 */
[----:B------:R-:W-:Y:S02]  /*7870*/  SEL R129, R123, RZ, !P3 ;  /* 0x000000ff7b817207 */ /* 0x000fe40005800000 */
[----:B------:R-:W-:Y:S02]  /*7880*/  ISETP.GE.AND P3, PT, R127, c[0x0][0x180], PT ;  /* 0x000060007f007a0c */ /* 0x000fe40003f66270 */
[----:B------:R-:W-:-:S02]  /*7890*/  LOP3.LUT R125, R208, 0x3a, RZ, 0xfc, !PT ;  /* 0x0000003ad07d7812 */ /* 0x000fc400078efcff */
[C---:B------:R-:W-:Y:S02]  /*78a0*/  SEL R127, R123.reuse, RZ, !P5 ;  /* 0x000000ff7b7f7207 */ /* 0x040fe40006800000 */
[----:B------:R-:W-:Y:S02]  /*78b0*/  LOP3.LUT R124, R208, 0x1a, RZ, 0xfc, !PT ;  /* 0x0000001ad07c7812 */ /* 0x000fe400078efcff */
[----:B------:R-:W-:Y:S02]  /*78c0*/  ISETP.GE.AND P5, PT, R126, c[0x0][0x180], PT ;  /* 0x000060007e007a0c */ /* 0x000fe40003fa6270 */
[----:B------:R-:W-:Y:S01]  /*78d0*/  LOP3.LUT R124, R208, 0x3e, RZ, 0xfc, !PT ;  /* 0x0000003ed07c7812 */ /* 0x000fe200078efcff */
[----:B------:R1:W-:Y:S01]  /*78e0*/  STL [R1+0x1b0], R135 ;  /* 0x0001b08701007387 */ /* 0x0003e20000100800 */
[----:B------:R-:W-:Y:S02]  /*78f0*/  SEL R126, R123, RZ, !P3 ;  /* 0x000000ff7b7e7207 */ /* 0x000fe40005800000 */
[----:B------:R-:W-:Y:S01]  /*7900*/  ISETP.GE.AND P3, PT, R125, c[0x0][0x180], PT ;  /* 0x000060007d007a0c */ /* 0x000fe20003f66270 */
[----:B------:R-:W-:Y:S01]  /*7910*/  STL [R1+0x1ac], R134 ;  /* 0x0001ac8601007387 */ /* 0x000fe20000100800 */
[----:B------:R-:W-:-:S02]  /*7920*/  SEL R128, R123, RZ, !P4 ;  /* 0x000000ff7b807207 */ /* 0x000fc40006000000 */
[----:B------:R-:W-:Y:S01]  /*7930*/  SEL R125, R123, RZ, !P5 ;  /* 0x000000ff7b7d7207 */ /* 0x000fe20006800000 */
[----:B------:R2:W-:Y:S01]  /*7940*/  STL [R1+0x1a8], R133 ;  /* 0x0001a88501007387 */ /* 0x0005e20000100800 */
[----:B------:R-:W-:-:S03]  /*7950*/  ISETP.GE.AND P5, PT, R124, c[0x0][0x180], PT ;  /* 0x000060007c007a0c */ /* 0x000fc60003fa6270 */
[----:B------:R-:W-:Y:S01]  /*7960*/  STL [R1+0x1a4], R132 ;  /* 0x0001a48401007387 */ /* 0x000fe20000100800 */
[----:B------:R-:W-:-:S03]  /*7970*/  SEL R198, R123, RZ, !P3 ;  /* 0x000000ff7bc67207 */ /* 0x000fc60005800000 */
[----:B------:R3:W-:Y:S01]  /*7980*/  STL [R1+0x1a0], R131 ;  /* 0x0001a08301007387 */ /* 0x0007e20000100800 */
[----:B------:R-:W-:Y:S01]  /*7990*/  SEL R123, R123, RZ, !P5 ;  /* 0x000000ff7b7b7207 */ /* 0x000fe20006800000 */
[----:B------:R-:W-:Y:S02]  /*79a0*/  IMAD R122, R122, c[0x0][0x190], RZ ;  /* 0x000064007a7a7a24 */ /* 0x000fe400078e02ff */
[----:B------:R4:W-:Y:S01]  /*79b0*/  STL [R1+0x19c], R129 ;  /* 0x00019c8101007387 */ /* 0x0009e20000100800 */
[----:B------:R-:W-:-:S03]  /*79c0*/  IMAD R121, R121, c[0x0][0x190], RZ ;  /* 0x0000640079797a24 */ /* 0x000fc600078e02ff */
[----:B------:R-:W-:Y:S01]  /*79d0*/  STL [R1+0x198], R128 ;  /* 0x0001988001007387 */ /* 0x000fe20000100800 */
[----:B------:R-:W-:-:S03]  /*79e0*/  IMAD R120, R120, c[0x0][0x190], RZ ;  /* 0x0000640078787a24 */ /* 0x000fc600078e02ff */
        /* <DEDUP_REMOVED lines=113> */
[----:B-1----:R-:W-:-:S03]  /*8100*/  IMAD R135, R63, c[0x0][0x190], RZ ;  /* 0x000064003f877a24 */ /* 0x002fc600078e02ff */
[----:B------:R-:W-:Y:S01]  /*8110*/  STL [R1+0x38c], R149 ;  /* 0x00038c9501007387 */ /* 0x000fe20000100800 */
[----:B--2---:R-:W-:-:S03]  /*8120*/  IMAD R133, R62, c[0x0][0x190], RZ ;  /* 0x000064003e857a24 */ /* 0x004fc600078e02ff */
[----:B------:R-:W-:Y:S01]  /*8130*/  STL [R1+0x388], R147 ;  /* 0x0003889301007387 */ /* 0x000fe20000100800 */
[----:B---3--:R-:W-:-:S03]  /*8140*/  IMAD R131, R61, c[0x0][0x190], RZ ;  /* 0x000064003d837a24 */ /* 0x008fc600078e02ff */
[----:B------:R-:W-:Y:S01]  /*8150*/  STL [R1+0x384], R145 ;  /* 0x0003849101007387 */ /* 0x000fe20000100800 */
[----:B----4-:R-:W-:-:S03]  /*8160*/  IMAD R129, R60, c[0x0][0x190], RZ ;  /* 0x000064003c817a24 */ /* 0x010fc600078e02ff */
        /* <DEDUP_REMOVED lines=9> */
[----:B------:R-:W-:Y:S01]  /*8200*/  ISETP.GE.AND P4, PT, R130, RZ, PT ;  /* 0x000000ff8200720c */ /* 0x000fe20003f86270 */
[----:B------:R-:W-:Y:S02]  /*8210*/  IMAD R128, R55, c[0x0][0x190], RZ ;  /* 0x0000640037807a24 */ /* 0x000fe400078e02ff */
        /* <DEDUP_REMOVED lines=77> */
[----:B------:R-:W-:Y:S01]  /*86f0*/  ISETP.NE.AND P1, PT, RZ, c[0x0][0x178], PT ;  /* 0x00005e00ff007a0c */ /* 0x000fe20003f25270 */
        /* <DEDUP_REMOVED lines=20> */
[----:B------:R-:W-:-:S03]  /*8840*/  @!P4 IMAD.MOV R206, RZ, RZ, -R206 ;  /* 0x000000ffffcec224 */ /* 0x000fc600078e0ace */
[----:B------:R-:W-:Y:S01]  /*8850*/  STL [R1+0x2a8], R220 ;  /* 0x0002a8dc01007387 */ /* 0x000fe20000100800 */
[----:B------:R-:W-:Y:S01]  /*8860*/  IMAD R234, R6, c[0x0][0x190], RZ ;  /* 0x0000640006ea7a24 */ /* 0x000fe200078e02ff */
[----:B------:R-:W-:Y:S02]  /*8870*/  LEA R244, P4, R122, R250, 0x2 ;  /* 0x000000fa7af47211 */ /* 0x000fe400078810ff */
[----:B------:R-:W-:Y:S01]  /*8880*/  STL [R1+0x2a4], R222 ;  /* 0x0002a4de01007387 */ /* 0x000fe20000100800 */
[----:B------:R-:W-:-:S03]  /*8890*/  IMAD R236, R5, c[0x0][0x190], RZ ;  /* 0x0000640005ec7a24 */ /* 0x000fc600078e02ff */
[----:B------:R-:W-:Y:S01]  /*88a0*/  STL [R1+0x2a0], R224 ;  /* 0x0002a0e001007387 */ /* 0x000fe20000100800 */
[----:B------:R-:W-:Y:S01]  /*88b0*/  IMAD R242, R4, c[0x0][0x190], RZ ;  /* 0x0000640004f27a24 */ /* 0x000fe200078e02ff */
[----:B------:R-:W-:Y:S01]  /*88c0*/  @!P1 LOP3.LUT R206, RZ, c[0x0][0x178], RZ, 0x33, !PT ;  /* 0x00005e00ffce9a12 */ /* 0x000fe200078e33ff */
[----:B------:R-:W-:Y:S01]  /*88d0*/  IMAD R241, R2, c[0x0][0x190], RZ ;  /* 0x0000640002f17a24 */ /* 0x000fe200078e02ff */
[----:B------:R-:W-:Y:S01]  /*88e0*/  STL [R1+0x29c], R226 ;  /* 0x00029ce201007387 */ /* 0x000fe20000100800 */
[-C--:B------:R-:W-:Y:S01]  /*88f0*/  LEA R2, P5, R121, R250.reuse, 0x2 ;  /* 0x000000fa79027211 */ /* 0x080fe200078a10ff */
[----:B------:R-:W-:Y:S02]  /*8900*/  IMAD R240, R3, c[0x0][0x190], RZ ;  /* 0x0000640003f07a24 */ /* 0x000fe400078e02ff */
[----:B------:R-:W-:Y:S01]  /*8910*/  STL [R1+0x298], R228 ;  /* 0x000298e401007387 */ /* 0x000fe20000100800 */
[----:B------:R-:W-:-:S03]  /*8920*/  LEA R4, P1, R120, R250, 0x2 ;  /* 0x000000fa78047211 */ /* 0x000fc600078210ff */
[----:B------:R-:W-:Y:S01]  /*8930*/  STL [R1+0x294], R230 ;  /* 0x000294e601007387 */ /* 0x000fe20000100800 */
[----:B------:R-:W-:-:S03]  /*8940*/  LEA.HI.X.SX32 R245, R122, R199, 0x2, P4 ;  /* 0x000000c77af57211 */ /* 0x000fc600020f16ff */
[----:B------:R-:W-:Y:S01]  /*8950*/  STL [R1+0x290], R232 ;  /* 0x000290e801007387 */ /* 0x000fe20000100800 */
[----:B------:R-:W-:-:S03]  /*8960*/  LEA R6, P4, R119, R250, 0x2 ;  /* 0x000000fa77067211 */ /* 0x000fc600078810ff */
[----:B------:R-:W-:Y:S01]  /*8970*/  STL [R1+0x28c], R234 ;  /* 0x00028cea01007387 */ /* 0x000fe20000100800 */
[----:B------:R-:W-:-:S03]  /*8980*/  LEA.HI.X.SX32 R3, R121, R199, 0x2, P5 ;  /* 0x000000c779037211 */ /* 0x000fc600028f16ff */
[----:B------:R-:W-:Y:S01]  /*8990*/  STL [R1+0x288], R236 ;  /* 0x000288ec01007387 */ /* 0x000fe20000100800 */
[----:B------:R-:W-:-:S03]  /*89a0*/  LEA.HI.X.SX32 R5, R120, R199, 0x2, P1 ;  /* 0x000000c778057211 */ /* 0x000fc600008f16ff */
[----:B------:R-:W-:Y:S01]  /*89b0*/  STL [R1+0x284], R242 ;  /* 0x000284f201007387 */ /* 0x000fe20000100800 */
[----:B------:R-:W-:-:S03]  /*89c0*/  LEA.HI.X.SX32 R7, R119, R199, 0x2, P4 ;  /* 0x000000c777077211 */ /* 0x000fc600020f16ff */
[----:B------:R-:W-:Y:S04]  /*89d0*/  STL [R1+0x280], R241 ;  /* 0x000280f101007387 */ /* 0x000fe80000100800 */
[----:B------:R-:W-:Y:S04]  /*89e0*/  STL [R1+0x27c], R240 ;  /* 0x00027cf001007387 */ /* 0x000fe80000100800 */
[----:B------:R-:W-:Y:S04]  /*89f0*/  STL.64 [R1+0x138], R244 ;  /* 0x000138f401007387 */ /* 0x000fe80000100a00 */
[----:B------:R-:W-:Y:S01]  /*8a00*/  STL [R1+0xa20], R2 ;  /* 0x000a200201007387 */ /* 0x000fe20000100800 */
[----:B------:R-:W-:-:S03]  /*8a10*/  LEA R8, P5, R118, R250, 0x2 ;  /* 0x000000fa76087211 */ /* 0x000fc600078a10ff */
[----:B------:R-:W-:Y:S04]  /*8a20*/  STL [R1+0xa1c], R3 ;  /* 0x000a1c0301007387 */ /* 0x000fe80000100800 */
[----:B------:R1:W-:Y:S04]  /*8a30*/  STL.64 [R1+0x130], R4 ;  /* 0x0001300401007387 */ /* 0x0003e80000100a00 */
[----:B------:R2:W-:Y:S01]  /*8a40*/  STL.64 [R1+0x120], R6 ;  /* 0x0001200601007387 */ /* 0x0005e20000100a00 */
[----:B------:R-:W-:Y:S02]  /*8a50*/  LEA.HI.X.SX32 R9, R118, R199, 0x2, P5 ;  /* 0x000000c776097211 */ /* 0x000fe400028f16ff */
[----:B-1----:R-:W-:-:S02]  /*8a60*/  LEA R4, P1, R117, R250, 0x2 ;  /* 0x000000fa75047211 */ /* 0x002fc400078210ff */
[CC--:B--2---:R-:W-:Y:S02]  /*8a70*/  LEA R6, P4, R116.reuse, R250.reuse, 0x2 ;  /* 0x000000fa74067211 */ /* 0x0c4fe400078810ff */
[-C--:B------:R-:W-:Y:S02]  /*8a80*/  LEA.HI.X.SX32 R5, R117, R199.reuse, 0x2, P1 ;  /* 0x000000c775057211 */ /* 0x080fe400008f16ff */
[-C--:B------:R-:W-:Y:S02]  /*8a90*/  LEA.HI.X.SX32 R7, R116, R199.reuse, 0x2, P4 ;  /* 0x000000c774077211 */ /* 0x080fe400020f16ff */
[C---:B------:R-:W-:Y:S01]  /*8aa0*/  LEA R2, P5, R115.reuse, R250, 0x2 ;  /* 0x000000fa73027211 */ /* 0x040fe200078a10ff */
[----:B------:R1:W-:Y:S04]  /*8ab0*/  STL.64 [R1+0x110], R4 ;  /* 0x0001100401007387 */ /* 0x0003e80000100a00 */
[----:B------:R2:W-:Y:S01]  /*8ac0*/  STL.64 [R1+0x118], R8 ;  /* 0x0001180801007387 */ /* 0x0005e20000100a00 */
[----:B------:R-:W-:-:S03]  /*8ad0*/  LEA.HI.X.SX32 R3, R115, R199, 0x2, P5 ;  /* 0x000000c773037211 */ /* 0x000fc600028f16ff */
[----:B------:R3:W-:Y:S01]  /*8ae0*/  STL.64 [R1+0x108], R6 ;  /* 0x0001080601007387 */ /* 0x0007e20000100a00 */
[-C--:B-1----:R-:W-:Y:S02]  /*8af0*/  LEA R4, P1, R114, R250.reuse, 0x2 ;  /* 0x000000fa72047211 */ /* 0x082fe400078210ff */
[-C--:B--2---:R-:W-:Y:S02]  /*8b00*/  LEA R8, P5, R112, R250.reuse, 0x2 ;  /* 0x000000fa70087211 */ /* 0x084fe400078a10ff */
[-C--:B---3--:R-:W-:Y:S02]  /*8b10*/  LEA R6, P4, R113, R250.reuse, 0x2 ;  /* 0x000000fa71067211 */ /* 0x088fe400078810ff */
[-C--:B------:R-:W-:Y:S02]  /*8b20*/  LEA.HI.X.SX32 R5, R114, R199.reuse, 0x2, P1 ;  /* 0x000000c772057211 */ /* 0x080fe400008f16ff */
[----:B------:R-:W-:Y:S02]  /*8b30*/  LEA R10, P1, R111, R250, 0x2 ;  /* 0x000000fa6f0a7211 */ /* 0x000fe400078210ff */
[----:B------:R-:W-:-:S02]  /*8b40*/  LEA.HI.X.SX32 R7, R113, R199, 0x2, P4 ;  /* 0x000000c771077211 */ /* 0x000fc400020f16ff */
[-C--:B------:R-:W-:Y:S02]  /*8b50*/  LEA R12, P4, R110, R250.reuse, 0x2 ;  /* 0x000000fa6e0c7211 */ /* 0x080fe400078810ff */
[-C--:B------:R-:W-:Y:S02]  /*8b60*/  LEA.HI.X.SX32 R9, R112, R199.reuse, 0x2, P5 ;  /* 0x000000c770097211 */ /* 0x080fe400028f16ff */
[-C--:B------:R-:W-:Y:S02]  /*8b70*/  LEA R14, P5, R109, R250.reuse, 0x2 ;  /* 0x000000fa6d0e7211 */ /* 0x080fe400078a10ff */
        /* <DEDUP_REMOVED lines=181> */
[-C--:B------:R-:W-:Y:S02]  /*96d0*/  LEA R196, P1, R210, R250.reuse, 0x2 ;  /* 0x000000fad2c47211 */ /* 0x080fe400078210ff */
[----:B------:R-:W-:Y:S01]  /*96e0*/  LEA.HI.X.SX32 R193, R200, R199, 0x2, P4 ;  /* 0x000000c7c8c17211 */ /* 0x000fe200020f16ff */
[----:B------:R-:W-:Y:S01]  /*96f0*/  STL [R1+0xa7c], R4 ;  /* 0x000a7c0401007387 */ /* 0x000fe20000100800 */
[----:B------:R-:W-:-:S02]  /*9700*/  LEA R200, P4, R212, R250, 0x2 ;  /* 0x000000fad4c87211 */ /* 0x000fc400078810ff */
[-C--:B------:R-:W-:Y:S01]  /*9710*/  LEA.HI.X.SX32 R195, R202, R199.reuse, 0x2, P5 ;  /* 0x000000c7cac37211 */ /* 0x080fe200028f16ff */
[----:B------:R-:W-:Y:S01]  /*9720*/  STL.64 [R1], R2 ;  /* 0x0000000201007387 */ /* 0x000fe20000100a00 */
[-C--:B------:R-:W-:Y:S02]  /*9730*/  LEA R202, P5, R214, R250.reuse, 0x2 ;  /* 0x000000fad6ca7211 */ /* 0x080fe400078a10ff */
[-C--:B------:R-:W-:Y:S01]  /*9740*/  LEA.HI.X.SX32 R197, R210, R199.reuse, 0x2, P1 ;  /* 0x000000c7d2c57211 */ /* 0x080fe200008f16ff */
[----:B------:R-:W-:Y:S01]  /*9750*/  STL [R1+0xa24], R5 ;  /* 0x000a240501007387 */ /* 0x000fe20000100800 */
[-C--:B------:R-:W-:Y:S02]  /*9760*/  LEA R210, P1, R216, R250.reuse, 0x2 ;  /* 0x000000fad8d27211 */ /* 0x080fe400078210ff */
[----:B------:R-:W-:Y:S01]  /*9770*/  LEA.HI.X.SX32 R201, R212, R199, 0x2, P4 ;  /* 0x000000c7d4c97211 */ /* 0x000fe200020f16ff */
[----:B------:R-:W-:Y:S01]  /*9780*/  STL.64 [R1+0xa28], R6 ;  /* 0x000a280601007387 */ /* 0x000fe20000100a00 */
[----:B------:R-:W-:-:S02]  /*9790*/  LEA R212, P4, R218, R250, 0x2 ;  /* 0x000000fadad47211 */ /* 0x000fc400078810ff */
[----:B------:R-:W-:Y:S01]  /*97a0*/  LEA.HI.X.SX32 R203, R214, R199, 0x2, P5 ;  /* 0x000000c7d6cb7211 */ /* 0x000fe200028f16ff */
[----:B------:R-:W-:Y:S01]  /*97b0*/  STL.64 [R1+0xa30], R8 ;  /* 0x000a300801007387 */ /* 0x000fe20000100a00 */
[----:B------:R-:W-:-:S03]  /*97c0*/  LEA R214, P5, R220, R250, 0x2 ;  /* 0x000000fadcd67211 */ /* 0x000fc600078a10ff */
[----:B------:R-:W-:Y:S01]  /*97d0*/  STL.64 [R1+0xa38], R10 ;  /* 0x000a380a01007387 */ /* 0x000fe20000100a00 */
[----:B------:R-:W-:-:S03]  /*97e0*/  LEA.HI.X.SX32 R211, R216, R199, 0x2, P1 ;  /* 0x000000c7d8d37211 */ /* 0x000fc600008f16ff */
[----:B------:R-:W-:Y:S01]  /*97f0*/  STL.64 [R1+0xa40], R12 ;  /* 0x000a400c01007387 */ /* 0x000fe20000100a00 */
[-C--:B------:R-:W-:Y:S02]  /*9800*/  LEA R216, P1, R222, R250.reuse, 0x2 ;  /* 0x000000faded87211 */ /* 0x080fe400078210ff */
[----:B------:R-:W-:Y:S01]  /*9810*/  LEA.HI.X.SX32 R213, R218, R199, 0x2, P4 ;  /* 0x000000c7dad57211 */ /* 0x000fe200020f16ff */
[----:B------:R-:W-:Y:S01]  /*9820*/  STL.64 [R1+0xa48], R14 ;  /* 0x000a480e01007387 */ /* 0x000fe20000100a00 */
[----:B------:R-:W-:-:S03]  /*9830*/  LEA R218, P4, R224, R250, 0x2 ;  /* 0x000000fae0da7211 */ /* 0x000fc600078810ff */
[----:B------:R-:W-:Y:S01]  /*9840*/  STL.64 [R1+0xa58], R16 ;  /* 0x000a581001007387 */ /* 0x000fe20000100a00 */
[----:B------:R-:W-:-:S03]  /*9850*/  LEA.HI.X.SX32 R215, R220, R199, 0x2, P5 ;  /* 0x000000c7dcd77211 */ /* 0x000fc600028f16ff */
[----:B------:R-:W-:Y:S01]  /*9860*/  STL.64 [R1+0xa60], R18 ;  /* 0x000a601201007387 */ /* 0x000fe20000100a00 */
[----:B------:R-:W-:-:S03]  /*9870*/  LEA R220, P5, R226, R250, 0x2 ;  /* 0x000000fae2dc7211 */ /* 0x000fc600078a10ff */
[----:B------:R1:W-:Y:S01]  /*9880*/  STL.64 [R1+0xa68], R20 ;  /* 0x000a681401007387 */ /* 0x0003e20000100a00 */
[----:B------:R-:W-:-:S03]  /*9890*/  LEA.HI.X.SX32 R217, R222, R199, 0x2, P1 ;  /* 0x000000c7ded97211 */ /* 0x000fc600008f16ff */
[----:B------:R-:W-:Y:S01]  /*98a0*/  STL.64 [R1+0xa70], R22 ;  /* 0x000a701601007387 */ /* 0x000fe20000100a00 */
[-C--:B------:R-:W-:Y:S02]  /*98b0*/  LEA R222, P1, R228, R250.reuse, 0x2 ;  /* 0x000000fae4de7211 */ /* 0x080fe400078210ff */
[----:B------:R-:W-:Y:S01]  /*98c0*/  LEA.HI.X.SX32 R219, R224, R199, 0x2, P4 ;  /* 0x000000c7e0db7211 */ /* 0x000fe200020f16ff */
[----:B------:R-:W-:Y:S01]  /*98d0*/  STL [R1+0xaa8], R24 ;  /* 0x000aa81801007387 */ /* 0x000fe20000100800 */
[----:B------:R-:W-:-:S03]  /*98e0*/  LEA R224, P4, R230, R250, 0x2 ;  /* 0x000000fae6e07211 */ /* 0x000fc600078810ff */
[----:B------:R-:W-:Y:S01]  /*98f0*/  STL [R1+0xa80], R25 ;  /* 0x000a801901007387 */ /* 0x000fe20000100800 */
[----:B------:R-:W-:-:S03]  /*9900*/  LEA.HI.X.SX32 R221, R226, R199, 0x2, P5 ;  /* 0x000000c7e2dd7211 */ /* 0x000fc600028f16ff */
[----:B------:R-:W-:Y:S01]  /*9910*/  STL.64 [R1+0xa88], R26 ;  /* 0x000a881a01007387 */ /* 0x000fe20000100a00 */
[----:B------:R-:W-:-:S03]  /*9920*/  LEA R226, P5, R232, R250, 0x2 ;  /* 0x000000fae8e27211 */ /* 0x000fc600078a10ff */
[----:B------:R-:W-:Y:S01]  /*9930*/  STL.64 [R1+0xa90], R28 ;  /* 0x000a901c01007387 */ /* 0x000fe20000100a00 */
[-C--:B------:R-:W-:Y:S01]  /*9940*/  LEA.HI.X.SX32 R223, R228, R199.reuse, 0x2, P1 ;  /* 0x000000c7e4df7211 */ /* 0x080fe200008f16ff */
[----:B------:R-:W-:Y:S02]  /*9950*/  ULDC UR5, c[0x0][0x180] ;  /* 0x0000600000057ab9 */ /* 0x000fe40000000800 */
[----:B------:R-:W-:Y:S01]  /*9960*/  STL.64 [R1+0xa98], R30 ;  /* 0x000a981e01007387 */ /* 0x000fe20000100a00 */
[-C--:B------:R-:W-:Y:S02]  /*9970*/  LEA R228, P1, R234, R250.reuse, 0x2 ;  /* 0x000000faeae47211 */ /* 0x080fe400078210ff */
[----:B------:R-:W-:Y:S01]  /*9980*/  LEA.HI.X.SX32 R225, R230, R199, 0x2, P4 ;  /* 0x000000c7e6e17211 */ /* 0x000fe200020f16ff */
[----:B------:R-:W-:Y:S01]  /*9990*/  STL.64 [R1+0xaa0], R32 ;  /* 0x000aa02001007387 */ /* 0x000fe20000100a00 */
[----:B------:R-:W-:Y:S01]  /*99a0*/  LEA R230, P4, R236, R250, 0x2 ;  /* 0x000000faece67211 */ /* 0x000fe200078810ff */
[----:B------:R-:W-:-:S02]  /*99b0*/  UIADD3 UR4, UR5, -0x40, URZ ;  /* 0xffffffc005047890 */ /* 0x000fc4000fffe03f */
[----:B------:R-:W-:Y:S01]  /*99c0*/  STL [R1+0xab0], R34 ;  /* 0x000ab02201007387 */ /* 0x000fe20000100800 */
[----:B------:R-:W-:-:S03]  /*99d0*/  LEA.HI.X.SX32 R227, R232, R199, 0x2, P5 ;  /* 0x000000c7e8e37211 */ /* 0x000fc600028f16ff */
[----:B------:R-:W-:Y:S01]  /*99e0*/  STL [R1+0xaac], R35 ;  /* 0x000aac2301007387 */ /* 0x000fe20000100800 */
[----:B------:R-:W-:-:S03]  /*99f0*/  LEA R232, P5, R242, R250, 0x2 ;  /* 0x000000faf2e87211 */ /* 0x000fc600078a10ff */
[----:B------:R-:W-:Y:S01]  /*9a00*/  STL [R1+0xab4], R37 ;  /* 0x000ab42501007387 */ /* 0x000fe20000100800 */
[----:B------:R-:W-:-:S03]  /*9a10*/  LEA.HI.X.SX32 R229, R234, R199, 0x2, P1 ;  /* 0x000000c7eae57211 */ /* 0x000fc600008f16ff */
[----:B------:R-:W-:Y:S01]  /*9a20*/  STL [R1+0xb10], R36 ;  /* 0x000b102401007387 */ /* 0x000fe20000100800 */
[-C--:B------:R-:W-:Y:S02]  /*9a30*/  LEA R234, P1, R241, R250.reuse, 0x2 ;  /* 0x000000faf1ea7211 */ /* 0x080fe400078210ff */
[-C--:B------:R-:W-:Y:S01]  /*9a40*/  LEA.HI.X.SX32 R231, R236, R199.reuse, 0x2, P4 ;  /* 0x000000c7ece77211 */ /* 0x080fe200020f16ff */
[----:B------:R-:W-:Y:S01]  /*9a50*/  STL.64 [R1+0xab8], R38 ;  /* 0x000ab82601007387 */ /* 0x000fe20000100a00 */
[----:B------:R-:W-:Y:S02]  /*9a60*/  LEA R236, P4, R240, R250, 0x2 ;  /* 0x000000faf0ec7211 */ /* 0x000fe400078810ff */
[----:B-1----:R-:W-:Y:S01]  /*9a70*/  LOP3.LUT R20, R208, 0x4, RZ, 0xfc, !PT ;  /* 0x00000004d0147812 */ /* 0x002fe200078efcff */
[----:B------:R-:W-:Y:S01]  /*9a80*/  STL.64 [R1+0xac0], R40 ;  /* 0x000ac02801007387 */ /* 0x000fe20000100a00 */
[----:B------:R-:W-:Y:S02]  /*9a90*/  LEA.HI.X.SX32 R233, R242, R199, 0x2, P5 ;  /* 0x000000c7f2e97211 */ /* 0x000fe400028f16ff */
[C---:B------:R-:W-:Y:S01]  /*9aa0*/  LOP3.LUT R21, R208.reuse, 0x8, RZ, 0xfc, !PT ;  /* 0x00000008d0157812 */ /* 0x040fe200078efcff */
[----:B------:R-:W-:Y:S01]  /*9ab0*/  STL.64 [R1+0xac8], R42 ;  /* 0x000ac82a01007387 */ /* 0x000fe20000100a00 */
[----:B------:R-:W-:-:S03]  /*9ac0*/  ISETP.GE.AND P5, PT, R208, UR4, PT ;  /* 0x00000004d0007c0c */ /* 0x000fc6000bfa6270 */
[----:B------:R-:W-:Y:S01]  /*9ad0*/  STL.64 [R1+0xad0], R44 ;  /* 0x000ad02c01007387 */ /* 0x000fe20000100a00 */
[----:B------:R-:W-:-:S03]  /*9ae0*/  LEA.HI.X.SX32 R235, R241, R199, 0x2, P1 ;  /* 0x000000c7f1eb7211 */ /* 0x000fc600008f16ff */
[----:B------:R-:W-:Y:S01]  /*9af0*/  STL.64 [R1+0xad8], R46 ;  /* 0x000ad82e01007387 */ /* 0x000fe20000100a00 */
[----:B------:R-:W-:Y:S02]  /*9b00*/  ISETP.GE.AND P1, PT, R20, UR4, PT ;  /* 0x0000000414007c0c */ /* 0x000fe4000bf26270 */
[----:B------:R-:W-:Y:S01]  /*9b10*/  LEA.HI.X.SX32 R237, R240, R199, 0x2, P4 ;  /* 0x000000c7f0ed7211 */ /* 0x000fe200020f16ff */
[----:B------:R-:W-:Y:S01]  /*9b20*/  STL.64 [R1+0xae0], R48 ;  /* 0x000ae03001007387 */ /* 0x000fe20000100a00 */
[----:B------:R-:W-:Y:S02]  /*9b30*/  ISETP.GE.AND P4, PT, R21, UR4, PT ;  /* 0x0000000415007c0c */ /* 0x000fe4000bf86270 */
[C---:B------:R-:W-:Y:S01]  /*9b40*/  LOP3.LUT R19, R208.reuse, 0x10, RZ, 0xfc, !PT ;  /* 0x00000010d0137812 */ /* 0x040fe200078efcff */
[----:B------:R1:W-:Y:S01]  /*9b50*/  STL.64 [R1+0xae8], R50 ;  /* 0x000ae83201007387 */ /* 0x0003e20000100a00 */
[----:B------:R-:W-:-:S03]  /*9b60*/  LOP3.LUT R18, R208, 0x14, RZ, 0xfc, !PT ;  /* 0x00000014d0127812 */ /* 0x000fc600078efcff */
[----:B------:R2:W-:Y:S01]  /*9b70*/  STL.64 [R1+0xaf0], R52 ;  /* 0x000af03401007387 */ /* 0x0005e20000100a00 */
[C---:B------:R-:W-:Y:S02]  /*9b80*/  LOP3.LUT R17, R208.reuse, 0x18, RZ, 0xfc, !PT ;  /* 0x00000018d0117812 */ /* 0x040fe400078efcff */
[C---:B------:R-:W-:Y:S02]  /*9b90*/  LOP3.LUT R16, R208.reuse, 0x1c, RZ, 0xfc, !PT ;  /* 0x0000001cd0107812 */ /* 0x040fe400078efcff */
[----:B------:R-:W-:Y:S02]  /*9ba0*/  LOP3.LUT R15, R208, 0x20, RZ, 0xfc, !PT ;  /* 0x00000020d00f7812 */ /* 0x000fe400078efcff */
[----:B-1----:R-:W-:Y:S02]  /*9bb0*/  SEL R51, RZ, 0x4, P1 ;  /* 0x00000004ff337807 */ /* 0x002fe40000800000 */
[----:B--2---:R-:W-:Y:S02]  /*9bc0*/  SEL R52, RZ, 0x4, P5 ;  /* 0x00000004ff347807 */ /* 0x004fe40002800000 */
[----:B------:R-:W-:-:S02]  /*9bd0*/  ISETP.GE.AND P5, PT, R207, UR4, PT ;  /* 0x00000004cf007c0c */ /* 0x000fc4000bfa6270 */
[----:B------:R-:W-:Y:S02]  /*9be0*/  ISETP.GE.AND P1, PT, R19, UR4, PT ;  /* 0x0000000413007c0c */ /* 0x000fe4000bf26270 */
[----:B------:R-:W-:Y:S02]  /*9bf0*/  SEL R50, RZ, 0x4, P4 ;  /* 0x00000004ff327807 */ /* 0x000fe40002000000 */
[----:B------:R-:W-:Y:S02]  /*9c00*/  ISETP.GE.AND P4, PT, R18, UR4, PT ;  /* 0x0000000412007c0c */ /* 0x000fe4000bf86270 */
[----:B------:R-:W-:Y:S02]  /*9c10*/  SEL R49, RZ, 0x4, P5 ;  /* 0x00000004ff317807 */ /* 0x000fe40002800000 */
[----:B------:R-:W-:Y:S02]  /*9c20*/  ISETP.GE.AND P5, PT, R17, UR4, PT ;  /* 0x0000000411007c0c */ /* 0x000fe4000bfa6270 */
[----:B------:R-:W-:-:S02]  /*9c30*/  SEL R48, RZ, 0x4, P1 ;  /* 0x00000004ff307807 */ /* 0x000fc40000800000 */
[----:B------:R-:W-:Y:S02]  /*9c40*/  LOP3.LUT R14, R208, 0x24, RZ, 0xfc, !PT ;  /* 0x00000024d00e7812 */ /* 0x000fe400078efcff */
[----:B------:R-:W-:Y:S02]  /*9c50*/  ISETP.GE.AND P1, PT, R16, UR4, PT ;  /* 0x0000000410007c0c */ /* 0x000fe4000bf26270 */
[----:B------:R-:W-:Y:S02]  /*9c60*/  SEL R47, RZ, 0x4, P4 ;  /* 0x00000004ff2f7807 */ /* 0x000fe40002000000 */
[----:B------:R-:W-:Y:S02]  /*9c70*/  ISETP.GE.AND P4, PT, R15, UR4, PT ;  /* 0x000000040f007c0c */ /* 0x000fe4000bf86270 */
[----:B------:R-:W-:Y:S01]  /*9c80*/  LOP3.LUT R13, R208, 0x28, RZ, 0xfc, !PT ;  /* 0x00000028d00d7812 */ /* 0x000fe200078efcff */
[----:B------:R-:W-:Y:S01]  /*9c90*/  IMAD.MOV.U32 R198, RZ, RZ, 0x3f ;  /* 0x0000003fffc67424 */ /* 0x000fe200078e00ff */
[----:B------:R-:W-:-:S02]  /*9ca0*/  SEL R46, RZ, 0x4, P5 ;  /* 0x00000004ff2e7807 */ /* 0x000fc40002800000 */
[----:B------:R-:W-:Y:S02]  /*9cb0*/  LOP3.LUT R12, R208, 0x2c, RZ, 0xfc, !PT ;  /* 0x0000002cd00c7812 */ /* 0x000fe400078efcff */
[----:B------:R-:W-:Y:S02]  /*9cc0*/  ISETP.GE.AND P5, PT, R14, UR4, PT ;  /* 0x000000040e007c0c */ /* 0x000fe4000bfa6270 */
[----:B------:R-:W-:Y:S02]  /*9cd0*/  SEL R45, RZ, 0x4, P1 ;  /* 0x00000004ff2d7807 */ /* 0x000fe40000800000 */
[----:B------:R-:W-:Y:S02]  /*9ce0*/  LOP3.LUT R11, R208, 0x30, RZ, 0xfc, !PT ;  /* 0x00000030d00b7812 */ /* 0x000fe400078efcff */
[----:B------:R-:W-:Y:S02]  /*9cf0*/  ISETP.GE.AND P1, PT, R13, UR4, PT ;  /* 0x000000040d007c0c */ /* 0x000fe4000bf26270 */
[----:B------:R-:W-:-:S02]  /*9d00*/  SEL R44, RZ, 0x4, P4 ;  /* 0x00000004ff2c7807 */ /* 0x000fc40002000000 */
[----:B------:R-:W-:Y:S02]  /*9d10*/  ISETP.GE.AND P4, PT, R12, UR4, PT ;  /* 0x000000040c007c0c */ /* 0x000fe4000bf86270 */
[C---:B------:R-:W-:Y:S01]  /*9d20*/  LOP3.LUT R10, R208.reuse, 0x34, RZ, 0xfc, !PT ;  /* 0x00000034d00a7812 */ /* 0x040fe200078efcff */
[----:B------:R-:W-:Y:S01]  /*9d30*/  STL.64 [R1+0xaf8], R54 ;  /* 0x000af83601007387 */ /* 0x000fe20000100a00 */
[----:B------:R-:W-:Y:S02]  /*9d40*/  SEL R43, RZ, 0x4, P5 ;  /* 0x00000004ff2b7807 */ /* 0x000fe40002800000 */
[----:B------:R-:W-:Y:S01]  /*9d50*/  LOP3.LUT R9, R208, 0x38, RZ, 0xfc, !PT ;  /* 0x00000038d0097812 */ /* 0x000fe200078efcff */
[----:B------:R-:W-:Y:S01]  /*9d60*/  STL.64 [R1+0xb00], R56 ;  /* 0x000b003801007387 */ /* 0x000fe20000100a00 */
[----:B------:R-:W-:Y:S02]  /*9d70*/  IADD3 R198, R198, c[0x0][0x180], RZ ;  /* 0x00006000c6c67a10 */ /* 0x000fe40007ffe0ff */
[----:B------:R-:W-:Y:S01]  /*9d80*/  ISETP.GE.AND P5, PT, R11, UR4, PT ;  /* 0x000000040b007c0c */ /* 0x000fe2000bfa6270 */
[----:B------:R-:W-:Y:S01]  /*9d90*/  STL.64 [R1+0xb08], R58 ;  /* 0x000b083a01007387 */ /* 0x000fe20000100a00 */
[----:B------:R-:W-:-:S02]  /*9da0*/  SEL R42, RZ, 0x4, P1 ;  /* 0x00000004ff2a7807 */ /* 0x000fc40000800000 */
[----:B------:R-:W-:Y:S01]  /*9db0*/  LOP3.LUT R8, R208, 0x3c, RZ, 0xfc, !PT ;  /* 0x0000003cd0087812 */ /* 0x000fe200078efcff */
[----:B------:R-:W-:Y:S01]  /*9dc0*/  STL.64 [R1+0xb18], R60 ;  /* 0x000b183c01007387 */ /* 0x000fe20000100a00 */
[----:B------:R-:W-:Y:S02]  /*9dd0*/  ISETP.GE.AND P1, PT, R10, UR4, PT ;  /* 0x000000040a007c0c */ /* 0x000fe4000bf26270 */
[----:B------:R-:W-:Y:S01]  /*9de0*/  SEL R41, RZ, 0x4, P4 ;  /* 0x00000004ff297807 */ /* 0x000fe20002000000 */
[----:B------:R-:W-:Y:S01]  /*9df0*/  STL.64 [R1+0xb20], R62 ;  /* 0x000b203e01007387 */ /* 0x000fe20000100a00 */
[----:B------:R-:W-:Y:S02]  /*9e00*/  ISETP.GE.AND P4, PT, R9, UR4, PT ;  /* 0x0000000409007c0c */ /* 0x000fe4000bf86270 */
[----:B------:R-:W-:Y:S01]  /*9e10*/  LOP3.LUT R7, R208, 0x2, RZ, 0xfc, !PT ;  /* 0x00000002d0077812 */ /* 0x000fe200078efcff */
[----:B------:R-:W-:Y:S01]  /*9e20*/  STL.64 [R1+0xb28], R64 ;  /* 0x000b284001007387 */ /* 0x000fe20000100a00 */
[----:B------:R-:W-:-:S02]  /*9e30*/  ISETP.GT.AND P3, PT, R198, 0x7f, PT ;  /* 0x0000007fc600780c */ /* 0x000fc40003f64270 */
[----:B------:R-:W-:Y:S02]  /*9e40*/  SEL R40, RZ, 0x4, P5 ;  /* 0x00000004ff287807 */ /* 0x000fe40002800000 */
[----:B------:R-:W-:Y:S01]  /*9e50*/  LOP3.LUT R6, R208, 0x6, RZ, 0xfc, !PT ;  /* 0x00000006d0067812 */ /* 0x000fe200078efcff */
[----:B------:R-:W-:Y:S01]  /*9e60*/  STL.64 [R1+0xb30], R66 ;  /* 0x000b304201007387 */ /* 0x000fe20000100a00 */
[----:B------:R-:W-:Y:S01]  /*9e70*/  ISETP.GE.AND P5, PT, R8, UR4, PT ;  /* 0x0000000408007c0c */ /* 0x000fe2000bfa6270 */
[----:B------:R-:W-:Y:S01]  /*9e80*/  IMAD R24, R238, c[0x0][0x190], RZ ;  /* 0x00006400ee187a24 */ /* 0x000fe200078e02ff */
[----:B------:R-:W-:Y:S01]  /*9e90*/  SEL R39, RZ, 0x4, P1 ;  /* 0x00000004ff277807 */ /* 0x000fe20000800000 */
[----:B------:R-:W-:Y:S01]  /*9ea0*/  STL [R1+0xb3c], R68 ;  /* 0x000b3c4401007387 */ /* 0x000fe20000100800 */
[----:B------:R-:W-:Y:S01]  /*9eb0*/  LOP3.LUT R5, R208, 0xa, RZ, 0xfc, !PT ;  /* 0x0000000ad0057812 */ /* 0x000fe200078efcff */
[----:B------:R-:W-:Y:S01]  /*9ec0*/  IMAD R22, R209, c[0x0][0x190], RZ ;  /* 0x00006400d1167a24 */ /* 0x000fe200078e02ff */
[----:B------:R-:W-:Y:S01]  /*9ed0*/  ISETP.GE.AND P1, PT, R7, UR4, PT ;  /* 0x0000000407007c0c */ /* 0x000fe2000bf26270 */
[----:B------:R-:W-:Y:S01]  /*9ee0*/  STL [R1+0xb38], R69 ;  /* 0x000b384501007387 */ /* 0x000fe20000100800 */
[----:B------:R-:W-:-:S02]  /*9ef0*/  SEL R38, RZ, 0x4, P4 ;  /* 0x00000004ff267807 */ /* 0x000fc40002000000 */
[----:B------:R-:W-:Y:S01]  /*9f00*/  ISETP.GE.AND P4, PT, R6, UR4, PT ;  /* 0x0000000406007c0c */ /* 0x000fe2000bf86270 */
[----:B------:R-:W-:Y:S01]  /*9f10*/  STL.64 [R1+0xb40], R70 ;  /* 0x000b404601007387 */ /* 0x000fe20000100a00 */
[----:B------:R-:W-:Y:S02]  /*9f20*/  LOP3.LUT R4, R208, 0xe, RZ, 0xfc, !PT ;  /* 0x0000000ed0047812 */ /* 0x000fe400078efcff */
[----:B------:R-:W-:Y:S01]  /*9f30*/  SEL R53, R52, RZ, P3 ;  /* 0x000000ff34357207 */ /* 0x000fe20001800000 */
[----:B------:R-:W-:Y:S01]  /*9f40*/  STL [R1+0xb48], R73 ;  /* 0x000b484901007387 */ /* 0x000fe20000100800 */
[----:B------:R-:W-:Y:S02]  /*9f50*/  SEL R37, RZ, 0x4, P5 ;  /* 0x00000004ff257807 */ /* 0x000fe40002800000 */
[----:B------:R-:W-:Y:S02]  /*9f60*/  LOP3.LUT R23, R239, 0x3f, RZ, 0xc0, !PT ;  /* 0x0000003fef177812 */ /* 0x000fe400078ec0ff */
[----:B------:R-:W-:Y:S01]  /*9f70*/  SEL R52, R51, RZ, P3 ;  /* 0x000000ff33347207 */ /* 0x000fe20001800000 */
[----:B------:R-:W-:Y:S01]  /*9f80*/  STL [R1+0x278], R24 ;  /* 0x0002781801007387 */ /* 0x000fe20000100800 */
[----:B------:R-:W-:-:S02]  /*9f90*/  ISETP.GE.AND P5, PT, R5, UR4, PT ;  /* 0x0000000405007c0c */ /* 0x000fc4000bfa6270 */
[----:B------:R-:W-:Y:S01]  /*9fa0*/  SEL R51, R50, RZ, P3 ;  /* 0x000000ff32337207 */ /* 0x000fe20001800000 */
[----:B------:R1:W-:Y:S01]  /*9fb0*/  STL [R1+0x274], R22 ;  /* 0x0002741601007387 */ /* 0x0003e20000100800 */
[----:B------:R-:W-:Y:S02]  /*9fc0*/  SEL R36, RZ, 0x4, P1 ;  /* 0x00000004ff247807 */ /* 0x000fe40000800000 */
[----:B------:R-:W-:Y:S01]  /*9fd0*/  SEL R50, R49, RZ, P3 ;  /* 0x000000ff31327207 */ /* 0x000fe20001800000 */
[----:B------:R-:W-:Y:S01]  /*9fe0*/  STL [R1+0x180], R53 ;  /* 0x0001803501007387 */ /* 0x000fe20000100800 */
[----:B------:R-:W-:Y:S02]  /*9ff0*/  ISETP.GE.AND P1, PT, R4, UR4, PT ;  /* 0x0000000404007c0c */ /* 0x000fe4000bf26270 */
[----:B------:R-:W-:Y:S02]  /*a000*/  SEL R35, RZ, 0x4, P4 ;  /* 0x00000004ff237807 */ /* 0x000fe40002000000 */
[----:B------:R-:W-:Y:S01]  /*a010*/  SEL R49, R48, RZ, P3 ;  /* 0x000000ff30317207 */ /* 0x000fe20001800000 */
[----:B------:R-:W-:Y:S01]  /*a020*/  STL [R1+0x150], R52 ;  /* 0x0001503401007387 */ /* 0x000fe20000100800 */
[----:B------:R-:W-:-:S02]  /*a030*/  ISETP.GE.AND P4, PT, R23, UR4, PT ;  /* 0x0000000417007c0c */ /* 0x000fc4000bf86270 */
[----:B------:R-:W-:Y:S01]  /*a040*/  SEL R48, R47, RZ, P3 ;  /* 0x000000ff2f307207 */ /* 0x000fe20001800000 */
[----:B------:R-:W-:Y:S01]  /*a050*/  STL [R1+0x17c], R51 ;  /* 0x00017c3301007387 */ /* 0x000fe20000100800 */
[----:B------:R-:W-:Y:S02]  /*a060*/  SEL R34, RZ, 0x4, P5 ;  /* 0x00000004ff227807 */ /* 0x000fe40002800000 */
[----:B------:R-:W-:Y:S02]  /*a070*/  LOP3.LUT R3, R208, 0x12, RZ, 0xfc, !PT ;  /* 0x00000012d0037812 */ /* 0x000fe400078efcff */
[----:B------:R-:W-:Y:S01]  /*a080*/  SEL R47, R46, RZ, P3 ;  /* 0x000000ff2e2f7207 */ /* 0x000fe20001800000 */
[----:B------:R-:W-:Y:S01]  /*a090*/  STL [R1+0x1cc], R50 ;  /* 0x0001cc3201007387 */ /* 0x000fe20000100800 */
[----:B------:R-:W-:Y:S02]  /*a0a0*/  LEA R238, P5, R24, R250, 0x2 ;  /* 0x000000fa18ee7211 */ /* 0x000fe400078a10ff */
[----:B------:R-:W-:Y:S01]  /*a0b0*/  SEL R46, R45, RZ, P3 ;  /* 0x000000ff2d2e7207 */ /* 0x000fe20001800000 */
[----:B------:R-:W-:Y:S01]  /*a0c0*/  STL [R1+0x1d0], R49 ;  /* 0x0001d03101007387 */ /* 0x000fe20000100800 */
[----:B------:R-:W-:-:S02]  /*a0d0*/  SEL R32, RZ, 0x4, P1 ;  /* 0x00000004ff207807 */ /* 0x000fc40000800000 */
[----:B------:R-:W-:Y:S01]  /*a0e0*/  SEL R45, R44, RZ, P3 ;  /* 0x000000ff2c2d7207 */ /* 0x000fe20001800000 */
[----:B------:R-:W-:Y:S01]  /*a0f0*/  STL [R1+0x1d4], R48 ;  /* 0x0001d43001007387 */ /* 0x000fe20000100800 */
[----:B------:R-:W-:Y:S02]  /*a100*/  LEA R240, P1, R22, R250, 0x2 ;  /* 0x000000fa16f07211 */ /* 0x000fe400078210ff */
[----:B------:R-:W-:Y:S02]  /*a110*/  SEL R209, RZ, 0x4, P4 ;  /* 0x00000004ffd17807 */ /* 0x000fe40002000000 */
[----:B------:R-:W-:Y:S01]  /*a120*/  SEL R44, R43, RZ, P3 ;  /* 0x000000ff2b2c7207 */ /* 0x000fe20001800000 */
[----:B------:R-:W-:Y:S01]  /*a130*/  STL [R1+0x1d8], R47 ;  /* 0x0001d82f01007387 */ /* 0x000fe20000100800 */
[----:B------:R-:W-:Y:S02]  /*a140*/  LOP3.LUT R2, R208, 0x16, RZ, 0xfc, !PT ;  /* 0x00000016d0027812 */ /* 0x000fe400078efcff */
[----:B------:R-:W-:-:S02]  /*a150*/  ISETP.GE.AND P4, PT, R3, UR4, PT ;  /* 0x0000000403007c0c */ /* 0x000fc4000bf86270 */
[----:B------:R-:W-:Y:S01]  /*a160*/  SEL R43, R42, RZ, P3 ;  /* 0x000000ff2a2b7207 */ /* 0x000fe20001800000 */
[----:B------:R-:W-:Y:S01]  /*a170*/  STL [R1+0x1dc], R46 ;  /* 0x0001dc2e01007387 */ /* 0x000fe20000100800 */
[-C--:B------:R-:W-:Y:S02]  /*a180*/  LEA.HI.X.SX32 R239, R24, R199.reuse, 0x2, P5 ;  /* 0x000000c718ef7211 */ /* 0x080fe400028f16ff */
[----:B------:R-:W-:Y:S02]  /*a190*/  LOP3.LUT R33, R208, 0x1e, RZ, 0xfc, !PT ;  /* 0x0000001ed0217812 */ /* 0x000fe400078efcff */
[----:B------:R-:W-:Y:S01]  /*a1a0*/  SEL R42, R41, RZ, P3 ;  /* 0x000000ff292a7207 */ /* 0x000fe20001800000 */
[----:B------:R-:W-:Y:S01]  /*a1b0*/  STL [R1+0x1e0], R45 ;  /* 0x0001e02d01007387 */ /* 0x000fe20000100800 */
[----:B------:R-:W-:Y:S02]  /*a1c0*/  ISETP.GE.AND P5, PT, R0, UR4, PT ;  /* 0x0000000400007c0c */ /* 0x000fe4000bfa6270 */
[----:B------:R-:W-:Y:S01]  /*a1d0*/  SEL R41, R40, RZ, P3 ;  /* 0x000000ff28297207 */ /* 0x000fe20001800000 */
[----:B------:R-:W-:Y:S01]  /*a1e0*/  STL [R1+0x1e4], R44 ;  /* 0x0001e42c01007387 */ /* 0x000fe20000100800 */
[----:B------:R-:W-:-:S02]  /*a1f0*/  LEA.HI.X.SX32 R241, R22, R199, 0x2, P1 ;  /* 0x000000c716f17211 */ /* 0x000fc400008f16ff */
[----:B------:R-:W-:Y:S02]  /*a200*/  LOP3.LUT R30, R208, 0x22, RZ, 0xfc, !PT ;  /* 0x00000022d01e7812 */ /* 0x000fe400078efcff */
[----:B------:R-:W-:Y:S01]  /*a210*/  SEL R40, R39, RZ, P3 ;  /* 0x000000ff27287207 */ /* 0x000fe20001800000 */
[----:B------:R-:W-:Y:S01]  /*a220*/  STL [R1+0x1e8], R43 ;  /* 0x0001e82b01007387 */ /* 0x000fe20000100800 */
[----:B------:R-:W-:Y:S02]  /*a230*/  ISETP.GE.AND P1, PT, R2, UR4, PT ;  /* 0x0000000402007c0c */ /* 0x000fe4000bf26270 */
[----:B-1----:R-:W-:Y:S02]  /*a240*/  SEL R22, RZ, 0x4, P4 ;  /* 0x00000004ff167807 */ /* 0x002fe40002000000 */
        /* <DEDUP_REMOVED lines=9> */
[----:B------:R-:W-:Y:S02]  /*a2e0*/  ISETP.GE.AND P5, PT, R30, UR4, PT ;  /* 0x000000041e007c0c */ /* 0x000fe4000bfa6270 */
[----:B------:R-:W-:Y:S01]  /*a2f0*/  SEL R36, R35, RZ, P3 ;  /* 0x000000ff23247207 */ /* 0x000fe20001800000 */
[----:B------:R-:W-:Y:S01]  /*a300*/  STL [R1+0x1f8], R39 ;  /* 0x0001f82701007387 */ /* 0x000fe20000100800 */
[----:B------:R-:W-:-:S02]  /*a310*/  SEL R252, RZ, 0x4, P1 ;  /* 0x00000004fffc7807 */ /* 0x000fc40000800000 */
[----:B------:R-:W-:Y:S02]  /*a320*/  LOP3.LUT R28, R208, 0x2a, RZ, 0xfc, !PT ;  /* 0x0000002ad01c7812 */ /* 0x000fe400078efcff */
[----:B------:R-:W-:Y:S01]  /*a330*/  SEL R35, R34, RZ, P3 ;  /* 0x000000ff22237207 */ /* 0x000fe20001800000 */
[----:B------:R-:W-:Y:S01]  /*a340*/  STL [R1+0x1fc], R38 ;  /* 0x0001fc2601007387 */ /* 0x000fe20000100800 */
[----:B------:R-:W-:Y:S02]  /*a350*/  SEL R249, RZ, 0x4, P4 ;  /* 0x00000004fff97807 */ /* 0x000fe40002000000 */
[----:B------:R-:W-:Y:S01]  /*a360*/  SEL R32, R32, RZ, P3 ;  /* 0x000000ff20207207 */ /* 0x000fe20001800000 */
[----:B------:R-:W-:Y:S01]  /*a370*/  STL [R1+0x200], R37 ;  /* 0x0002002501007387 */ /* 0x000fe20000100800 */
[----:B------:R-:W-:Y:S02]  /*a380*/  ISETP.GE.AND P4, PT, R31, UR4, PT ;  /* 0x000000041f007c0c */ /* 0x000fe4000bf86270 */
[----:B------:R-:W-:Y:S01]  /*a390*/  SEL R248, RZ, 0x4, P5 ;  /* 0x00000004fff87807 */ /* 0x000fe20002800000 */
[----:B------:R-:W-:Y:S01]  /*a3a0*/  STL [R1+0x204], R36 ;  /* 0x0002042401007387 */ /* 0x000fe20000100800 */
[----:B------:R-:W-:-:S02]  /*a3b0*/  LOP3.LUT R29, R208, 0x2e, RZ, 0xfc, !PT ;  /* 0x0000002ed01d7812 */ /* 0x000fc400078efcff */
[----:B------:R-:W-:Y:S01]  /*a3c0*/  SEL R34, R22, RZ, P3 ;  /* 0x000000ff16227207 */ /* 0x000fe20001800000 */
[----:B------:R-:W-:Y:S01]  /*a3d0*/  STL [R1+0x208], R35 ;  /* 0x0002082301007387 */ /* 0x000fe20000100800 */
[----:B------:R-:W-:Y:S02]  /*a3e0*/  ISETP.GE.AND P5, PT, R28, UR4, PT ;  /* 0x000000041c007c0c */ /* 0x000fe4000bfa6270 */
[----:B------:R-:W-:Y:S01]  /*a3f0*/  SEL R22, R252, RZ, P3 ;  /* 0x000000fffc167207 */ /* 0x000fe20001800000 */
[----:B------:R1:W-:Y:S01]  /*a400*/  STL [R1+0x20c], R32 ;  /* 0x00020c2001007387 */ /* 0x0003e20000100800 */
[----:B------:R-:W-:Y:S02]  /*a410*/  LOP3.LUT R26, R208, 0x32, RZ, 0xfc, !PT ;  /* 0x00000032d01a7812 */ /* 0x000fe400078efcff */
[----:B------:R-:W-:Y:S01]  /*a420*/  SEL R247, RZ, 0x4, P4 ;  /* 0x00000004fff77807 */ /* 0x000fe20002000000 */
[----:B------:R2:W-:Y:S01]  /*a430*/  STL [R1+0x210], R34 ;  /* 0x0002102201007387 */ /* 0x0005e20000100800 */
[----:B------:R-:W-:-:S02]  /*a440*/  ISETP.GE.AND P4, PT, R29, UR4, PT ;  /* 0x000000041d007c0c */ /* 0x000fc4000bf86270 */
[----:B------:R-:W-:Y:S01]  /*a450*/  LOP3.LUT R27, R208, 0x36, RZ, 0xfc, !PT ;  /* 0x00000036d01b7812 */ /* 0x000fe200078efcff */
[----:B------:R3:W-:Y:S01]  /*a460*/  STL [R1+0x214], R22 ;  /* 0x0002141601007387 */ /* 0x0007e20000100800 */
[----:B------:R-:W-:Y:S02]  /*a470*/  SEL R246, RZ, 0x4, P5 ;  /* 0x00000004fff67807 */ /* 0x000fe40002800000 */
[----:B-1----:R-:W-:Y:S02]  /*a480*/  SEL R32, R251, RZ, P3 ;  /* 0x000000fffb207207 */ /* 0x002fe40001800000 */
[----:B------:R-:W-:Y:S02]  /*a490*/  ISETP.GE.AND P5, PT, R26, UR4, PT ;  /* 0x000000041a007c0c */ /* 0x000fe4000bfa6270 */
[----:B--2---:R-:W-:Y:S02]  /*a4a0*/  SEL R34, R249, RZ, P3 ;  /* 0x000000fff9227207 */ /* 0x004fe40001800000 */
[----:B------:R-:W-:-:S02]  /*a4b0*/  LOP3.LUT R25, R208, 0x3a, RZ, 0xfc, !PT ;  /* 0x0000003ad0197812 */ /* 0x000fc400078efcff */
[----:B---3--:R-:W-:Y:S01]  /*a4c0*/  SEL R22, R248, RZ, P3 ;  /* 0x000000fff8167207 */ /* 0x008fe20001800000 */
[----:B------:R1:W-:Y:S01]  /*a4d0*/  STL [R1+0x218], R32 ;  /* 0x0002182001007387 */ /* 0x0003e20000100800 */
[----:B------:R-:W-:Y:S02]  /*a4e0*/  SEL R245, RZ, 0x4, P4 ;  /* 0x00000004fff57807 */ /* 0x000fe40002000000 */
[----:B------:R-:W-:Y:S01]  /*a4f0*/  ISETP.GE.AND P4, PT, R27, UR4, PT ;  /* 0x000000041b007c0c */ /* 0x000fe2000bf86270 */
[----:B------:R2:W-:Y:S01]  /*a500*/  STL [R1+0x21c], R34 ;  /* 0x00021c2201007387 */ /* 0x0005e20000100800 */
[----:B------:R-:W-:Y:S02]  /*a510*/  LOP3.LUT R24, R208, 0x3e, RZ, 0xfc, !PT ;  /* 0x0000003ed0187812 */ /* 0x000fe400078efcff */
[----:B------:R-:W-:Y:S01]  /*a520*/  SEL R244, RZ, 0x4, P5 ;  /* 0x00000004fff47807 */ /* 0x000fe20002800000 */
[----:B------:R3:W-:Y:S01]  /*a530*/  STL [R1+0x220], R22 ;  /* 0x0002201601007387 */ /* 0x0007e20000100800 */
[----:B------:R-:W-:-:S02]  /*a540*/  ISETP.GE.AND P5, PT, R25, UR4, PT ;  /* 0x0000000419007c0c */ /* 0x000fc4000bfa6270 */
[----:B-1----:R-:W-:Y:S02]  /*a550*/  SEL R32, R247, RZ, P3 ;  /* 0x000000fff7207207 */ /* 0x002fe40001800000 */
[----:B------:R-:W-:Y:S02]  /*a560*/  SEL R209, R209, RZ, P3 ;  /* 0x000000ffd1d17207 */ /* 0x000fe40001800000 */
[----:B--2---:R-:W-:Y:S02]  /*a570*/  SEL R34, R246, RZ, P3 ;  /* 0x000000fff6227207 */ /* 0x004fe40001800000 */
[----:B------:R-:W-:Y:S02]  /*a580*/  SEL R243, RZ, 0x4, P4 ;  /* 0x00000004fff37807 */ /* 0x000fe40002000000 */
[----:B---3--:R-:W-:Y:S01]  /*a590*/  SEL R22, R245, RZ, P3 ;  /* 0x000000fff5167207 */ /* 0x008fe20001800000 */
[----:B------:R-:W-:Y:S01]  /*a5a0*/  UIADD3 UR6, UR5, -0x80, URZ ;  /* 0xffffff8005067890 */ /* 0x000fe2000fffe03f */
[----:B------:R-:W-:Y:S01]  /*a5b0*/  ISETP.GE.AND P4, PT, R24, UR4, PT ;  /* 0x0000000418007c0c */ /* 0x000fe2000bf86270 */
[----:B------:R1:W-:Y:S01]  /*a5c0*/  STL [R1+0x224], R32 ;  /* 0x0002242001007387 */ /* 0x0003e20000100800 */
[----:B------:R-:W-:-:S02]  /*a5d0*/  SEL R242, RZ, 0x4, P5 ;  /* 0x00000004fff27807 */ /* 0x000fc40002800000 */
[----:B------:R-:W-:Y:S01]  /*a5e0*/  ISETP.NE.U32.AND P1, PT, R209, RZ, PT ;  /* 0x000000ffd100720c */ /* 0x000fe20003f25070 */
[----:B------:R2:W-:Y:S01]  /*a5f0*/  STL [R1+0x228], R34 ;  /* 0x0002282201007387 */ /* 0x0005e20000100800 */
[----:B------:R-:W-:-:S03]  /*a600*/  SEL R209, RZ, 0x4, P4 ;  /* 0x00000004ffd17807 */ /* 0x000fc60002000000 */
[----:B------:R3:W-:Y:S01]  /*a610*/  STL [R1+0x22c], R22 ;  /* 0x00022c1601007387 */ /* 0x0007e20000100800 */
[----:B-1----:R-:W-:Y:S02]  /*a620*/  SEL R32, R244, RZ, P3 ;  /* 0x000000fff4207207 */ /* 0x002fe40001800000 */
[----:B--2---:R-:W-:-:S03]  /*a630*/  SEL R34, R243, RZ, P3 ;  /* 0x000000fff3227207 */ /* 0x004fc60001800000 */
[----:B------:R1:W-:Y:S01]  /*a640*/  STL [R1+0x230], R32 ;  /* 0x0002302001007387 */ /* 0x0003e20000100800 */
[----:B------:R-:W-:Y:S02]  /*a650*/  ISETP.GE.AND P4, PT, R208, UR6, PT ;  /* 0x00000006d0007c0c */ /* 0x000fe4000bf86270 */
[----:B---3--:R-:W-:Y:S01]  /*a660*/  SEL R22, R242, RZ, P3 ;  /* 0x000000fff2167207 */ /* 0x008fe20001800000 */
[----:B------:R-:W-:Y:S04]  /*a670*/  STL [R1+0x238], R34 ;  /* 0x0002382201007387 */ /* 0x000fe80000100800 */
[----:B------:R2:W-:Y:S01]  /*a680*/  STL [R1+0x23c], R22 ;  /* 0x00023c1601007387 */ /* 0x0005e20000100800 */
[----:B-1----:R-:W-:Y:S02]  /*a690*/  SEL R32, R209, RZ, P3 ;  /* 0x000000ffd1207207 */ /* 0x002fe40001800000 */
[----:B------:R-:W-:-:S02]  /*a6a0*/  ISETP.GE.AND P3, PT, R20, UR6, PT ;  /* 0x0000000614007c0c */ /* 0x000fc4000bf66270 */
[----:B--2---:R-:W-:Y:S02]  /*a6b0*/  SEL R22, RZ, 0x4, P4 ;  /* 0x00000004ff167807 */ /* 0x004fe40002000000 */
[----:B------:R-:W-:Y:S02]  /*a6c0*/  ISETP.GE.AND P4, PT, R21, UR6, PT ;  /* 0x0000000615007c0c */ /* 0x000fe4000bf86270 */
[----:B------:R-:W-:Y:S02]  /*a6d0*/  SEL R21, RZ, 0x4, P3 ;  /* 0x00000004ff157807 */ /* 0x000fe40001800000 */
[----:B------:R-:W-:Y:S02]  /*a6e0*/  ISETP.GE.AND P3, PT, R207, UR6, PT ;  /* 0x00000006cf007c0c */ /* 0x000fe4000bf66270 */
[----:B------:R-:W-:Y:S02]  /*a6f0*/  SEL R20, RZ, 0x4, P4 ;  /* 0x00000004ff147807 */ /* 0x000fe40002000000 */
[----:B------:R-:W-:-:S02]  /*a700*/  ISETP.GE.AND P4, PT, R19, UR6, PT ;  /* 0x0000000613007c0c */ /* 0x000fc4000bf86270 */
[----:B------:R-:W-:Y:S02]  /*a710*/  SEL R19, RZ, 0x4, P3 ;  /* 0x00000004ff137807 */ /* 0x000fe40001800000 */
        /* <DEDUP_REMOVED lines=36> */
[----:B------:R-:W-:-:S04]  /*a960*/  ISETP.GE.AND P3, PT, R33, UR6, PT ;  /* 0x0000000621007c0c */ /* 0x000fc8000bf66270 */
        /* <DEDUP_REMOVED lines=9> */
[----:B------:R-:W-:Y:S01]  /*aa00*/  ISETP.GT.AND P3, PT, R198, 0xbf, PT ;  /* 0x000000bfc600780c */ /* 0x000fe20003f64270 */
[----:B------:R-:W-:Y:S03]  /*aa10*/  STL [R1+0x234], R32 ;  /* 0x0002342001007387 */ /* 0x000fe60000100800 */
[----:B------:R-:W-:Y:S02]  /*aa20*/  SEL R22, R22, RZ, P3 ;  /* 0x000000ff16167207 */ /* 0x000fe40001800000 */
[----:B------:R-:W-:Y:S02]  /*aa30*/  SEL R21, R21, RZ, P3 ;  /* 0x000000ff15157207 */ /* 0x000fe40001800000 */
[----:B------:R-:W-:Y:S01]  /*aa40*/  SEL R20, R20, RZ, P3 ;  /* 0x000000ff14147207 */ /* 0x000fe20001800000 */
[----:B------:R-:W-:Y:S01]  /*aa50*/  STL [R1+0x928], R207 ;  /* 0x000928cf01007387 */ /* 0x000fe20000100800 */
[----:B------:R-:W-:-:S03]  /*aa60*/  SEL R19, R19, RZ, P3 ;  /* 0x000000ff13137207 */ /* 0x000fc60001800000 */
[----:B------:R-:W-:Y:S04]  /*aa70*/  STL [R1+0x460], R22 ;  /* 0x0004601601007387 */ /* 0x000fe80000100800 */
[----:B------:R-:W-:Y:S04]  /*aa80*/  STL [R1+0x418], R21 ;  /* 0x0004181501007387 */ /* 0x000fe80000100800 */
[----:B------:R-:W-:Y:S04]  /*aa90*/  STL [R1+0x45c], R20 ;  /* 0x00045c1401007387 */ /* 0x000fe80000100800 */
[----:B------:R-:W-:Y:S04]  /*aaa0*/  STL [R1+0x464], R19 ;  /* 0x0004641301007387 */ /* 0x000fe80000100800 */
[----:B------:R-:W2:Y:S01]  /*aab0*/  LDL.LU R198, [R1+0x60] ;  /* 0x0000600001c67983 */ /* 0x000ea20000300800 */
[----:B------:R-:W-:-:S02]  /*aac0*/  SEL R18, R18, RZ, P3 ;  /* 0x000000ff12127207 */ /* 0x000fc40001800000 */
[----:B------:R-:W-:Y:S02]  /*aad0*/  SEL R17, R17, RZ, P3 ;  /* 0x000000ff11117207 */ /* 0x000fe40001800000 */
[----:B------:R-:W-:Y:S02]  /*aae0*/  SEL R16, R16, RZ, P3 ;  /* 0x000000ff10107207 */ /* 0x000fe40001800000 */
[----:B------:R-:W-:Y:S01]  /*aaf0*/  SEL R15, R15, RZ, P3 ;  /* 0x000000ff0f0f7207 */ /* 0x000fe20001800000 */
[----:B------:R-:W-:Y:S01]  /*ab00*/  STL [R1+0x468], R18 ;  /* 0x0004681201007387 */ /* 0x000fe20000100800 */
[----:B------:R-:W-:Y:S02]  /*ab10*/  SEL R14, R14, RZ, P3 ;  /* 0x000000ff0e0e7207 */ /* 0x000fe40001800000 */
[----:B------:R-:W-:Y:S01]  /*ab20*/  SEL R13, R13, RZ, P3 ;  /* 0x000000ff0d0d7207 */ /* 0x000fe20001800000 */
[----:B------:R-:W-:Y:S01]  /*ab30*/  STL [R1+0x46c], R17 ;  /* 0x00046c1101007387 */ /* 0x000fe20000100800 */
[----:B------:R-:W-:-:S02]  /*ab40*/  SEL R12, R12, RZ, P3 ;  /* 0x000000ff0c0c7207 */ /* 0x000fc40001800000 */
[----:B------:R-:W-:Y:S01]  /*ab50*/  SEL R11, R11, RZ, P3 ;  /* 0x000000ff0b0b7207 */ /* 0x000fe20001800000 */
[----:B------:R-:W-:Y:S01]  /*ab60*/  STL [R1+0x470], R16 ;  /* 0x0004701001007387 */ /* 0x000fe20000100800 */
[----:B------:R-:W-:-:S03]  /*ab70*/  SEL R10, R10, RZ, P3 ;  /* 0x000000ff0a0a7207 */ /* 0x000fc60001800000 */
[----:B------:R-:W-:Y:S01]  /*ab80*/  STL [R1+0x474], R15 ;  /* 0x0004740f01007387 */ /* 0x000fe20000100800 */
[----:B------:R-:W-:-:S03]  /*ab90*/  SEL R9, R9, RZ, P3 ;  /* 0x000000ff09097207 */ /* 0x000fc60001800000 */
[----:B------:R-:W-:Y:S04]  /*aba0*/  STL [R1+0x478], R14 ;  /* 0x0004780e01007387 */ /* 0x000fe80000100800 */
[----:B------:R1:W-:Y:S04]  /*abb0*/  STL [R1+0x47c], R13 ;  /* 0x00047c0d01007387 */ /* 0x0003e80000100800 */
[----:B------:R-:W-:Y:S04]  /*abc0*/  STL [R1+0x480], R12 ;  /* 0x0004800c01007387 */ /* 0x000fe80000100800 */
[----:B------:R-:W-:Y:S01]  /*abd0*/  STL [R1+0x484], R11 ;  /* 0x0004840b01007387 */ /* 0x000fe20000100800 */
[----:B------:R-:W-:-:S03]  /*abe0*/  SEL R8, R8, RZ, P3 ;  /* 0x000000ff08087207 */ /* 0x000fc60001800000 */
[----:B-1----:R-:W3:Y:S01]  /*abf0*/  LDL.LU R13, [R1+0x64] ;  /* 0x00006400010d7983 */ /* 0x002ee20000300800 */
[----:B------:R-:W-:-:S03]  /*ac00*/  SEL R7, R7, RZ, P3 ;  /* 0x000000ff07077207 */ /* 0x000fc60001800000 */
[----:B------:R1:W-:Y:S04]  /*ac10*/  STL [R1+0x488], R10 ;  /* 0x0004880a01007387 */ /* 0x0003e80000100800 */
[----:B------:R-:W-:Y:S01]  /*ac20*/  STL [R1+0x48c], R9 ;  /* 0x00048c0901007387 */ /* 0x000fe20000100800 */
[----:B------:R-:W-:-:S03]  /*ac30*/  SEL R6, R6, RZ, P3 ;  /* 0x000000ff06067207 */ /* 0x000fc60001800000 */
[----:B-1----:R-:W4:Y:S04]  /*ac40*/  LDL.LU R10, [R1+0x68] ;  /* 0x00006800010a7983 */ /* 0x002f280000300800 */
[----:B------:R1:W-:Y:S01]  /*ac50*/  STL [R1+0x490], R8 ;  /* 0x0004900801007387 */ /* 0x0003e20000100800 */
[----:B------:R-:W-:-:S03]  /*ac60*/  SEL R5, R5, RZ, P3 ;  /* 0x000000ff05057207 */ /* 0x000fc60001800000 */
[----:B------:R-:W-:Y:S01]  /*ac70*/  STL [R1+0x494], R7 ;  /* 0x0004940701007387 */ /* 0x000fe20000100800 */
[----:B------:R-:W-:-:S03]  /*ac80*/  SEL R4, R4, RZ, P3 ;  /* 0x000000ff04047207 */ /* 0x000fc60001800000 */
[----:B-1----:R-:W4:Y:S01]  /*ac90*/  LDL.LU R8, [R1+0x6c] ;  /* 0x00006c0001087983 */ /* 0x002f220000300800 */
[----:B------:R-:W-:-:S03]  /*aca0*/  SEL R3, R3, RZ, P3 ;  /* 0x000000ff03037207 */ /* 0x000fc60001800000 */
[----:B------:R1:W-:Y:S04]  /*acb0*/  STL [R1+0x498], R6 ;  /* 0x0004980601007387 */ /* 0x0003e80000100800 */
[----:B------:R-:W4:Y:S04]  /*acc0*/  LDL.LU R11, [R1+0x70] ;  /* 0x00007000010b7983 */ /* 0x000f280000300800 */
[----:B------:R-:W-:Y:S04]  /*acd0*/  STL [R1+0x49c], R5 ;  /* 0x00049c0501007387 */ /* 0x000fe80000100800 */
[----:B------:R-:W-:Y:S04]  /*ace0*/  STL [R1+0x4a4], R4 ;  /* 0x0004a40401007387 */ /* 0x000fe80000100800 */
[----:B------:R-:W-:Y:S04]  /*acf0*/  STL [R1+0x4a8], R3 ;  /* 0x0004a80301007387 */ /* 0x000fe80000100800 */
[----:B------:R-:W4:Y:S01]  /*ad00*/  LDL.LU R9, [R1+0x74] ;  /* 0x0000740001097983 */ /* 0x000f220000300800 */
[----:B------:R-:W-:-:S02]  /*ad10*/  SEL R252, RZ, 0x4, P4 ;  /* 0x00000004fffc7807 */ /* 0x000fc40002000000 */
[----:B------:R-:W-:-:S04]  /*ad20*/  ISETP.GE.AND P4, PT, R30, UR6, PT ;  /* 0x000000061e007c0c */ /* 0x000fc8000bf86270 */
[----:B------:R-:W-:Y:S02]  /*ad30*/  SEL R249, RZ, 0x4, P4 ;  /* 0x00000004fff97807 */ /* 0x000fe40002000000 */
[----:B------:R-:W-:Y:S02]  /*ad40*/  ISETP.GE.AND P4, PT, R28, UR6, PT ;  /* 0x000000061c007c0c */ /* 0x000fe4000bf86270 */
[----:B------:R-:W-:Y:S02]  /*ad50*/  SEL R2, R2, RZ, P3 ;  /* 0x000000ff02027207 */ /* 0x000fe40001800000 */
[----:B------:R-:W-:Y:S02]  /*ad60*/  SEL R247, RZ, 0x4, P4 ;  /* 0x00000004fff77807 */ /* 0x000fe40002000000 */
[----:B------:R-:W-:Y:S01]  /*ad70*/  ISETP.GE.AND P4, PT, R26, UR6, PT ;  /* 0x000000061a007c0c */ /* 0x000fe2000bf86270 */
[----:B------:R1:W-:Y:S03]  /*ad80*/  STL [R1+0x4a0], R2 ;  /* 0x0004a00201007387 */ /* 0x0003e60000100800 */
[----:B------:R-:W-:Y:S01]  /*ad90*/  SEL R245, RZ, 0x4, P4 ;  /* 0x00000004fff57807 */ /* 0x000fe20002000000 */
[----:B-1----:R-:W4:Y:S01]  /*ada0*/  LDL.LU R6, [R1+0x78] ;  /* 0x0000780001067983 */ /* 0x002f220000300800 */
[----:B------:R-:W-:-:S02]  /*adb0*/  SEL R12, R246, RZ, P3 ;  /* 0x000000fff60c7207 */ /* 0x000fc40001800000 */
[----:B------:R-:W-:Y:S02]  /*adc0*/  SEL R7, R245, RZ, P3 ;  /* 0x000000fff5077207 */ /* 0x000fe40001800000 */
[----:B------:R-:W-:-:S05]  /*add0*/  SEL R2, R252, RZ, P3 ;  /* 0x000000fffc027207 */ /* 0x000fca0001800000 */
[----:B------:R-:W-:Y:S04]  /*ade0*/  STL [R1+0x4b4], R2 ;  /* 0x0004b40201007387 */ /* 0x000fe80000100800 */
[----:B------:R-:W-:Y:S04]  /*adf0*/  STL [R1+0x4b0], R12 ;  /* 0x0004b00c01007387 */ /* 0x000fe80000100800 */
[----:B------:R1:W-:Y:S04]  /*ae00*/  STL [R1+0x4ac], R7 ;  /* 0x0004ac0701007387 */ /* 0x0003e80000100800 */
[----:B-1----:R-:W4:Y:S01]  /*ae10*/  LDL.LU R7, [R1+0x7c] ;  /* 0x00007c0001077983 */ /* 0x002f220000300800 */
[----:B------:R-:W-:-:S05]  /*ae20*/  SEL R14, R244, RZ, P3 ;  /* 0x000000fff40e7207 */ /* 0x000fca0001800000 */
[----:B------:R1:W-:Y:S01]  /*ae30*/  STL [R1+0x4b8], R14 ;  /* 0x0004b80e01007387 */ /* 0x0003e20000100800 */
[----:B------:R-:W-:-:S04]  /*ae40*/  ISETP.GE.AND P4, PT, R25, UR6, PT ;  /* 0x0000000619007c0c */ /* 0x000fc8000bf86270 */
[----:B------:R-:W-:Y:S02]  /*ae50*/  SEL R243, RZ, 0x4, P4 ;  /* 0x00000004fff37807 */ /* 0x000fe40002000000 */
[----:B------:R-:W-:Y:S02]  /*ae60*/  ISETP.GE.AND P4, PT, R23, UR6, PT ;  /* 0x0000000617007c0c */ /* 0x000fe4000bf86270 */
[----:B-1----:R-:W-:Y:S02]  /*ae70*/  SEL R14, R243, RZ, P3 ;  /* 0x000000fff30e7207 */ /* 0x002fe40001800000 */
[----:B------:R-:W-:Y:S02]  /*ae80*/  SEL R209, RZ, 0x4, P4 ;  /* 0x00000004ffd17807 */ /* 0x000fe40002000000 */
[----:B------:R-:W-:Y:S02]  /*ae90*/  SEL R4, R0, RZ, P3 ;  /* 0x000000ff00047207 */ /* 0x000fe40001800000 */
[----:B------:R-:W-:-:S02]  /*aea0*/  SEL R0, R251, RZ, P3 ;  /* 0x000000fffb007207 */ /* 0x000fc40001800000 */
[----:B------:R-:W-:Y:S02]  /*aeb0*/  SEL R5, R249, RZ, P3 ;  /* 0x000000fff9057207 */ /* 0x000fe40001800000 */
[----:B------:R-:W-:Y:S02]  /*aec0*/  SEL R2, R248, RZ, P3 ;  /* 0x000000fff8027207 */ /* 0x000fe40001800000 */
[----:B------:R-:W-:Y:S02]  /*aed0*/  SEL R3, R247, RZ, P3 ;  /* 0x000000fff7037207 */ /* 0x000fe40001800000 */
[----:B------:R-:W-:Y:S01]  /*aee0*/  SEL R207, R242, RZ, P3 ;  /* 0x000000fff2cf7207 */ /* 0x000fe20001800000 */
[----:B--2---:R-:W-:Y:S02]  /*aef0*/  IMAD R12, R198, c[0x0][0x190], RZ ;  /* 0x00006400c60c7a24 */ /* 0x004fe400078e02ff */
[----:B------:R-:W2:Y:S04]  /*af00*/  LDL.LU R198, [R1+0x84] ;  /* 0x0000840001c67983 */ /* 0x000ea80000300800 */
[----:B------:R-:W-:Y:S04]  /*af10*/  STL [R1+0x268], R12 ;  /* 0x0002680c01007387 */ /* 0x000fe80000100800 */
[----:B------:R1:W-:Y:S02]  /*af20*/  STL [R1+0x4c0], R14 ;  /* 0x0004c00e01007387 */ /* 0x0003e40000100800 */
[----:B-1----:R-:W-:-:S02]  /*af30*/  SEL R14, R209, RZ, P3 ;  /* 0x000000ffd10e7207 */ /* 0x002fc40001800000 */
[----:B------:R-:W-:-:S04]  /*af40*/  LEA R242, P3, R12, R250, 0x2 ;  /* 0x000000fa0cf27211 */ /* 0x000fc800078610ff */
[----:B------:R-:W-:Y:S01]  /*af50*/  LEA.HI.X.SX32 R243, R12, R199, 0x2, P3 ;  /* 0x000000c70cf37211 */ /* 0x000fe200018f16ff */
[----:B---3--:R-:W-:-:S05]  /*af60*/  IMAD R12, R13, c[0x0][0x190], RZ ;  /* 0x000064000d0c7a24 */ /* 0x008fca00078e02ff */
[----:B------:R-:W-:-:S04]  /*af70*/  LEA R244, P3, R12, R250, 0x2 ;  /* 0x000000fa0cf47211 */ /* 0x000fc800078610ff */
[----:B------:R-:W-:Y:S01]  /*af80*/  LEA.HI.X.SX32 R245, R12, R199, 0x2, P3 ;  /* 0x000000c70cf57211 */ /* 0x000fe200018f16ff */
[----:B----4-:R-:W-:-:S05]  /*af90*/  IMAD R10, R10, c[0x0][0x190], RZ ;  /* 0x000064000a0a7a24 */ /* 0x010fca00078e02ff */
[CC--:B------:R-:W-:Y:S01]  /*afa0*/  LEA R246, P3, R10.reuse, R250.reuse, 0x2 ;  /* 0x000000fa0af67211 */ /* 0x0c0fe200078610ff */
[----:B------:R-:W-:Y:S03]  /*afb0*/  STL [R1+0x9c0], R207 ;  /* 0x0009c0cf01007387 */ /* 0x000fe60000100800 */
[-C--:B------:R-:W-:Y:S01]  /*afc0*/  LEA.HI.X.SX32 R247, R10, R199.reuse, 0x2, P3 ;  /* 0x000000c70af77211 */ /* 0x080fe200018f16ff */
[----:B------:R-:W-:Y:S01]  /*afd0*/  IMAD R8, R8, c[0x0][0x190], RZ ;  /* 0x0000640008087a24 */ /* 0x000fe200078e02ff */
[----:B------:R-:W-:Y:S04]  /*afe0*/  STL [R1+0x1c8], R14 ;  /* 0x0001c80e01007387 */ /* 0x000fe80000100800 */
[C---:B------:R-:W-:Y:S01]  /*aff0*/  LEA R248, P3, R8.reuse, R250, 0x2 ;  /* 0x000000fa08f87211 */ /* 0x040fe200078610ff */
[----:B------:R-:W-:Y:S03]  /*b000*/  STL [R1+0x264], R12 ;  /* 0x0002640c01007387 */ /* 0x000fe60000100800 */
[----:B------:R-:W-:Y:S01]  /*b010*/  LEA.HI.X.SX32 R249, R8, R199, 0x2, P3 ;  /* 0x000000c708f97211 */ /* 0x000fe200018f16ff */
[----:B------:R-:W-:Y:S04]  /*b020*/  STL [R1+0x260], R10 ;  /* 0x0002600a01007387 */ /* 0x000fe80000100800 */
[----:B------:R1:W-:Y:S02]  /*b030*/  STL [R1+0x25c], R8 ;  /* 0x00025c0801007387 */ /* 0x0003e40000100800 */
[----:B-1----:R-:W-:-:S05]  /*b040*/  IMAD R8, R9, c[0x0][0x190], RZ ;  /* 0x0000640009087a24 */ /* 0x002fca00078e02ff */
[----:B------:R-:W-:Y:S01]  /*b050*/  LEA R250, P3, R8, R250, 0x2 ;  /* 0x000000fa08fa7211 */ /* 0x000fe200078610ff */
[----:B------:R1:W-:Y:S01]  /*b060*/  STL [R1+0x258], R8 ;  /* 0x0002580801007387 */ /* 0x0003e20000100800 */
[----:B------:R-:W-:Y:S02]  /*b070*/  IMAD R40, R208, c[0x0][0x188], RZ ;  /* 0x00006200d0287a24 */ /* 0x000fe400078e02ff */
[----:B------:R-:W-:Y:S01]  /*b080*/  LEA.HI.X.SX32 R251, R8, R199, 0x2, P3 ;  /* 0x000000c708fb7211 */ /* 0x000fe200018f16ff */
[----:B-1----:R-:W-:-:S04]  /*b090*/  IMAD.MOV.U32 R8, RZ, RZ, c[0x0][0x188] ;  /* 0x00006200ff087624 */ /* 0x002fc800078e00ff */
[----:B------:R-:W-:-:S04]  /*b0a0*/  IMAD R39, R8, 0x2, R40 ;  /* 0x0000000208277824 */ /* 0x000fc800078e0228 */
[----:B------:R-:W-:-:S04]  /*b0b0*/  IMAD R38, R8, 0x2, R39 ;  /* 0x0000000208267824 */ /* 0x000fc800078e0227 */
[----:B------:R-:W-:-:S04]  /*b0c0*/  IMAD R37, R8, 0x2, R38 ;  /* 0x0000000208257824 */ /* 0x000fc800078e0226 */
[----:B------:R-:W-:-:S04]  /*b0d0*/  IMAD R31, R8, 0x2, R37 ;  /* 0x00000002081f7824 */ /* 0x000fc800078e0225 */
[----:B------:R-:W-:-:S04]  /*b0e0*/  IMAD R36, R8, 0x2, R31 ;  /* 0x0000000208247824 */ /* 0x000fc800078e021f */
[----:B------:R-:W-:-:S04]  /*b0f0*/  IMAD R35, R8, 0x2, R36 ;  /* 0x0000000208237824 */ /* 0x000fc800078e0224 */
[----:B------:R-:W-:-:S04]  /*b100*/  IMAD R33, R8, 0x2, R35 ;  /* 0x0000000208217824 */ /* 0x000fc800078e0223 */
[----:B------:R-:W-:Y:S01]  /*b110*/  IMAD R32, R8, 0x2, R33 ;  /* 0x0000000208207824 */ /* 0x000fe200078e0221 */
[----:B------:R-:W-:-:S03]  /*b120*/  LOP3.LUT R204, R204, 0xffefffff, RZ, 0xc0, !PT ;  /* 0xffefffffcccc7812 */ /* 0x000fc600078ec0ff */
[----:B------:R-:W-:Y:S01]  /*b130*/  IMAD R34, R8, 0x2, R32 ;  /* 0x0000000208227824 */ /* 0x000fe200078e0220 */
[----:B------:R-:W-:-:S03]  /*b140*/  @P0 LOP3.LUT R204, R204, 0x100000, RZ, 0xfc, !PT ;  /* 0x00100000cccc0812 */ /* 0x000fc600078efcff */
[----:B------:R-:W-:Y:S02]  /*b150*/  IMAD R30, R8, 0x2, R34 ;  /* 0x00000002081e7824 */ /* 0x000fe400078e0222 */
[----:B------:R-:W-:Y:S02]  /*b160*/  IMAD R199, R206, c[0x0][0x184], RZ ;  /* 0x00006100cec77a24 */ /* 0x000fe400078e02ff */
[----:B------:R-:W-:Y:S01]  /*b170*/  IMAD R73, R8, 0x2, R30 ;  /* 0x0000000208497824 */ /* 0x000fe200078e021e */
[----:B------:R-:W-:Y:S02]  /*b180*/  LOP3.LUT R204, R204, 0xffbfffff, RZ, 0xc0, !PT ;  /* 0xffbfffffcccc7812 */ /* 0x000fe400078ec0ff */
[----:B------:R-:W-:Y:S01]  /*b190*/  LEA R206, P3, R199, c[0x0][0x160], 0x2 ;  /* 0x00005800c7ce7a11 */ /* 0x000fe200078610ff */
[----:B------:R-:W-:Y:S01]  /*b1a0*/  IMAD R252, R8, 0x2, R73 ;  /* 0x0000000208fc7824 */ /* 0x000fe200078e0249 */
[----:B------:R-:W-:Y:S02]  /*b1b0*/  @P2 LOP3.LUT R204, R204, 0x400000, RZ, 0xfc, !PT ;  /* 0x00400000cccc2812 */ /* 0x000fe400078efcff */
[----:B------:R-:W-:-:S02]  /*b1c0*/  ISETP.NE.U32.AND P2, PT, R6, RZ, PT ;  /* 0x000000ff0600720c */ /* 0x000fc40003f45070 */
[----:B------:R-:W-:Y:S02]  /*b1d0*/  LEA.HI.X.SX32 R209, R199, c[0x0][0x164], 0x2, P3 ;  /* 0x00005900c7d17a11 */ /* 0x000fe400018f16ff */
[C---:B------:R-:W-:Y:S02]  /*b1e0*/  LEA R6, P6, R252.reuse, R206, 0x2 ;  /* 0x000000cefc067211 */ /* 0x040fe400078c10ff */
[----:B------:R-:W-:Y:S02]  /*b1f0*/  ISETP.NE.U32.AND P5, PT, R7, RZ, PT ;  /* 0x000000ff0700720c */ /* 0x000fe40003fa5070 */
[----:B------:R-:W-:Y:S01]  /*b200*/  LEA.HI.X.SX32 R7, R252, R209, 0x2, P6 ;  /* 0x000000d1fc077211 */ /* 0x000fe200030f16ff */
[----:B------:R-:W-:-:S05]  /*b210*/  IMAD R252, R8, 0x2, R252 ;  /* 0x0000000208fc7824 */ /* 0x000fca00078e02fc */
[----:B------:R-:W-:-:S04]  /*b220*/  LEA R28, P6, R252, R206, 0x2 ;  /* 0x000000cefc1c7211 */ /* 0x000fc800078c10ff */
        /* <DEDUP_REMOVED lines=31> */
[----:B------:R-:W-:Y:S01]  /*b420*/  IMAD R252, R8, 0x2, R252 ;  /* 0x0000000208fc7824 */ /* 0x000fe200078e02fc */
[----:B------:R1:W-:Y:S01]  /*b430*/  STL [R1+0x9d0], R199 ;  /* 0x0009d0c701007387 */ /* 0x0003e20000100800 */
[----:B--2---:R-:W-:-:S03]  /*b440*/  ISETP.NE.U32.AND P4, PT, R198, RZ, PT ;  /* 0x000000ffc600720c */ /* 0x004fc60003f85070 */
[----:B------:R-:W-:-:S04]  /*b450*/  LEA R198, P6, R252, R206, 0x2 ;  /* 0x000000cefcc67211 */ /* 0x000fc800078c10ff */
[----:B-1----:R-:W-:Y:S01]  /*b460*/  LEA.HI.X.SX32 R199, R252, R209, 0x2, P6 ;  /* 0x000000d1fcc77211 */ /* 0x002fe200030f16ff */
        /* <DEDUP_REMOVED lines=13> */
[----:B------:R-:W-:-:S04]  /*b540*/  LOP3.LUT R204, R204, 0xff7fffff, RZ, 0xc0, !PT ;  /* 0xff7fffffcccc7812 */ /* 0x000fc800078ec0ff */
[----:B------:R-:W-:Y:S02]  /*b550*/  LEA R10, P6, R252, R206, 0x2 ;  /* 0x000000cefc0a7211 */ /* 0x000fe400078c10ff */
[----:B------:R-:W-:Y:S02]  /*b560*/  @P1 LOP3.LUT R204, R204, 0x800000, RZ, 0xfc, !PT ;  /* 0x00800000cccc1812 */ /* 0x000fe400078efcff */
[----:B------:R-:W-:Y:S02]  /*b570*/  ISETP.NE.U32.AND P1, PT, R11, RZ, PT ;  /* 0x000000ff0b00720c */ /* 0x000fe40003f25070 */
[----:B------:R-:W-:Y:S01]  /*b580*/  LEA.HI.X.SX32 R11, R252, R209, 0x2, P6 ;  /* 0x000000d1fc0b7211 */ /* 0x000fe200030f16ff */
[----:B------:R-:W-:-:S05]  /*b590*/  IMAD R252, R8, 0x2, R252 ;  /* 0x0000000208fc7824 */ /* 0x000fca00078e02fc */
[CC--:B------:R-:W-:Y:S02]  /*b5a0*/  LEA R46, P6, R252.reuse, R206.reuse, 0x2 ;  /* 0x000000cefc2e7211 */ /* 0x0c0fe400078c10ff */
[----:B------:R-:W-:Y:S02]  /*b5b0*/  ISETP.NE.U32.AND P3, PT, R205, RZ, PT ;  /* 0x000000ffcd00720c */ /* 0x000fe40003f65070 */
[----:B------:R-:W-:Y:S01]  /*b5c0*/  LEA.HI.X.SX32 R47, R252, R209, 0x2, P6 ;  /* 0x000000d1fc2f7211 */ /* 0x000fe200030f16ff */
[----:B------:R-:W-:Y:S01]  /*b5d0*/  IMAD R252, R8, 0x2, R252 ;  /* 0x0000000208fc7824 */ /* 0x000fe200078e02fc */
[----:B------:R-:W2:Y:S04]  /*b5e0*/  LDL.LU R205, [R1+0xb4c] ;  /* 0x000b4c0001cd7983 */ /* 0x000ea80000300800 */
[----:B------:R-:W-:Y:S01]  /*b5f0*/  STL [R1+0x560], R38 ;  /* 0x0005602601007387 */ /* 0x000fe20000100800 */
[----:B------:R-:W-:-:S03]  /*b600*/  LEA R8, P6, R252, R206, 0x2 ;  /* 0x000000cefc087211 */ /* 0x000fc600078c10ff */
[----:B------:R-:W-:Y:S04]  /*b610*/  STL [R1+0x4cc], R37 ;  /* 0x0004cc2501007387 */ /* 0x000fe80000100800 */
[----:B------:R1:W-:Y:S04]  /*b620*/  STL [R1+0x4c8], R31 ;  /* 0x0004c81f01007387 */ /* 0x0003e80000100800 */
[----:B------:R-:W-:Y:S01]  /*b630*/  STL [R1+0x570], R36 ;  /* 0x0005702401007387 */ /* 0x000fe20000100800 */
[----:B------:R-:W-:-:S03]  /*b640*/  LEA.HI.X.SX32 R9, R252, R209, 0x2, P6 ;  /* 0x000000d1fc097211 */ /* 0x000fc600030f16ff */
[----:B------:R-:W-:Y:S01]  /*b650*/  STL [R1+0x254], R35 ;  /* 0x0002542301007387 */ /* 0x000fe20000100800 */
[----:B------:R-:W-:-:S03]  /*b660*/  LEA R70, P6, R40, R206, 0x2 ;  /* 0x000000ce28467211 */ /* 0x000fc600078c10ff */
[----:B------:R-:W-:Y:S04]  /*b670*/  STL [R1+0x250], R33 ;  /* 0x0002502101007387 */ /* 0x000fe80000100800 */
[----:B------:R3:W-:Y:S04]  /*b680*/  STL [R1+0x24c], R32 ;  /* 0x00024c2001007387 */ /* 0x0007e80000100800 */
[----:B------:R-:W-:Y:S04]  /*b690*/  STL [R1+0x248], R34 ;  /* 0x0002482201007387 */ /* 0x000fe80000100800 */
[----:B------:R4:W-:Y:S01]  /*b6a0*/  STL [R1+0x244], R30 ;  /* 0x0002441e01007387 */ /* 0x0009e20000100800 */
[----:B------:R-:W-:-:S03]  /*b6b0*/  LEA.HI.X.SX32 R71, R40, R209, 0x2, P6 ;  /* 0x000000d128477211 */ /* 0x000fc600030f16ff */
[----:B------:R1:W-:Y:S01]  /*b6c0*/  STL [R1+0x240], R73 ;  /* 0x0002404901007387 */ /* 0x0003e20000100800 */
[----:B------:R-:W-:-:S03]  /*b6d0*/  LEA R44, P6, R39, R206, 0x2 ;  /* 0x000000ce272c7211 */ /* 0x000fc600078c10ff */
[----:B------:R-:W-:Y:S04]  /*b6e0*/  STL.64 [R1+0xa8], R6 ;  /* 0x0000a80601007387 */ /* 0x000fe80000100a00 */
[----:B------:R-:W-:Y:S04]  /*b6f0*/  STL.64 [R1+0xa0], R28 ;  /* 0x0000a01c01007387 */ /* 0x000fe80000100a00 */
[----:B------:R-:W-:Y:S04]  /*b700*/  STL.64 [R1+0x98], R58 ;  /* 0x0000983a01007387 */ /* 0x000fe80000100a00 */
[----:B------:R-:W-:Y:S01]  /*b710*/  STL.64 [R1+0x90], R26 ;  /* 0x0000901a01007387 */ /* 0x000fe20000100a00 */
[----:B------:R-:W-:-:S03]  /*b720*/  LEA.HI.X.SX32 R45, R39, R209, 0x2, P6 ;  /* 0x000000d1272d7211 */ /* 0x000fc600030f16ff */
[----:B------:R-:W-:Y:S01]  /*b730*/  STL.64 [R1+0x88], R56 ;  /* 0x0000883801007387 */ /* 0x000fe20000100a00 */
        /* <DEDUP_REMOVED lines=20> */
[----:B------:R-:W-:Y:S04]  /*b880*/  STL.64 [R1+0x10], R8 ;  /* 0x0000100801007387 */ /* 0x000fe80000100a00 */
[----:B------:R1:W-:Y:S04]  /*b890*/  STL.64 [R1+0x100], R70 ;  /* 0x0001004601007387 */ /* 0x0003e80000100a00 */
[----:B------:R-:W-:Y:S04]  /*b8a0*/  STL.64 [R1+0xf8], R44 ;  /* 0x0000f82c01007387 */ /* 0x000fe80000100a00 */
[----:B------:R2:W-:Y:S04]  /*b8b0*/  STL.64 [R1+0xf0], R66 ;  /* 0x0000f04201007387 */ /* 0x0005e80000100a00 */
[----:B-1----:R-:W2:Y:S01]  /*b8c0*/  LDL.LU R31, [R1+0x14c] ;  /* 0x00014c00011f7983 */ /* 0x002ea20000300800 */
[----:B------:R-:W-:-:S04]  /*b8d0*/  LEA R40, P6, R36, R206, 0x2 ;  /* 0x000000ce24287211 */ /* 0x000fc800078c10ff */
[----:B------:R-:W-:Y:S02]  /*b8e0*/  LEA.HI.X.SX32 R41, R36, R209, 0x2, P6 ;  /* 0x000000d124297211 */ /* 0x000fe400030f16ff */
[----:B------:R-:W-:-:S04]  /*b8f0*/  LEA R62, P6, R35, R206, 0x2 ;  /* 0x000000ce233e7211 */ /* 0x000fc800078c10ff */
[----:B------:R-:W-:Y:S02]  /*b900*/  LEA.HI.X.SX32 R63, R35, R209, 0x2, P6 ;  /* 0x000000d1233f7211 */ /* 0x000fe400030f16ff */
[----:B------:R-:W-:-:S04]  /*b910*/  LEA R38, P6, R33, R206, 0x2 ;  /* 0x000000ce21267211 */ /* 0x000fc800078c10ff */
[-C--:B------:R-:W-:Y:S02]  /*b920*/  LEA.HI.X.SX32 R39, R33, R209.reuse, 0x2, P6 ;  /* 0x000000d121277211 */ /* 0x080fe400030f16ff */
[CC--:B------:R-:W-:Y:S01]  /*b930*/  LEA R60, P6, R32.reuse, R206.reuse, 0x2 ;  /* 0x000000ce203c7211 */ /* 0x0c0fe200078c10ff */
[----:B------:R-:W-:Y:S03]  /*b940*/  STL.64 [R1+0xe8], R42 ;  /* 0x0000e82a01007387 */ /* 0x000fe60000100a00 */
[----:B------:R-:W-:Y:S01]  /*b950*/  LEA.HI.X.SX32 R61, R32, R209, 0x2, P6 ;  /* 0x000000d1203d7211 */ /* 0x000fe200030f16ff */
[----:B------:R1:W-:Y:S01]  /*b960*/  STL.64 [R1+0xe0], R64 ;  /* 0x0000e04001007387 */ /* 0x0003e20000100a00 */
[----:B---3--:R-:W-:-:S03]  /*b970*/  LEA R32, P6, R34, R206, 0x2 ;  /* 0x000000ce22207211 */ /* 0x008fc600078c10ff */
[----:B------:R-:W3:Y:S01]  /*b980*/  LDL.LU R68, [R1+0x178] ;  /* 0x0001780001447983 */ /* 0x000ee20000300800 */
[----:B------:R-:W-:-:S03]  /*b990*/  LOP3.LUT R204, R204, 0xfeffffff, RZ, 0xc0, !PT ;  /* 0xfeffffffcccc7812 */ /* 0x000fc600078ec0ff */
[----:B------:R-:W3:Y:S01]  /*b9a0*/  LDL.LU R69, [R1+0x174] ;  /* 0x0001740001457983 */ /* 0x000ee20000300800 */
[----:B------:R-:W-:-:S03]  /*b9b0*/  LEA.HI.X.SX32 R33, R34, R209, 0x2, P6 ;  /* 0x000000d122217211 */ /* 0x000fc600030f16ff */
[----:B------:R-:W-:Y:S01]  /*b9c0*/  STL.64 [R1+0xd8], R40 ;  /* 0x0000d82801007387 */ /* 0x000fe20000100a00 */
[----:B------:R-:W-:-:S03]  /*b9d0*/  LEA R36, P6, R30, R206, 0x2 ;  /* 0x000000ce1e247211 */ /* 0x000fc600078c10ff */
[----:B------:R1:W-:Y:S01]  /*b9e0*/  STL.64 [R1+0xd0], R62 ;  /* 0x0000d03e01007387 */ /* 0x0003e20000100a00 */
[----:B------:R-:W-:-:S03]  /*b9f0*/  @P1 LOP3.LUT R204, R204, 0x1000000, RZ, 0xfc, !PT ;  /* 0x01000000cccc1812 */ /* 0x000fc600078efcff */
[----:B------:R-:W3:Y:S04]  /*ba00*/  LDL.LU R252, [R1+0x168] ;  /* 0x0001680001fc7983 */ /* 0x000ee80000300800 */
[----:B------:R-:W3:Y:S01]  /*ba10*/  LDL.LU R208, [R1+0x164] ;  /* 0x0001640001d07983 */ /* 0x000ee20000300800 */
[----:B------:R-:W-:-:S03]  /*ba20*/  LEA.HI.X.SX32 R37, R30, R209, 0x2, P6 ;  /* 0x000000d11e257211 */ /* 0x000fc600030f16ff */
[----:B------:R-:W3:Y:S01]  /*ba30*/  LDL.LU R207, [R1+0x160] ;  /* 0x0001600001cf7983 */ /* 0x000ee20000300800 */
[----:B------:R-:W-:-:S03]  /*ba40*/  ISETP.NE.U32.AND P0, PT, R4, RZ, PT ;  /* 0x000000ff0400720c */ /* 0x000fc60003f05070 */
[----:B------:R-:W3:Y:S01]  /*ba50*/  LDL.LU R35, [R1+0x15c] ;  /* 0x00015c0001237983 */ /* 0x000ee20000300800 */
[----:B----4-:R-:W-:-:S03]  /*ba60*/  LEA R30, P6, R73, R206, 0x2 ;  /* 0x000000ce491e7211 */ /* 0x010fc600078c10ff */
[----:B------:R-:W-:Y:S04]  /*ba70*/  STL.64 [R1+0xc8], R38 ;  /* 0x0000c82601007387 */ /* 0x000fe80000100a00 */
[----:B------:R4:W-:Y:S04]  /*ba80*/  STL.64 [R1+0xc0], R60 ;  /* 0x0000c03c01007387 */ /* 0x0009e80000100a00 */
[----:B------:R-:W4:Y:S04]  /*ba90*/  LDL.LU R34, [R1+0x158] ;  /* 0x0001580001227983 */ /* 0x000f280000300800 */
[----:B------:R-:W4:Y:S04]  /*baa0*/  LDL.LU R4, [R1+0x154] ;  /* 0x0001540001047983 */ /* 0x000f280000300800 */
[----:B------:R-:W-:Y:S01]  /*bab0*/  STL.64 [R1+0xb8], R32 ;  /* 0x0000b82001007387 */ /* 0x000fe20000100a00 */
[----:B--2---:R-:W-:Y:S01]  /*bac0*/  ISETP.NE.U32.AND P1, PT, R31, RZ, PT ;  /* 0x000000ff1f00720c */ /* 0x004fe20003f25070 */
[----:B------:R-:W-:-:S02]  /*bad0*/  IMAD.MOV.U32 R31, RZ, RZ, R73 ;  /* 0x000000ffff1f7224 */ /* 0x000fc400078e0049 */
[----:B------:R-:W2:Y:S03]  /*bae0*/  LDL.LU R73, [R1+0xb48] ;  /* 0x000b480001497983 */ /* 0x000ea60000300800 */
[----:B------:R-:W-:Y:S01]  /*baf0*/  LEA.HI.X.SX32 R31, R31, R209, 0x2, P6 ;  /* 0x000000d11f1f7211 */ /* 0x000fe200030f16ff */
[----:B------:R-:W2:Y:S04]  /*bb00*/  LDL.LU R206, [R1+0x16c] ;  /* 0x00016c0001ce7983 */ /* 0x000ea80000300800 */
[----:B------:R-:W4:Y:S01]  /*bb10*/  LDL.LU R209, [R1+0x170] ;  /* 0x0001700001d17983 */ /* 0x000f220000300800 */
[----:B------:R-:W-:-:S04]  /*bb20*/  LOP3.LUT R204, R204, 0xfdffffff, RZ, 0xc0, !PT ;  /* 0xfdffffffcccc7812 */ /* 0x000fc800078ec0ff */
[----:B------:R-:W-:-:S04]  /*bb30*/  @P2 LOP3.LUT R204, R204, 0x2000000, RZ, 0xfc, !PT ;  /* 0x02000000cccc2812 */ /* 0x000fc800078efcff */
[----:B------:R-:W-:Y:S01]  /*bb40*/  LOP3.LUT R204, R204, 0xffdfffff, RZ, 0xc0, !PT ;  /* 0xffdfffffcccc7812 */ /* 0x000fe200078ec0ff */
[----:B------:R-:W-:Y:S02]  /*bb50*/  ULDC.64 UR8, c[0x0][0x118] ;  /* 0x0000460000087ab9 */ /* 0x000fe40000000a00 */
[----:B------:R1:W-:Y:S01]  /*bb60*/  LDGSTS.E [R205+0x50000], [R70.64], P1 ;  /* 0x5000000046cd7fae */ /* 0x0003e20008921848 */
[----:B------:R-:W-:Y:S02]  /*bb70*/  @P0 LOP3.LUT R204, R204, 0x200000, RZ, 0xfc, !PT ;  /* 0x00200000cccc0812 */ /* 0x000fe400078efcff */
[----:B---3--:R-:W-:Y:S02]  /*bb80*/  ISETP.NE.U32.AND P6, PT, R68, RZ, PT ;  /* 0x000000ff4400720c */ /* 0x008fe40003fc5070 */
[----:B------:R-:W-:Y:S01]  /*bb90*/  ISETP.NE.U32.AND P0, PT, R69, RZ, PT ;  /* 0x000000ff4500720c */ /* 0x000fe20003f05070 */
[----:B------:R3:W-:Y:S04]  /*bba0*/  STL.64 [R1+0xb0], R36 ;  /* 0x0000b02401007387 */ /* 0x0007e80000100a00 */
[----:B-1----:R-:W3:Y:S06]  /*bbb0*/  LDL.LU.64 R70, [R1+0xb40] ;  /* 0x000b400001467983 */ /* 0x002eec0000300a00 */
[----:B------:R1:W-:Y:S04]  /*bbc0*/  LDGSTS.E [R205+0x50400], [R66.64], P6 ;  /* 0x5040000042cd7fae */ /* 0x0003e8000b121848 */
[----:B------:R1:W-:Y:S04]  /*bbd0*/  LDGSTS.E [R205+0x50800], [R64.64], P0 ;  /* 0x5080000040cd7fae */ /* 0x0003e80008121848 */
[----:B------:R-:W3:Y:S04]  /*bbe0*/  LDL.LU R68, [R1+0xb3c] ;  /* 0x000b3c0001447983 */ /* 0x000ee80000300800 */
[----:B------:R2:W-:Y:S04]  /*bbf0*/  STL.64 [R1+0x8], R30 ;  /* 0x0000081e01007387 */ /* 0x0005e80000100a00 */
[----:B------:R-:W3:Y:S01]  /*bc00*/  LDL.LU R69, [R1+0xb38] ;  /* 0x000b380001457983 */ /* 0x000ee20000300800 */
[----:B------:R-:W-:-:S03]  /*bc10*/  ISETP.NE.U32.AND P6, PT, R207, RZ, PT ;  /* 0x000000ffcf00720c */ /* 0x000fc60003fc5070 */
[----:B-1----:R-:W3:Y:S01]  /*bc20*/  LDL.LU.64 R66, [R1+0xb30] ;  /* 0x000b300001427983 */ /* 0x002ee20000300a00 */
[----:B------:R-:W-:-:S03]  /*bc30*/  ISETP.NE.U32.AND P0, PT, R35, RZ, PT ;  /* 0x000000ff2300720c */ /* 0x000fc60003f05070 */
[----:B------:R-:W3:Y:S01]  /*bc40*/  LDL.LU.64 R64, [R1+0xb28] ;  /* 0x000b280001407983 */ /* 0x000ee20000300a00 */
[----:B--2---:R-:W-:Y:S02]  /*bc50*/  ISETP.NE.U32.AND P1, PT, R206, RZ, PT ;  /* 0x000000ffce00720c */ /* 0x004fe40003f25070 */
[----:B----4-:R-:W-:-:S13]  /*bc60*/  ISETP.NE.U32.AND P2, PT, R209, RZ, PT ;  /* 0x000000ffd100720c */ /* 0x010fda0003f45070 */
[----:B------:R1:W-:Y:S01]  /*bc70*/  LDGSTS.E [R205+0x50c00], [R62.64], P2 ;  /* 0x50c000003ecd7fae */ /* 0x0003e20009121848 */
[----:B------:R-:W-:-:S03]  /*bc80*/  ISETP.NE.U32.AND P2, PT, R252, RZ, PT ;  /* 0x000000fffc00720c */ /* 0x000fc60003f45070 */
[----:B------:R2:W-:Y:S01]  /*bc90*/  LDGSTS.E [R205+0x51000], [R60.64], P1 ;  /* 0x510000003ccd7fae */ /* 0x0005e20008921848 */
[----:B------:R-:W-:-:S03]  /*bca0*/  ISETP.NE.U32.AND P1, PT, R208, RZ, PT ;  /* 0x000000ffd000720c */ /* 0x000fc60003f25070 */
[----:B-1----:R-:W4:Y:S04]  /*bcb0*/  LDL.LU.64 R62, [R1+0xb20] ;  /* 0x000b2000013e7983 */ /* 0x002f280000300a00 */
[----:B--2---:R-:W2:Y:S04]  /*bcc0*/  LDL.LU.64 R60, [R1+0xb18] ;  /* 0x000b1800013c7983 */ /* 0x004ea80000300a00 */
[----:B------:R3:W-:Y:S04]  /*bcd0*/  LDGSTS.E [R205+0x51400], [R36.64], P2 ;  /* 0x5140000024cd7fae */ /* 0x0007e80009121848 */
[----:B------:R1:W-:Y:S01]  /*bce0*/  LDGSTS.E [R205+0x51800], [R6.64], P1 ;  /* 0x5180000006cd7fae */ /* 0x0003e20008921848 */
[----:B------:R-:W-:-:S03]  /*bcf0*/  LOP3.LUT P1, RZ, R204, 0x1000000, RZ, 0xc0, !PT ;  /* 0x01000000ccff7812 */ /* 0x000fc6000782c0ff */
[----:B------:R1:W-:Y:S04]  /*bd00*/  LDGSTS.E [R205+0x51c00], [R58.64], P6 ;  /* 0x51c000003acd7fae */ /* 0x0003e8000b121848 */
[----:B---3--:R-:W3:Y:S04]  /*bd10*/  LDL.LU R36, [R1+0xb10] ;  /* 0x000b100001247983 */ /* 0x008ee80000300800 */
[----:B------:R-:W2:Y:S04]  /*bd20*/  LDL.LU R206, [R1+0x1c0] ;  /* 0x0001c00001ce7983 */ /* 0x000ea80000300800 */
[----:B------:R-:W3:Y:S04]  /*bd30*/  LDL.LU R207, [R1+0x1bc] ;  /* 0x0001bc0001cf7983 */ /* 0x000ee80000300800 */
[----:B-1----:R-:W4:Y:S04]  /*bd40*/  LDL.LU R6, [R1+0x1b8] ;  /* 0x0001b80001067983 */ /* 0x002f280000300800 */
[----:B------:R-:W4:Y:S01]  /*bd50*/  LDL.LU R7, [R1+0x1b4] ;  /* 0x0001b40001077983 */ /* 0x000f220000300800 */
[----:B------:R-:W-:-:S03]  /*bd60*/  ISETP.NE.U32.AND P6, PT, R34, RZ, PT ;  /* 0x000000ff2200720c */ /* 0x000fc60003fc5070 */
[----:B------:R-:W4:Y:S01]  /*bd70*/  LDL.LU.64 R58, [R1+0xb08] ;  /* 0x000b0800013a7983 */ /* 0x000f220000300a00 */
[----:B------:R-:W-:-:S03]  /*bd80*/  LOP3.LUT P2, RZ, R204, 0x2000000, RZ, 0xc0, !PT ;  /* 0x02000000ccff7812 */ /* 0x000fc6000784c0ff */
[----:B------:R1:W-:Y:S01]  /*bd90*/  LDGSTS.E [R205+0x52000], [R56.64], P0 ;  /* 0x5200000038cd7fae */ /* 0x0003e20008121848 */
[----:B------:R-:W-:-:S03]  /*bda0*/  ISETP.NE.U32.AND P0, PT, R4, RZ, PT ;  /* 0x000000ff0400720c */ /* 0x000fc60003f05070 */
[----:B------:R1:W-:Y:S06]  /*bdb0*/  LDGSTS.E [R205+0x52400], [R24.64], P1 ;  /* 0x5240000018cd7fae */ /* 0x0003ec0008921848 */
[----:B------:R1:W-:Y:S04]  /*bdc0*/  LDGSTS.E [R205+0x52800], [R54.64], P2 ;  /* 0x5280000036cd7fae */ /* 0x0003e80009121848 */
[----:B-1----:R-:W4:Y:S04]  /*bdd0*/  LDL.LU.64 R56, [R1+0xb00] ;  /* 0x000b000001387983 */ /* 0x002f280000300a00 */
[----:B------:R-:W4:Y:S04]  /*bde0*/  LDL.LU R37, [R1+0x1b0] ;  /* 0x0001b00001257983 */ /* 0x000f280000300800 */
[----:B------:R-:W4:Y:S04]  /*bdf0*/  LDL.LU R34, [R1+0x1ac] ;  /* 0x0001ac0001227983 */ /* 0x000f280000300800 */
[----:B------:R-:W4:Y:S04]  /*be00*/  LDL.LU R35, [R1+0x1a8] ;  /* 0x0001a80001237983 */ /* 0x000f280000300800 */
[----:B------:R-:W4:Y:S04]  /*be10*/  LDL.LU R24, [R1+0x1a4] ;  /* 0x0001a40001187983 */ /* 0x000f280000300800 */
[----:B------:R-:W4:Y:S04]  /*be20*/  LDL.LU.64 R54, [R1+0xaf8] ;  /* 0x000af80001367983 */ /* 0x000f280000300a00 */
[----:B------:R1:W-:Y:S04]  /*be30*/  LDGSTS.E [R205+0x52c00], [R52.64], P6 ;  /* 0x52c0000034cd7fae */ /* 0x0003e8000b121848 */
[----:B------:R1:W-:Y:S04]  /*be40*/  LDGSTS.E [R205+0x53000], [R198.64], P0 ;  /* 0x53000000c6cd7fae */ /* 0x0003e80008121848 */
[----:B------:R1:W-:Y:S04]  /*be50*/  LDGSTS.E [R205+0x53400], [R50.64], P5 ;  /* 0x5340000032cd7fae */ /* 0x0003e8000a921848 */
[----:B-1----:R-:W4:Y:S04]  /*be60*/  LDL.LU.64 R52, [R1+0xaf0] ;  /* 0x000af00001347983 */ /* 0x002f280000300a00 */
[----:B------:R-:W4:Y:S04]  /*be70*/  LDL.LU R25, [R1+0x1a0] ;  /* 0x0001a00001197983 */ /* 0x000f280000300800 */
[----:B------:R-:W4:Y:S04]  /*be80*/  LDL.LU R4, [R1+0x19c] ;  /* 0x00019c0001047983 */ /* 0x000f280000300800 */
[----:B------:R-:W4:Y:S04]  /*be90*/  LDL.LU R198, [R1+0x198] ;  /* 0x0001980001c67983 */ /* 0x000f280000300800 */
[----:B------:R1:W-:Y:S04]  /*bea0*/  LDGSTS.E [R205+0x53800], [R48.64], P4 ;  /* 0x5380000030cd7fae */ /* 0x0003e8000a121848 */
[----:B------:R1:W-:Y:S01]  /*beb0*/  LDGSTS.E [R205+0x53c00], [R46.64], P3 ;  /* 0x53c000002ecd7fae */ /* 0x0003e20009921848 */
[----:B------:R-:W-:-:S02]  /*bec0*/  ISETP.NE.U32.AND P3, PT, R0, RZ, PT ;  /* 0x000000ff0000720c */ /* 0x000fc40003f65070 */
[----:B------:R-:W-:Y:S01]  /*bed0*/  LOP3.LUT R0, R205, 0x40, RZ, 0x3c, !PT ;  /* 0x00000040cd007812 */ /* 0x000fe200078e3cff */
[----:B------:R-:W4:Y:S04]  /*bee0*/  LDL.LU R208, [R1+0x194] ;  /* 0x0001940001d07983 */ /* 0x000f280000300800 */
[----:B------:R-:W4:Y:S04]  /*bef0*/  LDL.LU.64 R50, [R1+0xae8] ;  /* 0x000ae80001327983 */ /* 0x000f280000300a00 */
[----:B-1----:R-:W4:Y:S04]  /*bf00*/  LDL.LU.64 R48, [R1+0xae0] ;  /* 0x000ae00001307983 */ /* 0x002f280000300a00 */
[----:B------:R-:W4:Y:S04]  /*bf10*/  LDL.LU.64 R46, [R1+0xad8] ;  /* 0x000ad800012e7983 */ /* 0x000f280000300a00 */
[----:B------:R-:W4:Y:S04]  /*bf20*/  LDL.LU R209, [R1+0x190] ;  /* 0x0001900001d17983 */ /* 0x000f280000300800 */
[----:B------:R-:W4:Y:S04]  /*bf30*/  LDL.LU R252, [R1+0x18c] ;  /* 0x00018c0001fc7983 */ /* 0x000f280000300800 */
[----:B------:R-:W4:Y:S01]  /*bf40*/  LDL.LU R199, [R1+0x184] ;  /* 0x0001840001c77983 */ /* 0x000f220000300800 */
[----:B--2---:R-:W-:-:S02]  /*bf50*/  ISETP.NE.U32.AND P4, PT, R206, RZ, PT ;  /* 0x000000ffce00720c */ /* 0x004fc40003f85070 */
[----:B---3--:R-:W-:Y:S02]  /*bf60*/  ISETP.NE.U32.AND P5, PT, R207, RZ, PT ;  /* 0x000000ffcf00720c */ /* 0x008fe40003fa5070 */
[----:B------:R-:W2:Y:S01]  /*bf70*/  LDL.64 R206, [R1+0x110] ;  /* 0x0001100001ce7983 */ /* 0x000ea20000100a00 */
[----:B----4-:R-:W-:Y:S02]  /*bf80*/  ISETP.NE.U32.AND P6, PT, R6, RZ, PT ;  /* 0x000000ff0600720c */ /* 0x010fe40003fc5070 */
[----:B------:R-:W-:-:S06]  /*bf90*/  ISETP.NE.U32.AND P0, PT, R7, RZ, PT ;  /* 0x000000ff0700720c */ /* 0x000fcc0003f05070 */
[----:B------:R1:W-:Y:S04]  /*bfa0*/  LDGSTS.E [R0+0x50200], [R44.64], P4 ;  /* 0x502000002c007fae */ /* 0x0003e8000a121848 */
[----:B------:R3:W-:Y:S04]  /*bfb0*/  LDGSTS.E [R0+0x50600], [R42.64], P5 ;  /* 0x506000002a007fae */ /* 0x0007e8000a921848 */
[----:B------:R4:W-:Y:S04]  /*bfc0*/  LDGSTS.E [R0+0x50a00], [R40.64], P6 ;  /* 0x50a0000028007fae */ /* 0x0009e8000b121848 */
[----:B------:R3:W-:Y:S04]  /*bfd0*/  LDGSTS.E [R0+0x50e00], [R38.64], P0 ;  /* 0x50e0000026007fae */ /* 0x0007e80008121848 */
[----:B------:R-:W2:Y:S04]  /*bfe0*/  LDL.64 R6, [R1+0x138] ;  /* 0x0001380001067983 */ /* 0x000ea80000100a00 */
[----:B-1----:R-:W2:Y:S04]  /*bff0*/  LDL.LU.64 R44, [R1+0xad0] ;  /* 0x000ad000012c7983 */ /* 0x002ea80000300a00 */
[----:B---3--:R-:W3:Y:S01]  /*c000*/  LDL.LU.64 R42, [R1+0xac8] ;  /* 0x000ac800012a7983 */ /* 0x008ee20000300a00 */
[----:B------:R-:W-:-:S03]  /*c010*/  ISETP.NE.U32.AND P4, PT, R37, RZ, PT ;  /* 0x000000ff2500720c */ /* 0x000fc60003f85070 */
[----:B----4-:R-:W4:Y:S01]  /*c020*/  LDL.LU.64 R40, [R1+0xac0] ;  /* 0x000ac00001287983 */ /* 0x010f220000300a00 */
[----:B------:R-:W-:-:S03]  /*c030*/  ISETP.NE.U32.AND P5, PT, R34, RZ, PT ;  /* 0x000000ff2200720c */ /* 0x000fc60003fa5070 */
[----:B------:R-:W2:Y:S01]  /*c040*/  LDL.LU.64 R38, [R1+0xab8] ;  /* 0x000ab80001267983 */ /* 0x000ea20000300a00 */
[----:B------:R-:W-:-:S03]  /*c050*/  ISETP.NE.U32.AND P6, PT, R35, RZ, PT ;  /* 0x000000ff2300720c */ /* 0x000fc60003fc5070 */
[----:B------:R-:W2:Y:S01]  /*c060*/  LDL.LU R37, [R1+0xab4] ;  /* 0x000ab40001257983 */ /* 0x000ea20000300800 */
[----:B------:R-:W-:-:S03]  /*c070*/  ISETP.NE.U32.AND P0, PT, R24, RZ, PT ;  /* 0x000000ff1800720c */ /* 0x000fc60003f05070 */
[----:B------:R-:W2:Y:S04]  /*c080*/  LDL.LU R34, [R1+0xab0] ;  /* 0x000ab00001227983 */ /* 0x000ea80000300800 */
[----:B------:R-:W2:Y:S04]  /*c090*/  LDL.LU R35, [R1+0xaac] ;  /* 0x000aac0001237983 */ /* 0x000ea80000300800 */
[----:B------:R-:W2:Y:S04]  /*c0a0*/  LDL.LU R24, [R1+0xaa8] ;  /* 0x000aa80001187983 */ /* 0x000ea80000300800 */
[----:B------:R1:W-:Y:S04]  /*c0b0*/  LDGSTS.E [R0+0x51200], [R32.64], P4 ;  /* 0x5120000020007fae */ /* 0x0003e8000a121848 */
[----:B------:R1:W-:Y:S04]  /*c0c0*/  LDGSTS.E [R0+0x51600], [R30.64], P5 ;  /* 0x516000001e007fae */ /* 0x0003e8000a921848 */
[----:B------:R1:W-:Y:S01]  /*c0d0*/  LDGSTS.E [R0+0x51a00], [R28.64], P6 ;  /* 0x51a000001c007fae */ /* 0x0003e2000b121848 */
[----:B------:R-:W-:-:S03]  /*c0e0*/  ISETP.NE.U32.AND P4, PT, R25, RZ, PT ;  /* 0x000000ff1900720c */ /* 0x000fc60003f85070 */
[----:B-1----:R-:W2:Y:S01]  /*c0f0*/  LDL.LU.64 R32, [R1+0xaa0] ;  /* 0x000aa00001207983 */ /* 0x002ea20000300a00 */
[----:B------:R-:W-:-:S03]  /*c100*/  ISETP.NE.U32.AND P5, PT, R4, RZ, PT ;  /* 0x000000ff0400720c */ /* 0x000fc60003fa5070 */
[----:B------:R-:W2:Y:S01]  /*c110*/  LDL.LU.64 R30, [R1+0xa98] ;  /* 0x000a9800011e7983 */ /* 0x000ea20000300a00 */
[----:B------:R-:W-:-:S03]  /*c120*/  ISETP.NE.U32.AND P6, PT, R198, RZ, PT ;  /* 0x000000ffc600720c */ /* 0x000fc60003fc5070 */
[----:B------:R-:W2:Y:S04]  /*c130*/  LDL.LU.64 R28, [R1+0xa90] ;  /* 0x000a9000011c7983 */ /* 0x000ea80000300a00 */
[----:B------:R1:W-:Y:S04]  /*c140*/  LDGSTS.E [R0+0x51e00], [R26.64], P0 ;  /* 0x51e000001a007fae */ /* 0x0003e80008121848 */
[----:B------:R1:W-:Y:S04]  /*c150*/  LDGSTS.E [R0+0x52200], [R22.64], P4 ;  /* 0x5220000016007fae */ /* 0x0003e8000a121848 */
[----:B-1----:R-:W2:Y:S04]  /*c160*/  LDL.LU.64 R26, [R1+0xa88] ;  /* 0x000a8800011a7983 */ /* 0x002ea80000300a00 */
[----:B------:R-:W2:Y:S04]  /*c170*/  LDL.LU R25, [R1+0xa80] ;  /* 0x000a800001197983 */ /* 0x000ea80000300800 */
[----:B------:R-:W2:Y:S04]  /*c180*/  LDL.LU R4, [R1+0xa7c] ;  /* 0x000a7c0001047983 */ /* 0x000ea80000300800 */
[----:B------:R-:W2:Y:S01]  /*c190*/  LDL.LU R198, [R1+0xa78] ;  /* 0x000a780001c67983 */ /* 0x000ea20000300800 */
[----:B------:R-:W-:-:S03]  /*c1a0*/  ISETP.NE.U32.AND P0, PT, R208, RZ, PT ;  /* 0x000000ffd000720c */ /* 0x000fc60003f05070 */
[----:B------:R-:W3:Y:S04]  /*c1b0*/  LDL.LU.64 R22, [R1+0xa70] ;  /* 0x000a700001167983 */ /* 0x000ee80000300a00 */
[----:B------:R1:W-:Y:S04]  /*c1c0*/  LDGSTS.E [R0+0x52600], [R20.64], P5 ;  /* 0x5260000014007fae */ /* 0x0003e8000a921848 */
[----:B------:R1:W-:Y:S04]  /*c1d0*/  LDGSTS.E [R0+0x52a00], [R18.64], P6 ;  /* 0x52a0000012007fae */ /* 0x0003e8000b121848 */
[----:B------:R1:W-:Y:S04]  /*c1e0*/  LDGSTS.E [R0+0x52e00], [R16.64], P0 ;  /* 0x52e0000010007fae */ /* 0x0003e80008121848 */
[----:B-1----:R-:W3:Y:S04]  /*c1f0*/  LDL.LU.64 R20, [R1+0xa68] ;  /* 0x000a680001147983 */ /* 0x002ee80000300a00 */
[----:B------:R-:W3:Y:S04]  /*c200*/  LDL.LU.64 R18, [R1+0xa60] ;  /* 0x000a600001127983 */ /* 0x000ee80000300a00 */
[----:B------:R-:W3:Y:S01]  /*c210*/  LDL.LU.64 R16, [R1+0xa58] ;  /* 0x000a580001107983 */ /* 0x000ee20000300a00 */
[----:B--2---:R-:W-:-:S03]  /*c220*/  ISETP.NE.U32.AND P6, PT, R198, RZ, PT ;  /* 0x000000ffc600720c */ /* 0x004fc60003fc5070 */
[----:B------:R-:W2:Y:S01]  /*c230*/  LDL.LU R198, [R1+0xa50] ;  /* 0x000a500001c67983 */ /* 0x000ea20000300800 */
[----:B------:R-:W-:Y:S02]  /*c240*/  ISETP.NE.U32.AND P4, PT, R209, RZ, PT ;  /* 0x000000ffd100720c */ /* 0x000fe40003f85070 */
[----:B------:R-:W-:Y:S02]  /*c250*/  ISETP.NE.U32.AND P5, PT, R252, RZ, PT ;  /* 0x000000fffc00720c */ /* 0x000fe40003fa5070 */
[----:B------:R-:W-:Y:S02]  /*c260*/  ISETP.NE.U32.AND P0, PT, R199, RZ, PT ;  /* 0x000000ffc700720c */ /* 0x000fe40003f05070 */
[----:B------:R-:W-:-:S07]  /*c270*/  LOP3.LUT P2, RZ, R204, 0x400000, RZ, 0xc0, !PT ;  /* 0x00400000ccff7812 */ /* 0x000fce000784c0ff */
[----:B------:R1:W-:Y:S04]  /*c280*/  LDGSTS.E [R0+0x53200], [R14.64], P4 ;  /* 0x532000000e007fae */ /* 0x0003e8000a121848 */
[----:B------:R3:W-:Y:S04]  /*c290*/  LDGSTS.E [R0+0x53600], [R12.64], P5 ;  /* 0x536000000c007fae */ /* 0x0007e8000a921848 */
[----:B------:R4:W-:Y:S04]  /*c2a0*/  LDGSTS.E [R0+0x53a00], [R10.64], P6 ;  /* 0x53a000000a007fae */ /* 0x0009e8000b121848 */
[----:B-1----:R-:W2:Y:S04]  /*c2b0*/  LDL.LU.64 R14, [R1+0xa48] ;  /* 0x000a4800010e7983 */ /* 0x002ea80000300a00 */
[----:B---3--:R-:W3:Y:S04]  /*c2c0*/  LDL.LU.64 R12, [R1+0xa40] ;  /* 0x000a4000010c7983 */ /* 0x008ee80000300a00 */
[----:B------:R1:W-:Y:S04]  /*c2d0*/  LDGSTS.E [R0+0x53e00], [R8.64], P0 ;  /* 0x53e0000008007fae */ /* 0x0003e80008121848 */
[----:B----4-:R-:W4:Y:S04]  /*c2e0*/  LDL.LU.64 R10, [R1+0xa38] ;  /* 0x000a3800010a7983 */ /* 0x010f280000300a00 */
[----:B------:R-:W0:Y:S04]  /*c2f0*/  LDGDEPBAR ;  /* 0x00000000000079af */ /* 0x000e280000000000 */
[----:B-1----:R-:W3:Y:S04]  /*c300*/  LDL.LU.64 R8, [R1+0xa30] ;  /* 0x000a300001087983 */ /* 0x002ee80000300a00 */
[----:B--2---:R1:W-:Y:S04]  /*c310*/  LDGSTS.E [R198], [R6.64], P2 ;  /* 0x0000000006c67fae */ /* 0x0043e80009121848 */
[----:B------:R2:W-:Y:S04]  /*c320*/  LDGSTS.E [R198+0x800], [R206.64], P2 ;  /* 0x00800000cec67fae */ /* 0x0005e80009121848 */
[----:B-1----:R-:W2:Y:S04]  /*c330*/  LDL.LU.64 R6, [R1+0xa28] ;  /* 0x000a280001067983 */ /* 0x002ea80000300a00 */
[----:B--2---:R1:W-:Y:S04]  /*c340*/  LDGSTS.E [R198+0x1000], [R6.64], P2 ;  /* 0x0100000006c67fae */ /* 0x0043e80009121848 */
[----:B------:R-:W-:Y:S04]  /*c350*/  STL.64 [R1+0x978], R6 ;  /* 0x0009780601007387 */ /* 0x000fe80000100a00 */
[----:B------:R2:W-:Y:S04]  /*c360*/  LDGSTS.E [R198+0x1800], [R14.64], P2 ;  /* 0x018000000ec67fae */ /* 0x0005e80009121848 */
[----:B------:R2:W-:Y:S04]  /*c370*/  STL.64 [R1+0x980], R14 ;  /* 0x0009800e01007387 */ /* 0x0005e80000100a00 */
[----:B------:R1:W-:Y:S04]  /*c380*/  LDGSTS.E [R198+0x2000], [R22.64], P2 ;  /* 0x0200000016c67fae */ /* 0x0003e80009121848 */
[----:B------:R1:W-:Y:S04]  /*c390*/  LDGSTS.E [R198+0x2800], [R30.64], P2 ;  /* 0x028000001ec67fae */ /* 0x0003e80009121848 */
[----:B--2---:R-:W2:Y:S04]  /*c3a0*/  LDL.LU.64 R14, [R1+0x108] ;  /* 0x00010800010e7983 */ /* 0x004ea80000300a00 */
[----:B------:R-:W-:Y:S04]  /*c3b0*/  STL.64 [R1+0x988], R22 ;  /* 0x0009881601007387 */ /* 0x000fe80000100a00 */
[----:B------:R-:W-:Y:S04]  /*c3c0*/  STL.64 [R1+0x990], R30 ;  /* 0x0009901e01007387 */ /* 0x000fe80000100a00 */
[----:B------:R1:W-:Y:S04]  /*c3d0*/  LDGSTS.E [R198+0x3000], [R38.64], P2 ;  /* 0x0300000026c67fae */ /* 0x0003e80009121848 */
[----:B------:R1:W-:Y:S04]  /*c3e0*/  STL.64 [R1+0x998], R38 ;  /* 0x0009982601007387 */ /* 0x0003e80000100a00 */
[----:B------:R2:W-:Y:S04]  /*c3f0*/  LDGSTS.E [R198+0x3800], [R46.64], P2 ;  /* 0x038000002ec67fae */ /* 0x0005e80009121848 */
[----:B------:R2:W-:Y:S04]  /*c400*/  LDGSTS.E [R198+0x4000], [R54.64], P2 ;  /* 0x0400000036c67fae */ /* 0x0005e80009121848 */
[----:B-1----:R-:W2:Y:S04]  /*c410*/  LDL.LU.64 R38, [R1+0x130] ;  /* 0x0001300001267983 */ /* 0x002ea80000300a00 */
[----:B------:R1:W-:Y:S04]  /*c420*/  LDGSTS.E [R198+0x4800], [R62.64], P2 ;  /* 0x048000003ec67fae */ /* 0x0003e80009121848 */
[----:B------:R1:W-:Y:S04]  /*c430*/  LDGSTS.E [R198+0x5000], [R70.64], P2 ;  /* 0x0500000046c67fae */ /* 0x0003e80009121848 */
[----:B------:R1:W-:Y:S04]  /*c440*/  LDGSTS.E [R198+0x5800], [R78.64], P2 ;  /* 0x058000004ec67fae */ /* 0x0003e80009121848 */
[----:B------:R1:W-:Y:S04]  /*c450*/  LDGSTS.E [R198+0x6000], [R86.64], P2 ;  /* 0x0600000056c67fae */ /* 0x0003e80009121848 */
[----:B------:R1:W-:Y:S04]  /*c460*/  LDGSTS.E [R198+0x6800], [R94.64], P2 ;  /* 0x068000005ec67fae */ /* 0x0003e80009121848 */
[----:B------:R1:W-:Y:S04]  /*c470*/  LDGSTS.E [R198+0x7000], [R102.64], P2 ;  /* 0x0700000066c67fae */ /* 0x0003e80009121848 */
[----:B------:R1:W-:Y:S04]  /*c480*/  LDGSTS.E [R198+0x7800], [R110.64], P2 ;  /* 0x078000006ec67fae */ /* 0x0003e80009121848 */
[----:B------:R-:W-:Y:S04]  /*c490*/  STL.64 [R1+0x9a0], R46 ;  /* 0x0009a02e01007387 */ /* 0x000fe80000100a00 */
[----:B------:R1:W-:Y:S04]  /*c4a0*/  LDGSTS.E [R198+0x8000], [R118.64], P2 ;  /* 0x0800000076c67fae */ /* 0x0003e80009121848 */
[----:B------:R-:W-:Y:S04]  /*c4b0*/  STL.64 [R1+0x9a8], R54 ;  /* 0x0009a83601007387 */ /* 0x000fe80000100a00 */
[----:B------:R1:W-:Y:S04]  /*c4c0*/  LDGSTS.E [R198+0x8800], [R126.64], P2 ;  /* 0x088000007ec67fae */ /* 0x0003e80009121848 */
[----:B------:R1:W-:Y:S04]  /*c4d0*/  STL.64 [R1+0x9b0], R62 ;  /* 0x0009b03e01007387 */ /* 0x0003e80000100a00 */
[----:B------:R1:W-:Y:S04]  /*c4e0*/  LDGSTS.E [R198+0x9000], [R134.64], P2 ;  /* 0x0900000086c67fae */ /* 0x0003e80009121848 */
[----:B------:R-:W-:Y:S04]  /*c4f0*/  STL.64 [R1+0x9b8], R70 ;  /* 0x0009b84601007387 */ /* 0x000fe80000100a00 */
[----:B------:R1:W-:Y:S04]  /*c500*/  LDGSTS.E [R198+0x9800], [R142.64], P2 ;  /* 0x098000008ec67fae */ /* 0x0003e80009121848 */
[----:B------:R-:W-:Y:S04]  /*c510*/  STL.64 [R1+0x9c8], R78 ;  /* 0x0009c84e01007387 */ /* 0x000fe80000100a00 */
[----:B------:R1:W-:Y:S04]  /*c520*/  LDGSTS.E [R198+0xa000], [R150.64], P2 ;  /* 0x0a00000096c67fae */ /* 0x0003e80009121848 */
[----:B------:R-:W-:Y:S04]  /*c530*/  STL.64 [R1+0x9d8], R86 ;  /* 0x0009d85601007387 */ /* 0x000fe80000100a00 */
[----:B------:R1:W-:Y:S04]  /*c540*/  LDGSTS.E [R198+0xa800], [R158.64], P2 ;  /* 0x0a8000009ec67fae */ /* 0x0003e80009121848 */
[----:B------:R-:W-:Y:S04]  /*c550*/  STL [R1+0x9f0], R94 ;  /* 0x0009f05e01007387 */ /* 0x000fe80000100800 */
[----:B------:R1:W-:Y:S04]  /*c560*/  LDGSTS.E [R198+0xb000], [R166.64], P2 ;  /* 0x0b000000a6c67fae */ /* 0x0003e80009121848 */
[----:B------:R-:W-:Y:S04]  /*c570*/  STL [R1+0x9e0], R95 ;  /* 0x0009e05f01007387 */ /* 0x000fe80000100800 */
[----:B------:R1:W-:Y:S01]  /*c580*/  LDGSTS.E [R198+0xb800], [R174.64], P2 ;  /* 0x0b800000aec67fae */ /* 0x0003e20009121848 */
[----:B------:R-:W-:-:S03]  /*c590*/  LOP3.LUT R22, R198, 0x20, RZ, 0x3c, !PT ;  /* 0x00000020c6167812 */ /* 0x000fc600078e3cff */
[----:B------:R-:W-:Y:S04]  /*c5a0*/  STL.64 [R1+0x9e8], R102 ;  /* 0x0009e86601007387 */ /* 0x000fe80000100a00 */
[----:B------:R1:W-:Y:S04]  /*c5b0*/  LDGSTS.E [R198+0xc000], [R182.64], P2 ;  /* 0x0c000000b6c67fae */ /* 0x0003e80009121848 */
[----:B------:R1:W-:Y:S04]  /*c5c0*/  STL.64 [R1+0x9f8], R110 ;  /* 0x0009f86e01007387 */ /* 0x0003e80000100a00 */
[----:B------:R1:W-:Y:S04]  /*c5d0*/  LDGSTS.E [R198+0xc800], [R190.64], P2 ;  /* 0x0c800000bec67fae */ /* 0x0003e80009121848 */
[----:B------:R1:W-:Y:S04]  /*c5e0*/  STL [R1+0xa10], R118 ;  /* 0x000a107601007387 */ /* 0x0003e80000100800 */
[----:B------:R1:W-:Y:S01]  /*c5f0*/  LDGSTS.E [R198+0xd000], [R200.64], P2 ;  /* 0x0d000000c8c67fae */ /* 0x0003e20009121848 */
[----:B------:R-:W-:-:S03]  /*c600*/  ISETP.NE.U32.AND P4, PT, R5, RZ, PT ;  /* 0x000000ff0500720c */ /* 0x000fc60003f85070 */
[----:B------:R-:W-:Y:S04]  /*c610*/  STL [R1+0xa00], R119 ;  /* 0x000a007701007387 */ /* 0x000fe80000100800 */
[----:B------:R1:W-:Y:S04]  /*c620*/  LDGSTS.E [R198+0xd800], [R214.64], P2 ;  /* 0x0d800000d6c67fae */ /* 0x0003e80009121848 */
[----:B------:R1:W-:Y:S04]  /*c630*/  STL.64 [R1+0xa08], R126 ;  /* 0x000a087e01007387 */ /* 0x0003e80000100a00 */
[----:B------:R1:W-:Y:S04]  /*c640*/  LDGSTS.E [R198+0xe000], [R222.64], P2 ;  /* 0x0e000000dec67fae */ /* 0x0003e80009121848 */
[----:B------:R-:W-:Y:S04]  /*c650*/  STL [R1+0xa18], R134 ;  /* 0x000a188601007387 */ /* 0x000fe80000100800 */
[----:B------:R1:W-:Y:S04]  /*c660*/  LDGSTS.E [R198+0xe800], [R230.64], P2 ;  /* 0x0e800000e6c67fae */ /* 0x0003e80009121848 */
[----:B------:R-:W-:Y:S04]  /*c670*/  STL [R1+0xa14], R135 ;  /* 0x000a148701007387 */ /* 0x000fe80000100800 */
[----:B------:R1:W-:Y:S04]  /*c680*/  LDGSTS.E [R198+0xf000], [R238.64], P2 ;  /* 0x0f000000eec67fae */ /* 0x0003e80009121848 */
[----:B------:R-:W4:Y:S04]  /*c690*/  LDL.LU R5, [R1+0xa24] ;  /* 0x000a240001057983 */ /* 0x000f280000300800 */
[----:B------:R1:W-:Y:S04]  /*c6a0*/  LDGSTS.E [R198+0xf800], [R246.64], P2 ;  /* 0x0f800000f6c67fae */ /* 0x0003e80009121848 */
[----:B------:R-:W4:Y:S04]  /*c6b0*/  LDL.LU.64 R30, [R1+0x120] ;  /* 0x00012000011e7983 */ /* 0x000f280000300a00 */
[----:B------:R-:W4:Y:S01]  /*c6c0*/  LDL.LU.64 R6, [R1] ;  /* 0x0000000001067983 */ /* 0x000f220000300a00 */
[----:B------:R-:W-:-:S03]  /*c6d0*/  ISETP.NE.U32.AND P6, PT, R2, RZ, PT ;  /* 0x000000ff0200720c */ /* 0x000fc60003fc5070 */
[----:B------:R-:W4:Y:S01]  /*c6e0*/  LDL.LU R2, [R1+0xa20] ;  /* 0x000a200001027983 */ /* 0x000f220000300800 */
[----:B------:R-:W-:-:S03]  /*c6f0*/  ISETP.NE.U32.AND P5, PT, R3, RZ, PT ;  /* 0x000000ff0300720c */ /* 0x000fc60003fa5070 */
[----:B--2---:R2:W-:Y:S04]  /*c700*/  LDGSTS.E [R22+0x200], [R38.64], P2 ;  /* 0x0020000026167fae */ /* 0x0045e80009121848 */
[----:B------:R2:W-:Y:S04]  /*c710*/  LDGSTS.E [R22+0xa00], [R14.64], P2 ;  /* 0x00a000000e167fae */ /* 0x0005e80009121848 */
[----:B---3--:R2:W-:Y:S04]  /*c720*/  LDGSTS.E [R22+0x1200], [R8.64], P2 ;  /* 0x0120000008167fae */ /* 0x0085e80009121848 */
[----:B------:R2:W-:Y:S04]  /*c730*/  LDGSTS.E [R22+0x1a00], [R16.64], P2 ;  /* 0x01a0000010167fae */ /* 0x0005e80009121848 */
        /* <DEDUP_REMOVED lines=28> */
[----:B--2---:R-:W2:Y:S04]  /*c900*/  LDL.LU.64 R22, [R1+0x118] ;  /* 0x0001180001167983 */ /* 0x004ea80000300a00 */
[----:B------:R-:W3:Y:S04]  /*c910*/  LDL.LU R3, [R1+0xa1c] ;  /* 0x000a1c0001037983 */ /* 0x000ee80000300800 */
[----:B-1----:R-:W3:Y:S04]  /*c920*/  LDL.LU.64 R62, [R1+0x100] ;  /* 0x00010000013e7983 */ /* 0x002ee80000300a00 */
[----:B------:R-:W3:Y:S04]  /*c930*/  LDL.LU R199, [R1+0x180] ;  /* 0x0001800001c77983 */ /* 0x000ee80000300800 */
[----:B------:R-:W3:Y:S04]  /*c940*/  LDL.LU R207, [R1+0x150] ;  /* 0x0001500001cf7983 */ /* 0x000ee80000300800 */
[----:B------:R-:W3:Y:S04]  /*c950*/  LDL.LU.64 R110, [R1+0xf0] ;  /* 0x0000f000016e7983 */ /* 0x000ee80000300a00 */
[----:B------:R-:W3:Y:S04]  /*c960*/  LDL.LU R55, [R1+0x17c] ;  /* 0x00017c0001377983 */ /* 0x000ee80000300800 */
[----:B------:R-:W3:Y:S04]  /*c970*/  LDL.LU.64 R94, [R1+0xe0] ;  /* 0x0000e000015e7983 */ /* 0x000ee80000300a00 */
[----:B------:R-:W3:Y:S04]  /*c980*/  LDL.LU R206, [R1+0x1cc] ;  /* 0x0001cc0001ce7983 */ /* 0x000ee80000300800 */
[----:B------:R-:W3:Y:S01]  /*c990*/  LDL.LU.64 R86, [R1+0xd0] ;  /* 0x0000d00001567983 */ /* 0x000ee20000300a00 */
[----:B------:R-:W-:-:S02]  /*c9a0*/  LOP3.LUT R252, R198, 0x40, RZ, 0x3c, !PT ;  /* 0x00000040c6fc7812 */ /* 0x000fc400078e3cff */
[----:B------:R-:W-:Y:S01]  /*c9b0*/  LOP3.LUT R209, R198, 0x60, RZ, 0x3c, !PT ;  /* 0x00000060c6d17812 */ /* 0x000fe200078e3cff */
[----:B------:R-:W1:Y:S04]  /*c9c0*/  S2R R208, SR_TID.X ;  /* 0x0000000000d07919 */ /* 0x000e680000002100 */
[----:B----4-:R4:W-:Y:S04]  /*c9d0*/  LDGSTS.E [R252+0x400], [R30.64], P2 ;  /* 0x004000001efc7fae */ /* 0x0109e80009121848 */
        /* <DEDUP_REMOVED lines=31> */
[----:B------:R-:W4:Y:S04]  /*cbd0*/  LDL.LU R118, [R1+0x1d0] ;  /* 0x0001d00001767983 */ /* 0x000f280000300800 */
[----:B------:R-:W4:Y:S04]  /*cbe0*/  LDL.LU.64 R78, [R1+0xc0] ;  /* 0x0000c000014e7983 */ /* 0x000f280000300a00 */
[----:B------:R-:W4:Y:S01]  /*cbf0*/  LDL.LU R47, [R1+0x1d4] ;  /* 0x0001d400012f7983 */ /* 0x000f220000300800 */
[----:B-1----:R-:W-:Y:S01]  /*cc00*/  SHF.R.U32.HI R208, RZ, 0x6, R208 ;  /* 0x00000006ffd07819 */ /* 0x002fe200000116d0 */
[----:B------:R-:W-:-:S02]  /*cc10*/  IMAD.MOV.U32 R46, RZ, RZ, c[0x0][0x188] ;  /* 0x00006200ff2e7624 */ /* 0x000fc400078e00ff */
[----:B------:R-:W4:Y:S01]  /*cc20*/  LDL.LU.64 R102, [R1+0xb0] ;  /* 0x0000b00001667983 */ /* 0x000f220000300a00 */
[----:B------:R-:W-:-:S03]  /*cc30*/  SGXT.U32 R208, R208, 0x1 ;  /* 0x00000001d0d0781a */ /* 0x000fc60000000000 */
[----:B------:R-:W4:Y:S01]  /*cc40*/  LDL.LU R54, [R1+0x1d8] ;  /* 0x0001d80001367983 */ /* 0x000f220000300800 */
[----:B------:R-:W-:-:S03]  /*cc50*/  IMAD.SHL.U32 R46, R46, 0x40, RZ ;  /* 0x000000402e2e7824 */ /* 0x000fc600078e00ff */
[----:B------:R-:W-:Y:S04]  /*cc60*/  STL.64 [R1+0x968], R208 ;  /* 0x000968d001007387 */ /* 0x000fe80000100a00 */
[----:B------:R-:W4:Y:S04]  /*cc70*/  LDL.LU.64 R70, [R1+0xa8] ;  /* 0x0000a80001467983 */ /* 0x000f280000300a00 */
[----:B--2---:R1:W-:Y:S04]  /*cc80*/  LDGSTS.E [R209+0x600], [R22.64], P2 ;  /* 0x0060000016d17fae */ /* 0x0043e80009121848 */
        /* <DEDUP_REMOVED lines=30> */
[----:B---3--:R1:W-:Y:S01]  /*ce70*/  LDGSTS.E [R209+0xfe00], [R2.64], P2 ;  /* 0x0fe0000002d17fae */ /* 0x0083e20009121848 */
[----:B------:R-:W-:Y:S01]  /*ce80*/  ISETP.NE.U32.AND P2, PT, R199, RZ, PT ;  /* 0x000000ffc700720c */ /* 0x000fe20003f45070 */
[----:B------:R-:W-:-:S02]  /*ce90*/  IMAD.WIDE R126, R46, 0x4, R62 ;  /* 0x000000042e7e7825 */ /* 0x000fc400078e023e */
[----:B------:R-:W2:Y:S04]  /*cea0*/  LDL.LU R199, [R1+0x1dc] ;  /* 0x0001dc0001c77983 */ /* 0x000ea80000300800 */
[----:B------:R-:W0:Y:S04]  /*ceb0*/  LDGDEPBAR ;  /* 0x00000000000079af */ /* 0x000e280000000000 */
[----:B------:R-:W-:Y:S06]  /*cec0*/  BAR.SYNC.DEFER_BLOCKING 0x0 ;  /* 0x0000000000007b1d */ /* 0x000fec0000010000 */
[----:B------:R-:W-:Y:S04]  /*ced0*/  STL.64 [R1+0x1c0], R126 ;  /* 0x0001c07e01007387 */ /* 0x000fe80000100a00 */
[----:B------:R-:W3:Y:S01]  /*cee0*/  LDL.LU.64 R62, [R1+0x98] ;  /* 0x00009800013e7983 */ /* 0x000ee20000300a00 */
[----:B------:R-:W-:Y:S01]  /*cef0*/  ISETP.NE.U32.AND P0, PT, R207, RZ, PT ;  /* 0x000000ffcf00720c */ /* 0x000fe20003f05070 */
[----:B------:R-:W-:-:S02]  /*cf00*/  IMAD.WIDE R110, R46, 0x4, R110 ;  /* 0x000000042e6e7825 */ /* 0x000fc400078e026e */
[----:B------:R-:W3:Y:S04]  /*cf10*/  LDL.LU R207, [R1+0x1e0] ;  /* 0x0001e00001cf7983 */ /* 0x000ee80000300800 */
[----:B------:R1:W-:Y:S04]  /*cf20*/  STL.64 [R1+0x1b0], R110 ;  /* 0x0001b06e01007387 */ /* 0x0003e80000100a00 */
[----:B------:R-:W-:Y:S01]  /*cf30*/  @!PT LDS RZ, [RZ] ;  /* 0x00000000fffff984 */ /* 0x000fe20000000800 */
[----:B------:R-:W-:Y:S01]  /*cf40*/  @!PT LDS RZ, [RZ] ;  /* 0x00000000fffff984 */ /* 0x000fe20000000800 */
[----:B------:R-:W-:Y:S01]  /*cf50*/  @!PT LDS RZ, [RZ] ;  /* 0x00000000fffff984 */ /* 0x000fe20000000800 */
[----:B------:R1:W-:Y:S01]  /*cf60*/  LDGSTS.E [R205+0x54000], [R126.64], P2 ;  /* 0x540000007ecd7fae */ /* 0x0003e20009121848 */
[----:B------:R-:W-:-:S03]  /*cf70*/  ISETP.NE.U32.AND P2, PT, R55, RZ, PT ;  /* 0x000000ff3700720c */ /* 0x000fc60003f45070 */
[----:B------:R1:W-:Y:S02]  /*cf80*/  LDGSTS.E [R205+0x54400], [R110.64], P0 ;  /* 0x544000006ecd7fae */ /* 0x0003e40008121848 */
[----:B-1----:R-:W-:Y:S02]  /*cf90*/  IMAD.WIDE R110, R46, 0x4, R94 ;  /* 0x000000042e6e7825 */ /* 0x002fe400078e025e */
[----:B------:R-:W3:Y:S04]  /*cfa0*/  LDL.LU.64 R94, [R1+0x88] ;  /* 0x00008800015e7983 */ /* 0x000ee80000300a00 */
[----:B------:R-:W3:Y:S01]  /*cfb0*/  LDL.LU R55, [R1+0x1e4] ;  /* 0x0001e40001377983 */ /* 0x000ee20000300800 */
[----:B------:R-:W-:-:S03]  /*cfc0*/  ISETP.NE.U32.AND P0, PT, R206, RZ, PT ;  /* 0x000000ffce00720c */ /* 0x000fc60003f05070 */
[----:B------:R1:W-:Y:S04]  /*cfd0*/  STL.64 [R1+0x1a8], R110 ;  /* 0x0001a86e01007387 */ /* 0x0003e80000100a00 */
[----:B------:R1:W-:Y:S02]  /*cfe0*/  LDGSTS.E [R205+0x54800], [R110.64], P2 ;  /* 0x548000006ecd7fae */ /* 0x0003e40009121848 */
[----:B-1----:R-:W-:Y:S02]  /*cff0*/  IMAD.WIDE R110, R46, 0x4, R86 ;  /* 0x000000042e6e7825 */ /* 0x002fe400078e0256 */
[----:B------:R-:W3:Y:S04]  /*d000*/  LDL.LU.64 R86, [R1+0x78] ;  /* 0x0000780001567983 */ /* 0x000ee80000300a00 */
[----:B------:R-:W3:Y:S01]  /*d010*/  LDL.LU R206, [R1+0x1e8] ;  /* 0x0001e80001ce7983 */ /* 0x000ee20000300800 */
[----:B----4-:R-:W-:-:S03]  /*d020*/  ISETP.NE.U32.AND P2, PT, R118, RZ, PT ;  /* 0x000000ff7600720c */ /* 0x010fc60003f45070 */
[----:B------:R1:W-:Y:S04]  /*d030*/  STL.64 [R1+0x1a0], R110 ;  /* 0x0001a06e01007387 */ /* 0x0003e80000100a00 */
[----:B------:R1:W-:Y:S01]  /*d040*/  LDGSTS.E [R205+0x54c00], [R110.64], P0 ;  /* 0x54c000006ecd7fae */ /* 0x0003e20008121848 */
[----:B------:R-:W-:Y:S01]  /*d050*/  ISETP.NE.U32.AND P0, PT, R47, RZ, PT ;  /* 0x000000ff2f00720c */ /* 0x000fe20003f05070 */
[C---:B-1----:R-:W-:Y:S02]  /*d060*/  IMAD.WIDE R110, R46.reuse, 0x4, R78 ;  /* 0x000000042e6e7825 */ /* 0x042fe400078e024e */
[----:B------:R-:W4:Y:S04]  /*d070*/  LDL.LU.64 R78, [R1+0x68] ;  /* 0x00006800014e7983 */ /* 0x000f280000300a00 */
[----:B------:R-:W-:Y:S04]  /*d080*/  STL.64 [R1+0x198], R110 ;  /* 0x0001986e01007387 */ /* 0x000fe80000100a00 */
[----:B------:R-:W4:Y:S01]  /*d090*/  LDL.LU R47, [R1+0x1ec] ;  /* 0x0001ec00012f7983 */ /* 0x000f220000300800 */
[----:B------:R-:W-:-:S03]  /*d0a0*/  IMAD.WIDE R102, R46, 0x4, R102 ;  /* 0x000000042e667825 */ /* 0x000fc600078e0266 */
[----:B------:R1:W-:Y:S01]  /*d0b0*/  LDGSTS.E [R205+0x55000], [R110.64], P2 ;  /* 0x550000006ecd7fae */ /* 0x0003e20009121848 */
[----:B------:R-:W-:-:S03]  /*d0c0*/  ISETP.NE.U32.AND P2, PT, R54, RZ, PT ;  /* 0x000000ff3600720c */ /* 0x000fc60003f45070 */
[----:B------:R-:W4:Y:S04]  /*d0d0*/  LDL.LU.64 R126, [R1+0x58] ;  /* 0x00005800017e7983 */ /* 0x000f280000300a00 */
[----:B------:R1:W-:Y:S04]  /*d0e0*/  STL.64 [R1+0x190], R102 ;  /* 0x0001906601007387 */ /* 0x0003e80000100a00 */
[----:B------:R1:W-:Y:S04]  /*d0f0*/  LDGSTS.E [R205+0x55400], [R102.64], P0 ;  /* 0x5540000066cd7fae */ /* 0x0003e80008121848 */
[----:B------:R-:W4:Y:S01]  /*d100*/  LDL.LU R119, [R1+0x1f0] ;  /* 0x0001f00001777983 */ /* 0x000f220000300800 */
[----:B-1----:R-:W-:-:S03]  /*d110*/  IMAD.WIDE R102, R46, 0x4, R70 ;  /* 0x000000042e667825 */ /* 0x002fc600078e0246 */
[----:B------:R-:W4:Y:S04]  /*d120*/  LDL.LU.64 R70, [R1+0x48] ;  /* 0x0000480001467983 */ /* 0x000f280000300a00 */
[----:B------:R3:W-:Y:S01]  /*d130*/  LDGSTS.E [R205+0x55800], [R102.64], P2 ;  /* 0x5580000066cd7fae */ /* 0x0007e20009121848 */
[----:B--2---:R-:W-:-:S03]  /*d140*/  ISETP.NE.U32.AND P0, PT, R199, RZ, PT ;  /* 0x000000ffc700720c */ /* 0x004fc60003f05070 */
[----:B------:R-:W2:Y:S04]  /*d150*/  LDL.LU R199, [R1+0x1f4] ;  /* 0x0001f40001c77983 */ /* 0x000ea80000300800 */
[----:B------:R3:W-:Y:S02]  /*d160*/  STL.64 [R1+0x188], R102 ;  /* 0x0001886601007387 */ /* 0x0007e40000100a00 */
[----:B---3--:R-:W-:Y:S02]  /*d170*/  IMAD.WIDE R102, R46, 0x4, R62 ;  /* 0x000000042e667825 */ /* 0x008fe400078e023e */
[----:B------:R-:W3:Y:S01]  /*d180*/  LDL.LU.64 R62, [R1+0x38] ;  /* 0x00003800013e7983 */ /* 0x000ee20000300a00 */
[----:B------:R-:W-:-:S03]  /*d190*/  ISETP.NE.U32.AND P2, PT, R207, RZ, PT ;  /* 0x000000ffcf00720c */ /* 0x000fc60003f45070 */
[----:B------:R-:W3:Y:S04]  /*d1a0*/  LDL.LU R118, [R1+0x1f8] ;  /* 0x0001f80001767983 */ /* 0x000ee80000300800 */
[----:B------:R1:W-:Y:S04]  /*d1b0*/  STL.64 [R1+0x180], R102 ;  /* 0x0001806601007387 */ /* 0x0003e80000100a00 */
[----:B------:R-:W3:Y:S04]  /*d1c0*/  LDL.LU.64 R110, [R1+0x28] ;  /* 0x00002800016e7983 */ /* 0x000ee80000300a00 */
[----:B------:R-:W3:Y:S04]  /*d1d0*/  LDL.LU R207, [R1+0x1fc] ;  /* 0x0001fc0001cf7983 */ /* 0x000ee80000300800 */
[----:B------:R1:W-:Y:S01]  /*d1e0*/  LDGSTS.E [R205+0x55c00], [R102.64], P0 ;  /* 0x55c0000066cd7fae */ /* 0x0003e20008121848 */
[----:B------:R-:W-:-:S03]  /*d1f0*/  ISETP.NE.U32.AND P0, PT, R55, RZ, PT ;  /* 0x000000ff3700720c */ /* 0x000fc60003f05070 */
[----:B------:R-:W3:Y:S01]  /*d200*/  LDL.LU.64 R54, [R1+0x18] ;  /* 0x0000180001367983 */ /* 0x000ee20000300a00 */
[----:B-1----:R-:W-:-:S03]  /*d210*/  IMAD.WIDE R102, R46, 0x4, R94 ;  /* 0x000000042e667825 */ /* 0x002fc600078e025e */
[----:B------:R-:W3:Y:S04]  /*d220*/  LDL.LU R95, [R1+0x200] ;  /* 0x00020000015f7983 */ /* 0x000ee80000300800 */
[----:B------:R1:W-:Y:S04]  /*d230*/  STL.64 [R1+0x178], R102 ;  /* 0x0001786601007387 */ /* 0x0003e80000100a00 */
[----:B------:R1:W-:Y:S01]  /*d240*/  LDGSTS.E [R205+0x56000], [R102.64], P2 ;  /* 0x5600000066cd7fae */ /* 0x0003e20009121848 */
[----:B------:R-:W-:Y:S01]  /*d250*/  IMAD.WIDE R86, R46, 0x4, R86 ;  /* 0x000000042e567825 */ /* 0x000fe200078e0256 */
[----:B------:R-:W-:-:S02]  /*d260*/  ISETP.NE.U32.AND P2, PT, R206, RZ, PT ;  /* 0x000000ffce00720c */ /* 0x000fc40003f45070 */
[----:B-1----:R-:W3:Y:S04]  /*d270*/  LDL.LU.64 R102, [R1+0xf8] ;  /* 0x0000f80001667983 */ /* 0x002ee80000300a00 */
[----:B------:R-:W3:Y:S04]  /*d280*/  LDL.LU R206, [R1+0x204] ;  /* 0x0002040001ce7983 */ /* 0x000ee80000300800 */
[----:B------:R1:W-:Y:S04]  /*d290*/  STL.64 [R1+0x170], R86 ;  /* 0x0001705601007387 */ /* 0x0003e80000100a00 */
[----:B------:R1:W-:Y:S04]  /*d2a0*/  LDGSTS.E [R205+0x56400], [R86.64], P0 ;  /* 0x5640000056cd7fae */ /* 0x0003e80008121848 */
[----:B-1----:R-:W3:Y:S01]  /*d2b0*/  LDL.LU.64 R86, [R1+0xe8] ;  /* 0x0000e80001567983 */ /* 0x002ee20000300a00 */
[----:B----4-:R-:W-:-:S03]  /*d2c0*/  IMAD.WIDE R78, R46, 0x4, R78 ;  /* 0x000000042e4e7825 */ /* 0x010fc600078e024e */
[----:B------:R-:W4:Y:S01]  /*d2d0*/  LDL.LU R94, [R1+0x208] ;  /* 0x00020800015e7983 */ /* 0x000f220000300800 */
[----:B------:R-:W-:-:S03]  /*d2e0*/  ISETP.NE.U32.AND P0, PT, R47, RZ, PT ;  /* 0x000000ff2f00720c */ /* 0x000fc60003f05070 */
[----:B------:R1:W-:Y:S04]  /*d2f0*/  STL.64 [R1+0xf0], R78 ;  /* 0x0000f04e01007387 */ /* 0x0003e80000100a00 */
[----:B------:R1:W-:Y:S01]  /*d300*/  LDGSTS.E [R205+0x56800], [R78.64], P2 ;  /* 0x568000004ecd7fae */ /* 0x0003e20009121848 */
[----:B------:R-:W-:-:S05]  /*d310*/  IMAD.WIDE R126, R46, 0x4, R126 ;  /* 0x000000042e7e7825 */ /* 0x000fca00078e027e */
[----:B------:R1:W-:Y:S04]  /*d320*/  LDGSTS.E [R205+0x56c00], [R126.64], P0 ;  /* 0x56c000007ecd7fae */ /* 0x0003e80008121848 */
[----:B-1----:R-:W4:Y:S01]  /*d330*/  LDL.LU.64 R78, [R1+0xd8] ;  /* 0x0000d800014e7983 */ /* 0x002f220000300a00 */
[----:B------:R-:W-:-:S03]  /*d340*/  ISETP.NE.U32.AND P2, PT, R119, RZ, PT ;  /* 0x000000ff7700720c */ /* 0x000fc60003f45070 */
[----:B------:R-:W4:Y:S04]  /*d350*/  LDL.LU R47, [R1+0x20c] ;  /* 0x00020c00012f7983 */ /* 0x000f280000300800 */
[----:B------:R1:W-:Y:S02]  /*d360*/  STL.64 [R1+0x168], R126 ;  /* 0x0001687e01007387 */ /* 0x0003e40000100a00 */
[----:B-1----:R-:W-:Y:S02]  /*d370*/  IMAD.WIDE R126, R46, 0x4, R70 ;  /* 0x000000042e7e7825 */ /* 0x002fe400078e0246 */
[----:B------:R-:W4:Y:S04]  /*d380*/  LDL.LU.64 R70, [R1+0xc8] ;  /* 0x0000c80001467983 */ /* 0x000f280000300a00 */
[----:B------:R1:W-:Y:S01]  /*d390*/  LDGSTS.E [R205+0x57000], [R126.64], P2 ;  /* 0x570000007ecd7fae */ /* 0x0003e20009121848 */
[----:B------:R-:W-:-:S02]  /*d3a0*/  LOP3.LUT P1, RZ, R204, 0x800000, RZ, 0xc0, !PT ;  /* 0x00800000ccff7812 */ /* 0x000fc4000782c0ff */
[----:B--2---:R-:W-:Y:S02]  /*d3b0*/  ISETP.NE.U32.AND P0, PT, R199, RZ, PT ;  /* 0x000000ffc700720c */ /* 0x004fe40003f05070 */
[----:B------:R-:W2:Y:S04]  /*d3c0*/  LDL.LU R199, [R1+0x210] ;  /* 0x0002100001c77983 */ /* 0x000ea80000300800 */
[----:B------:R-:W-:Y:S01]  /*d3d0*/  STL.64 [R1+0x160], R126 ;  /* 0x0001607e01007387 */ /* 0x000fe20000100a00 */
[----:B---3--:R-:W-:-:S05]  /*d3e0*/  IMAD.WIDE R62, R46, 0x4, R62 ;  /* 0x000000042e3e7825 */ /* 0x008fca00078e023e */
[----:B------:R3:W-:Y:S04]  /*d3f0*/  STL.64 [R1+0x158], R62 ;  /* 0x0001583e01007387 */ /* 0x0007e80000100a00 */
[----:B------:R3:W-:Y:S01]  /*d400*/  LDGSTS.E [R205+0x57400], [R62.64], P0 ;  /* 0x574000003ecd7fae */ /* 0x0007e20008121848 */
[----:B------:R-:W-:-:S03]  /*d410*/  ISETP.NE.U32.AND P2, PT, R118, RZ, PT ;  /* 0x000000ff7600720c */ /* 0x000fc60003f45070 */
[----:B---3--:R-:W3:Y:S01]  /*d420*/  LDL.LU.64 R62, [R1+0xb8] ;  /* 0x0000b800013e7983 */ /* 0x008ee20000300a00 */
[----:B------:R-:W-:Y:S01]  /*d430*/  ISETP.NE.U32.AND P0, PT, R207, RZ, PT ;  /* 0x000000ffcf00720c */ /* 0x000fe20003f05070 */
[C---:B------:R-:W-:Y:S02]  /*d440*/  IMAD.WIDE R110, R46.reuse, 0x4, R110 ;  /* 0x000000042e6e7825 */ /* 0x040fe400078e026e */
[----:B------:R-:W3:Y:S04]  /*d450*/  LDL.LU R207, [R1+0x214] ;  /* 0x0002140001cf7983 */ /* 0x000ee80000300800 */
[----:B------:R-:W-:Y:S04]  /*d460*/  STL.64 [R1+0x150], R110 ;  /* 0x0001506e01007387 */ /* 0x000fe80000100a00 */
[----:B------:R1:W-:Y:S01]  /*d470*/  LDGSTS.E [R205+0x57800], [R110.64], P2 ;  /* 0x578000006ecd7fae */ /* 0x0003e20009121848 */
[----:B------:R-:W-:-:S05]  /*d480*/  IMAD.WIDE R54, R46, 0x4, R54 ;  /* 0x000000042e367825 */ /* 0x000fca00078e0236 */
[----:B------:R1:W-:Y:S04]  /*d490*/  STL.64 [R1+0x148], R54 ;  /* 0x0001483601007387 */ /* 0x0003e80000100a00 */
[----:B------:R1:W-:Y:S04]  /*d4a0*/  LDGSTS.E [R205+0x57c00], [R54.64], P0 ;  /* 0x57c0000036cd7fae */ /* 0x0003e80008121848 */
[----:B-1----:R-:W3:Y:S04]  /*d4b0*/  LDL.LU.64 R54, [R1+0x8] ;  /* 0x0000080001367983 */ /* 0x002ee80000300a00 */
[----:B------:R1:W-:Y:S01]  /*d4c0*/  STL.64 [R1+0x970], R204 ;  /* 0x000970cc01007387 */ /* 0x0003e20000100a00 */
[----:B------:R-:W-:-:S03]  /*d4d0*/  ISETP.NE.U32.AND P0, PT, R206, RZ, PT ;  /* 0x000000ffce00720c */ /* 0x000fc60003f05070 */
[----:B------:R-:W3:Y:S01]  /*d4e0*/  LDL.LU R206, [R1+0x218] ;  /* 0x0002180001ce7983 */ /* 0x000ee20000300800 */
[----:B------:R-:W-:-:S05]  /*d4f0*/  IMAD.WIDE R102, R46, 0x4, R102 ;  /* 0x000000042e667825 */ /* 0x000fca00078e0266 */
[----:B------:R1:W-:Y:S01]  /*d500*/  STL.64 [R1+0x1b8], R102 ;  /* 0x0001b86601007387 */ /* 0x0003e20000100a00 */
[----:B------:R-:W-:-:S05]  /*d510*/  IMAD.WIDE R86, R46, 0x4, R86 ;  /* 0x000000042e567825 */ /* 0x000fca00078e0256 */
[----:B------:R2:W-:Y:S04]  /*d520*/  STL.64 [R1+0x140], R86 ;  /* 0x0001405601007387 */ /* 0x0005e80000100a00 */
[----:B-1----:R-:W3:Y:S04]  /*d530*/  LDL.LU.64 R204, [R1+0xa0] ;  /* 0x0000a00001cc7983 */ /* 0x002ee80000300a00 */
[----:B------:R-:W3:Y:S01]  /*d540*/  LDL.LU R134, [R1+0x21c] ;  /* 0x00021c0001867983 */ /* 0x000ee20000300800 */
[----:B----4-:R-:W-:-:S05]  /*d550*/  IMAD.WIDE R78, R46, 0x4, R78 ;  /* 0x000000042e4e7825 */ /* 0x010fca00078e024e */
[----:B------:R1:W-:Y:S04]  /*d560*/  STL.64 [R1+0x100], R78 ;  /* 0x0001004e01007387 */ /* 0x0003e80000100a00 */
[----:B------:R-:W4:Y:S04]  /*d570*/  LDL.LU.64 R208, [R1+0x90] ;  /* 0x0000900001d07983 */ /* 0x000f280000300a00 */
[----:B------:R-:W4:Y:S01]  /*d580*/  LDL.LU R135, [R1+0x220] ;  /* 0x0002200001877983 */ /* 0x000f220000300800 */
[----:B------:R-:W-:-:S03]  /*d590*/  ISETP.NE.U32.AND P2, PT, R95, RZ, PT ;  /* 0x000000ff5f00720c */ /* 0x000fc60003f45070 */
[----:B------:R-:W4:Y:S04]  /*d5a0*/  LDL.LU.64 R126, [R1+0x80] ;  /* 0x00008000017e7983 */ /* 0x000f280000300a00 */
[----:B------:R-:W4:Y:S01]  /*d5b0*/  LDL.LU R118, [R1+0x224] ;  /* 0x0002240001767983 */ /* 0x000f220000300800 */
[----:B------:R-:W-:-:S05]  /*d5c0*/  IMAD.WIDE R70, R46, 0x4, R70 ;  /* 0x000000042e467825 */ /* 0x000fca00078e0246 */
[----:B------:R1:W-:Y:S04]  /*d5d0*/  STL.64 [R1+0xf8], R70 ;  /* 0x0000f84601007387 */ /* 0x0003e80000100a00 */
[----:B------:R-:W4:Y:S04]  /*d5e0*/  LDL.LU.64 R110, [R1+0x70] ;  /* 0x00007000016e7983 */ /* 0x000f280000300a00 */
[----:B------:R-:W4:Y:S04]  /*d5f0*/  LDL.LU R119, [R1+0x228] ;  /* 0x0002280001777983 */ /* 0x000f280000300800 */
[----:B------:R1:W-:Y:S01]  /*d600*/  LDGSTS.E [R0+0x54200], [R102.64], P2 ;  /* 0x5420000066007fae */ /* 0x0003e20009121848 */
[----:B------:R-:W-:-:S03]  /*d610*/  ISETP.NE.U32.AND P2, PT, R94, RZ, PT ;  /* 0x000000ff5e00720c */ /* 0x000fc60003f45070 */
[----:B------:R2:W-:Y:S01]  /*d620*/  LDGSTS.E [R0+0x54600], [R86.64], P0 ;  /* 0x5460000056007fae */ /* 0x0005e20008121848 */
[----:B------:R-:W-:-:S03]  /*d630*/  ISETP.NE.U32.AND P0, PT, R47, RZ, PT ;  /* 0x000000ff2f00720c */ /* 0x000fc60003f05070 */
[----:B-1----:R-:W4:Y:S04]  /*d640*/  LDL.LU.64 R102, [R1+0x60] ;  /* 0x0000600001667983 */ /* 0x002f280000300a00 */
[----:B------:R-:W4:Y:S04]  /*d650*/  LDL.LU R94, [R1+0x22c] ;  /* 0x00022c00015e7983 */ /* 0x000f280000300800 */
[----:B------:R1:W-:Y:S04]  /*d660*/  LDGSTS.E [R0+0x54a00], [R78.64], P2 ;  /* 0x54a000004e007fae */ /* 0x0003e80009121848 */
[----:B------:R1:W-:Y:S01]  /*d670*/  LDGSTS.E [R0+0x54e00], [R70.64], P0 ;  /* 0x54e0000046007fae */ /* 0x0003e20008121848 */
[----:B--2---:R-:W-:Y:S01]  /*d680*/  ISETP.NE.U32.AND P2, PT, R199, RZ, PT ;  /* 0x000000ffc700720c */ /* 0x004fe20003f45070 */
[----:B---3--:R-:W-:-:S05]  /*d690*/  IMAD.WIDE R62, R46, 0x4, R62 ;  /* 0x000000042e3e7825 */ /* 0x008fca00078e023e */
[----:B------:R2:W-:Y:S04]  /*d6a0*/  STL.64 [R1+0xe8], R62 ;  /* 0x0000e83e01007387 */ /* 0x0005e80000100a00 */
[----:B------:R-:W3:Y:S04]  /*d6b0*/  LDL.LU.64 R86, [R1+0x50] ;  /* 0x0000500001567983 */ /* 0x000ee80000300a00 */
[----:B------:R-:W3:Y:S04]  /*d6c0*/  LDL.LU R95, [R1+0x230] ;  /* 0x00023000015f7983 */ /* 0x000ee80000300800 */
[----:B-1----:R-:W3:Y:S01]  /*d6d0*/  LDL.LU.64 R78, [R1+0x40] ;  /* 0x00004000014e7983 */ /* 0x002ee20000300a00 */
[----:B------:R-:W-:-:S03]  /*d6e0*/  ISETP.NE.U32.AND P0, PT, R207, RZ, PT ;  /* 0x000000ffcf00720c */ /* 0x000fc60003f05070 */
[----:B------:R-:W3:Y:S04]  /*d6f0*/  LDL.LU R199, [R1+0x238] ;  /* 0x0002380001c77983 */ /* 0x000ee80000300800 */
[----:B------:R-:W3:Y:S04]  /*d700*/  LDL.LU.64 R70, [R1+0x30] ;  /* 0x0000300001467983 */ /* 0x000ee80000300a00 */
[----:B------:R-:W3:Y:S04]  /*d710*/  LDL.LU R207, [R1+0x23c] ;  /* 0x00023c0001cf7983 */ /* 0x000ee80000300800 */
[----:B------:R2:W-:Y:S01]  /*d720*/  LDGSTS.E [R0+0x55200], [R62.64], P2 ;  /* 0x552000003e007fae */ /* 0x0005e20009121848 */
[----:B------:R-:W-:-:S05]  /*d730*/  IMAD.WIDE R54, R46, 0x4, R54 ;  /* 0x000000042e367825 */ /* 0x000fca00078e0236 */
[----:B------:R1:W-:Y:S04]  /*d740*/  STL.64 [R1+0xe0], R54 ;  /* 0x0000e03601007387 */ /* 0x0003e80000100a00 */
[----:B------:R-:W3:Y:S04]  /*d750*/  LDL.LU R47, [R1+0x234] ;  /* 0x00023400012f7983 */ /* 0x000ee80000300800 */
[----:B--2---:R-:W2:Y:S01]  /*d760*/  LDL.LU.64 R62, [R1+0x20] ;  /* 0x00002000013e7983 */ /* 0x004ea20000300a00 */
[----:B------:R-:W-:-:S03]  /*d770*/  ISETP.NE.U32.AND P2, PT, R206, RZ, PT ;  /* 0x000000ffce00720c */ /* 0x000fc60003f45070 */
[----:B------:R1:W-:Y:S04]  /*d780*/  LDGSTS.E [R0+0x55600], [R54.64], P0 ;  /* 0x5560000036007fae */ /* 0x0003e80008121848 */
[----:B-1----:R-:W2:Y:S04]  /*d790*/  LDL.LU.64 R54, [R1+0x10] ;  /* 0x0000100001367983 */ /* 0x002ea80000300a00 */
[----:B------:R-:W2:Y:S01]  /*d7a0*/  LDL.LU R206, [R1+0x1c8] ;  /* 0x0001c80001ce7983 */ /* 0x000ea20000300800 */
[----:B------:R-:W-:Y:S01]  /*d7b0*/  IMAD.WIDE R204, R46, 0x4, R204 ;  /* 0x000000042ecc7825 */ /* 0x000fe200078e02cc */
[----:B------:R-:W-:-:S04]  /*d7c0*/  ISETP.NE.U32.AND P0, PT, R134, RZ, PT ;  /* 0x000000ff8600720c */ /* 0x000fc80003f05070 */
[----:B------:R1:W-:Y:S04]  /*d7d0*/  LDGSTS.E [R0+0x55a00], [R204.64], P2 ;  /* 0x55a00000cc007fae */ /* 0x0003e80009121848 */
[----:B------:R-:W2:Y:S04]  /*d7e0*/  LDL.LU R134, [R1+0xa18] ;  /* 0x000a180001867983 */ /* 0x000ea80000300800 */
[----:B------:R1:W-:Y:S04]  /*d7f0*/  STL.64 [R1+0xd8], R204 ;  /* 0x0000d8cc01007387 */ /* 0x0003e80000100a00 */
[----:B-1----:R-:W2:Y:S01]  /*d800*/  LDL.LU.64 R204, [R1+0x138] ;  /* 0x0001380001cc7983 */ /* 0x002ea20000300a00 */
[----:B----4-:R-:W-:Y:S01]  /*d810*/  ISETP.NE.U32.AND P2, PT, R135, RZ, PT ;  /* 0x000000ff8700720c */ /* 0x010fe20003f45070 */
[----:B------:R-:W-:-:S02]  /*d820*/  IMAD.WIDE R208, R46, 0x4, R208 ;  /* 0x000000042ed07825 */ /* 0x000fc400078e02d0 */
[----:B------:R-:W4:Y:S02]  /*d830*/  LDL.LU R135, [R1+0xa14] ;  /* 0x000a140001877983 */ /* 0x000f240000300800 */
[----:B------:R-:W-:Y:S02]  /*d840*/  IMAD.WIDE R126, R46, 0x4, R126 ;  /* 0x000000042e7e7825 */ /* 0x000fe400078e027e */
[----:B------:R1:W-:Y:S01]  /*d850*/  LDGSTS.E [R0+0x55e00], [R208.64], P0 ;  /* 0x55e00000d0007fae */ /* 0x0003e20008121848 */
[----:B------:R-:W-:-:S05]  /*d860*/  ISETP.NE.U32.AND P0, PT, R118, RZ, PT ;  /* 0x000000ff7600720c */ /* 0x000fca0003f05070 */
[----:B------:R1:W-:Y:S01]  /*d870*/  LDGSTS.E [R0+0x56200], [R126.64], P2 ;  /* 0x562000007e007fae */ /* 0x0003e20009121848 */
[----:B------:R-:W-:Y:S01]  /*d880*/  ISETP.NE.U32.AND P2, PT, R119, RZ, PT ;  /* 0x000000ff7700720c */ /* 0x000fe20003f45070 */
[----:B------:R-:W-:-:S06]  /*d890*/  IMAD.WIDE R110, R46, 0x4, R110 ;  /* 0x000000042e6e7825 */ /* 0x000fcc00078e026e */
[----:B------:R1:W-:Y:S01]  /*d8a0*/  LDGSTS.E [R0+0x56600], [R110.64], P0 ;  /* 0x566000006e007fae */ /* 0x0003e20008121848 */
[----:B------:R-:W-:Y:S01]  /*d8b0*/  IMAD.WIDE R102, R46, 0x4, R102 ;  /* 0x000000042e667825 */ /* 0x000fe200078e0266 */
[----:B------:R-:W-:-:S04]  /*d8c0*/  ISETP.NE.U32.AND P0, PT, R94, RZ, PT ;  /* 0x000000ff5e00720c */ /* 0x000fc80003f05070 */
[----:B------:R1:W-:Y:S04]  /*d8d0*/  LDGSTS.E [R0+0x56a00], [R102.64], P2 ;  /* 0x56a0000066007fae */ /* 0x0003e80009121848 */
[----:B------:R1:W-:Y:S04]  /*d8e0*/  STL.64 [R1+0xd0], R208 ;  /* 0x0000d0d001007387 */ /* 0x0003e80000100a00 */
[----:B-1----:R-:W4:Y:S04]  /*d8f0*/  LDL.LU.64 R208, [R1+0x110] ;  /* 0x0001100001d07983 */ /* 0x002f280000300a00 */
[----:B------:R-:W4:Y:S04]  /*d900*/  LDL.LU R118, [R1+0xa10] ;  /* 0x000a100001767983 */ /* 0x000f280000300800 */
[----:B------:R1:W-:Y:S04]  /*d910*/  STL.64 [R1+0xc8], R126 ;  /* 0x0000c87e01007387 */ /* 0x0003e80000100a00 */
[----:B-1----:R-:W4:Y:S04]  /*d920*/  LDL.LU.64 R126, [R1+0xa08] ;  /* 0x000a0800017e7983 */ /* 0x002f280000300a00 */
[----:B------:R-:W4:Y:S04]  /*d930*/  LDL.LU R119, [R1+0xa00] ;  /* 0x000a000001777983 */ /* 0x000f280000300800 */
[----:B------:R1:W-:Y:S04]  /*d940*/  STL.64 [R1+0xc0], R110 ;  /* 0x0000c06e01007387 */ /* 0x0003e80000100a00 */
[----:B-1----:R-:W4:Y:S04]  /*d950*/  LDL.LU.64 R110, [R1+0x9f8] ;  /* 0x0009f800016e7983 */ /* 0x002f280000300a00 */
[----:B------:R-:W4:Y:S04]  /*d960*/  LDL.LU R94, [R1+0x9f0] ;  /* 0x0009f000015e7983 */ /* 0x000f280000300800 */
[----:B------:R1:W-:Y:S04]  /*d970*/  STL.64 [R1+0xb0], R102 ;  /* 0x0000b06601007387 */ /* 0x0003e80000100a00 */
[----:B-1----:R-:W4:Y:S01]  /*d980*/  LDL.LU.64 R102, [R1+0x9e8] ;  /* 0x0009e80001667983 */ /* 0x002f220000300a00 */
[----:B---3--:R-:W-:Y:S01]  /*d990*/  ISETP.NE.U32.AND P2, PT, R95, RZ, PT ;  /* 0x000000ff5f00720c */ /* 0x008fe20003f45070 */
[----:B------:R-:W-:-:S02]  /*d9a0*/  IMAD.WIDE R86, R46, 0x4, R86 ;  /* 0x000000042e567825 */ /* 0x000fc400078e0256 */
[----:B------:R-:W3:Y:S02]  /*d9b0*/  LDL.LU R95, [R1+0x9e0] ;  /* 0x0009e000015f7983 */ /* 0x000ee40000300800 */
[----:B------:R-:W-:Y:S02]  /*d9c0*/  IMAD.WIDE R78, R46, 0x4, R78 ;  /* 0x000000042e4e7825 */ /* 0x000fe400078e024e */
[----:B------:R1:W-:Y:S01]  /*d9d0*/  LDGSTS.E [R0+0x56e00], [R86.64], P0 ;  /* 0x56e0000056007fae */ /* 0x0003e20008121848 */
[----:B------:R-:W-:-:S05]  /*d9e0*/  ISETP.NE.U32.AND P0, PT, R199, RZ, PT ;  /* 0x000000ffc700720c */ /* 0x000fca0003f05070 */
[----:B------:R1:W-:Y:S01]  /*d9f0*/  LDGSTS.E [R0+0x57200], [R78.64], P2 ;  /* 0x572000004e007fae */ /* 0x0003e20009121848 */
[----:B------:R-:W-:Y:S01]  /*da00*/  ISETP.NE.U32.AND P2, PT, R207, RZ, PT ;  /* 0x000000ffcf00720c */ /* 0x000fe20003f45070 */
[C---:B------:R-:W-:Y:S02]  /*da10*/  IMAD.WIDE R70, R46.reuse, 0x4, R70 ;  /* 0x000000042e467825 */ /* 0x040fe400078e0246 */
[----:B------:R1:W-:Y:S04]  /*da20*/  STL.64 [R1+0xa8], R86 ;  /* 0x0000a85601007387 */ /* 0x0003e80000100a00 */
[----:B------:R2:W-:Y:S04]  /*da30*/  LDGSTS.E [R0+0x57600], [R70.64], P0 ;  /* 0x5760000046007fae */ /* 0x0005e80008121848 */
[----:B-1----:R-:W3:Y:S01]  /*da40*/  LDL.LU.64 R86, [R1+0x9d8] ;  /* 0x0009d80001567983 */ /* 0x002ee20000300a00 */
[----:B--2---:R-:W-:Y:S01]  /*da50*/  IMAD.WIDE R62, R46, 0x4, R62 ;  /* 0x000000042e3e7825 */ /* 0x004fe200078e023e */
[----:B------:R-:W-:-:S02]  /*da60*/  ISETP.NE.U32.AND P0, PT, R47, RZ, PT ;  /* 0x000000ff2f00720c */ /* 0x000fc40003f05070 */
[----:B------:R1:W5:Y:S04]  /*da70*/  LDL.LU R199, [R1+0x9d0] ;  /* 0x0009d00001c77983 */ /* 0x0003680000300800 */
[----:B------:R2:W-:Y:S04]  /*da80*/  LDGSTS.E [R0+0x57a00], [R62.64], P2 ;  /* 0x57a000003e007fae */ /* 0x0005e80009121848 */
[----:B------:R1:W-:Y:S01]  /*da90*/  STL.64 [R1+0x98], R78 ;  /* 0x0000984e01007387 */ /* 0x0003e20000100a00 */
[----:B------:R-:W-:Y:S01]  /*daa0*/  ISETP.NE.U32.AND P2, PT, R206, RZ, PT ;  /* 0x000000ffce00720c */ /* 0x000fe20003f45070 */
[----:B------:R-:W-:-:S02]  /*dab0*/  IMAD.MOV.U32 R206, RZ, RZ, c[0x0][0x18c] ;  /* 0x00006300ffce7624 */ /* 0x000fc400078e00ff */
[----:B-1----:R-:W3:Y:S01]  /*dac0*/  LDL.LU.64 R78, [R1+0x9c8] ;  /* 0x0009c800014e7983 */ /* 0x002ee20000300a00 */
[----:B------:R-:W-:-:S03]  /*dad0*/  IMAD.WIDE R46, R46, 0x4, R54 ;  /* 0x000000042e2e7825 */ /* 0x000fc600078e0236 */
[----:B------:R-:W3:Y:S01]  /*dae0*/  LDL.LU R207, [R1+0x9c0] ;  /* 0x0009c00001cf7983 */ /* 0x000ee20000300800 */
[----:B------:R-:W-:-:S03]  /*daf0*/  IMAD.SHL.U32 R206, R206, 0x40, RZ ;  /* 0x00000040cece7824 */ /* 0x000fc600078e00ff */
[----:B------:R1:W-:Y:S01]  /*db00*/  STL.64 [R1+0x90], R70 ;  /* 0x0000904601007387 */ /* 0x0003e20000100a00 */
[----:B------:R-:W-:-:S03]  /*db10*/  IMAD.WIDE R38, R206, 0x4, R38 ;  /* 0x00000004ce267825 */ /* 0x000fc600078e0226 */
[----:B------:R2:W-:Y:S01]  /*db20*/  LDGSTS.E [R0+0x57e00], [R46.64], P0 ;  /* 0x57e000002e007fae */ /* 0x0005e20008121848 */
[----:B------:R-:W-:-:S03]  /*db30*/  IMAD.WIDE R30, R206, 0x4, R30 ;  /* 0x00000004ce1e7825 */ /* 0x000fc600078e021e */
[----:B------:R-:W0:Y:S04]  /*db40*/  LDGDEPBAR ;  /* 0x00000000000079af */ /* 0x000e280000000000 */
[----:B-1----:R-:W3:Y:S04]  /*db50*/  LDL.LU.64 R70, [R1+0x9b8] ;  /* 0x0009b80001467983 */ /* 0x002ee80000300a00 */
[----:B------:R2:W-:Y:S01]  /*db60*/  STL.64 [R1+0x88], R62 ;  /* 0x0000883e01007387 */ /* 0x0005e20000100a00 */
[----:B------:R-:W-:-:S04]  /*db70*/  IMAD.WIDE R22, R206, 0x4, R22 ;  /* 0x00000004ce167825 */ /* 0x000fc800078e0216 */
[----:B------:R-:W-:-:S04]  /*db80*/  IMAD.WIDE R204, R206, 0x4, R204 ;  /* 0x00000004cecc7825 */ /* 0x000fc800078e02cc */
[C---:B------:R-:W-:Y:S01]  /*db90*/  IMAD.WIDE R14, R206.reuse, 0x4, R14 ;  /* 0x00000004ce0e7825 */ /* 0x040fe200078e020e */
[----:B------:R1:W-:Y:S04]  /*dba0*/  LDGSTS.E [R198+0x10000], [R204.64], P1 ;  /* 0x10000000ccc67fae */ /* 0x0003e80008921848 */
[----:B--2---:R-:W2:Y:S04]  /*dbb0*/  LDL.LU.64 R62, [R1+0x9b0] ;  /* 0x0009b000013e7983 */ /* 0x004ea80000300a00 */
[----:B------:R-:W2:Y:S04]  /*dbc0*/  LDL.LU.64 R54, [R1+0x9a8] ;  /* 0x0009a80001367983 */ /* 0x000ea80000300a00 */
[----:B------:R1:W-:Y:S01]  /*dbd0*/  STL.64 [R1+0x80], R46 ;  /* 0x0000802e01007387 */ /* 0x0003e20000100a00 */
[----:B------:R-:W-:-:S03]  /*dbe0*/  IMAD.WIDE R6, R206, 0x4, R6 ;  /* 0x00000004ce067825 */ /* 0x000fc600078e0206 */
[----:B-1----:R-:W2:Y:S04]  /*dbf0*/  LDL.LU.64 R46, [R1+0x9a0] ;  /* 0x0009a000012e7983 */ /* 0x002ea80000300a00 */
[----:B------:R1:W-:Y:S04]  /*dc00*/  STL.64 [R1+0x68], R38 ;  /* 0x0000682601007387 */ /* 0x0003e80000100a00 */
[----:B-1----:R-:W2:Y:S04]  /*dc10*/  LDL.LU.64 R38, [R1+0x998] ;  /* 0x0009980001267983 */ /* 0x002ea80000300a00 */
[----:B------:R1:W-:Y:S04]  /*dc20*/  STL.64 [R1+0x58], R30 ;  /* 0x0000581e01007387 */ /* 0x0003e80000100a00 */
[----:B-1----:R-:W2:Y:S04]  /*dc30*/  LDL.LU.64 R30, [R1+0x990] ;  /* 0x00099000011e7983 */ /* 0x002ea80000300a00 */
[----:B------:R1:W-:Y:S04]  /*dc40*/  STL.64 [R1+0x50], R22 ;  /* 0x0000501601007387 */ /* 0x0003e80000100a00 */
[----:B-1----:R-:W2:Y:S04]  /*dc50*/  LDL.LU.64 R22, [R1+0x988] ;  /* 0x0009880001167983 */ /* 0x002ea80000300a00 */
[----:B------:R-:W-:Y:S04]  /*dc60*/  STL.64 [R1+0x70], R204 ;  /* 0x000070cc01007387 */ /* 0x000fe80000100a00 */
[----:B------:R1:W-:Y:S04]  /*dc70*/  STL.64 [R1+0x38], R14 ;  /* 0x0000380e01007387 */ /* 0x0003e80000100a00 */
[----:B-1----:R-:W2:Y:S04]  /*dc80*/  LDL.LU.64 R14, [R1+0x980] ;  /* 0x00098000010e7983 */ /* 0x002ea80000300a00 */
[----:B------:R1:W-:Y:S04]  /*dc90*/  STL.64 [R1+0x28], R6 ;  /* 0x0000280601007387 */ /* 0x0003e80000100a00 */
[----:B-1----:R-:W2:Y:S01]  /*dca0*/  LDL.LU.64 R6, [R1+0x978] ;  /* 0x0009780001067983 */ /* 0x002ea20000300a00 */
[----:B----4-:R-:W-:-:S04]  /*dcb0*/  IMAD.WIDE R208, R206, 0x4, R208 ;  /* 0x00000004ced07825 */ /* 0x010fc800078e02d0 */
[C---:B------:R-:W-:Y:S01]  /*dcc0*/  IMAD.WIDE R4, R206.reuse, 0x4, R4 ;  /* 0x00000004ce047825 */ /* 0x040fe200078e0204 */
[----:B------:R1:W-:Y:S04]  /*dcd0*/  STL.64 [R1+0x40], R208 ;  /* 0x000040d001007387 */ /* 0x0003e80000100a00 */
[----:B------:R-:W-:Y:S04]  /*dce0*/  STL.64 [R1+0x20], R4 ;  /* 0x0000200401007387 */ /* 0x000fe80000100a00 */
[----:B------:R1:W-:Y:S01]  /*dcf0*/  LDGSTS.E [R198+0x10800], [R208.64], P1 ;  /* 0x10800000d0c67fae */ /* 0x0003e20008921848 */
[----:B------:R-:W-:-:S04]  /*dd00*/  IMAD.WIDE R102, R206, 0x4, R102 ;  /* 0x00000004ce667825 */ /* 0x000fc800078e0266 */
[----:B------:R-:W-:-:S04]  /*dd10*/  IMAD.WIDE R110, R206, 0x4, R110 ;  /* 0x00000004ce6e7825 */ /* 0x000fc800078e026e */
[----:B------:R-:W-:-:S04]  /*dd20*/  IMAD.WIDE R118, R206, 0x4, R118 ;  /* 0x00000004ce767825 */ /* 0x000fc800078e0276 */
[----:B------:R-:W-:-:S04]  /*dd30*/  IMAD.WIDE R126, R206, 0x4, R126 ;  /* 0x00000004ce7e7825 */ /* 0x000fc800078e027e */
[----:B------:R-:W-:-:S04]  /*dd40*/  IMAD.WIDE R134, R206, 0x4, R134 ;  /* 0x00000004ce867825 */ /* 0x000fc800078e0286 */
[----:B---3--:R-:W-:-:S04]  /*dd50*/  IMAD.WIDE R94, R206, 0x4, R94 ;  /* 0x00000004ce5e7825 */ /* 0x008fc800078e025e */
[----:B------:R-:W-:-:S04]  /*dd60*/  IMAD.WIDE R86, R206, 0x4, R86 ;  /* 0x00000004ce567825 */ /* 0x000fc800078e0256 */
[----:B--2---:R-:W-:-:S04]  /*dd70*/  IMAD.WIDE R54, R206, 0x4, R54 ;  /* 0x00000004ce367825 */ /* 0x004fc800078e0236 */
[----:B------:R-:W-:-:S04]  /*dd80*/  IMAD.WIDE R46, R206, 0x4, R46 ;  /* 0x00000004ce2e7825 */ /* 0x000fc800078e022e */
[----:B------:R-:W-:-:S04]  /*dd90*/  IMAD.WIDE R38, R206, 0x4, R38 ;  /* 0x00000004ce267825 */ /* 0x000fc800078e0226 */
[----:B------:R-:W-:-:S04]  /*dda0*/  IMAD.WIDE R30, R206, 0x4, R30 ;  /* 0x00000004ce1e7825 */ /* 0x000fc800078e021e */
[----:B------:R-:W-:-:S04]  /*ddb0*/  IMAD.WIDE R22, R206, 0x4, R22 ;  /* 0x00000004ce167825 */ /* 0x000fc800078e0216 */
[----:B------:R-:W-:-:S04]  /*ddc0*/  IMAD.WIDE R14, R206, 0x4, R14 ;  /* 0x00000004ce0e7825 */ /* 0x000fc800078e020e */
[----:B------:R-:W-:-:S05]  /*ddd0*/  IMAD.WIDE R6, R206, 0x4, R6 ;  /* 0x00000004ce067825 */ /* 0x000fca00078e0206 */
[----:B------:R-:W-:Y:S04]  /*dde0*/  STL.64 [R1+0x18], R6 ;  /* 0x0000180601007387 */ /* 0x000fe80000100a00 */
[----:B------:R-:W2:Y:S04]  /*ddf0*/  LDL.LU.64 R204, [R1+0x970] ;  /* 0x0009700001cc7983 */ /* 0x000ea80000300a00 */
[----:B-1----:R-:W3:Y:S04]  /*de00*/  LDL.LU.64 R208, [R1+0x968] ;  /* 0x0009680001d07983 */ /* 0x002ee80000300a00 */
[----:B------:R1:W-:Y:S04]  /*de10*/  LDGSTS.E [R198+0x11000], [R6.64], P1 ;  /* 0x1100000006c67fae */ /* 0x0003e80008921848 */
[----:B------:R4:W-:Y:S04]  /*de20*/  LDGSTS.E [R198+0x11800], [R14.64], P1 ;  /* 0x118000000ec67fae */ /* 0x0009e80008921848 */
[----:B------:R-:W-:Y:S04]  /*de30*/  STL.64 [R1+0x8d8], R14 ;  /* 0x0008d80e01007387 */ /* 0x000fe80000100a00 */
[----:B------:R1:W-:Y:S04]  /*de40*/  LDGSTS.E [R198+0x12000], [R22.64], P1 ;  /* 0x1200000016c67fae */ /* 0x0003e80008921848 */
[----:B------:R1:W-:Y:S04]  /*de50*/  STL.64 [R1+0x8e0], R22 ;  /* 0x0008e01601007387 */ /* 0x0003e80000100a00 */
[----:B------:R4:W-:Y:S04]  /*de60*/  LDGSTS.E [R198+0x12800], [R30.64], P1 ;  /* 0x128000001ec67fae */ /* 0x0009e80008921848 */
[----:B------:R4:W-:Y:S04]  /*de70*/  LDGSTS.E [R198+0x13000], [R38.64], P1 ;  /* 0x1300000026c67fae */ /* 0x0009e80008921848 */
[----:B-1----:R-:W2:Y:S04]  /*de80*/  LDL.LU.64 R22, [R1+0x28] ;  /* 0x0000280001167983 */ /* 0x002ea80000300a00 */
[----:B------:R4:W-:Y:S04]  /*de90*/  STL.64 [R1+0x8e8], R30 ;  /* 0x0008e81e01007387 */ /* 0x0009e80000100a00 */
[----:B------:R1:W-:Y:S04]  /*dea0*/  LDGSTS.E [R198+0x13800], [R46.64], P1 ;  /* 0x138000002ec67fae */ /* 0x0003e80008921848 */
[----:B------:R1:W-:Y:S04]  /*deb0*/  LDGSTS.E [R198+0x14000], [R54.64], P1 ;  /* 0x1400000036c67fae */ /* 0x0003e80008921848 */
[----:B----4-:R-:W4:Y:S04]  /*dec0*/  LDL.LU.64 R30, [R1+0x38] ;  /* 0x00003800011e7983 */ /* 0x010f280000300a00 */
[----:B------:R-:W-:Y:S04]  /*ded0*/  STL.64 [R1+0x8f0], R38 ;  /* 0x0008f02601007387 */ /* 0x000fe80000100a00 */
[----:B------:R1:W-:Y:S04]  /*dee0*/  STL.64 [R1+0x8f8], R46 ;  /* 0x0008f82e01007387 */ /* 0x0003e80000100a00 */
[----:B-1----:R-:W2:Y:S04]  /*def0*/  LDL.LU.64 R46, [R1+0x58] ;  /* 0x00005800012e7983 */ /* 0x002ea80000300a00 */
[----:B------:R1:W-:Y:S04]  /*df00*/  STL.64 [R1+0x900], R54 ;  /* 0x0009003601007387 */ /* 0x0003e80000100a00 */
[----:B-1----:R-:W2:Y:S01]  /*df10*/  LDL.LU.64 R54, [R1+0x68] ;  /* 0x0000680001367983 */ /* 0x002ea20000300a00 */
[----:B------:R-:W-:-:S04]  /*df20*/  IMAD.WIDE R62, R206, 0x4, R62 ;  /* 0x00000004ce3e7825 */ /* 0x000fc800078e023e */
[C---:B------:R-:W-:Y:S01]  /*df30*/  IMAD.WIDE R70, R206.reuse, 0x4, R70 ;  /* 0x00000004ce467825 */ /* 0x040fe200078e0246 */
[----:B------:R-:W-:Y:S03]  /*df40*/  STL.64 [R1+0x910], R62 ;  /* 0x0009103e01007387 */ /* 0x000fe60000100a00 */
[C---:B------:R-:W-:Y:S01]  /*df50*/  IMAD.WIDE R78, R206.reuse, 0x4, R78 ;  /* 0x00000004ce4e7825 */ /* 0x040fe200078e024e */
[----:B------:R-:W-:Y:S04]  /*df60*/  STL.64 [R1+0x918], R70 ;  /* 0x0009184601007387 */ /* 0x000fe80000100a00 */
[----:B------:R-:W-:Y:S04]  /*df70*/  STL.64 [R1+0x920], R78 ;  /* 0x0009204e01007387 */ /* 0x000fe80000100a00 */
[----:B------:R1:W-:Y:S04]  /*df80*/  STL.64 [R1+0x930], R86 ;  /* 0x0009305601007387 */ /* 0x0003e80000100a00 */
[----:B------:R-:W-:Y:S04]  /*df90*/  STL.64 [R1+0x938], R94 ;  /* 0x0009385e01007387 */ /* 0x000fe80000100a00 */
[----:B------:R-:W-:Y:S04]  /*dfa0*/  STL.64 [R1+0x940], R102 ;  /* 0x0009406601007387 */ /* 0x000fe80000100a00 */
[----:B------:R1:W-:Y:S04]  /*dfb0*/  STL.64 [R1+0x948], R110 ;  /* 0x0009486e01007387 */ /* 0x0003e80000100a00 */
[----:B------:R1:W-:Y:S04]  /*dfc0*/  LDGSTS.E [R198+0x14800], [R62.64], P1 ;  /* 0x148000003ec67fae */ /* 0x0003e80008921848 */
[----:B------:R-:W-:Y:S04]  /*dfd0*/  STL.64 [R1+0x950], R118 ;  /* 0x0009507601007387 */ /* 0x000fe80000100a00 */
[----:B------:R1:W-:Y:S04]  /*dfe0*/  LDGSTS.E [R198+0x15000], [R70.64], P1 ;  /* 0x1500000046c67fae */ /* 0x0003e80008921848 */
[----:B------:R-:W-:Y:S04]  /*dff0*/  STL.64 [R1+0x958], R126 ;  /* 0x0009587e01007387 */ /* 0x000fe80000100a00 */
[----:B------:R1:W-:Y:S04]  /*e000*/  LDGSTS.E [R198+0x15800], [R78.64], P1 ;  /* 0x158000004ec67fae */ /* 0x0003e80008921848 */
[----:B------:R1:W-:Y:S04]  /*e010*/  STL.64 [R1+0x960], R134 ;  /* 0x0009608601007387 */ /* 0x0003e80000100a00 */
[----:B------:R1:W-:Y:S04]  /*e020*/  LDGSTS.E [R198+0x16000], [R86.64], P1 ;  /* 0x1600000056c67fae */ /* 0x0003e80008921848 */
[----:B------:R-:W2:Y:S04]  /*e030*/  LDL.LU.64 R4, [R1+0x1c0] ;  /* 0x0001c00001047983 */ /* 0x000ea80000300a00 */
[----:B------:R1:W-:Y:S04]  /*e040*/  LDGSTS.E [R198+0x16800], [R94.64], P1 ;  /* 0x168000005ec67fae */ /* 0x0003e80008921848 */
[----:B-1----:R-:W2:Y:S04]  /*e050*/  LDL.LU R86, [R1+0x460] ;  /* 0x0004600001567983 */ /* 0x002ea80000300800 */
[----:B------:R-:W2:Y:S04]  /*e060*/  LDL.LU R87, [R1+0x418] ;  /* 0x0004180001577983 */ /* 0x000ea80000300800 */
[----:B------:R1:W-:Y:S04]  /*e070*/  LDGSTS.E [R198+0x17000], [R102.64], P1 ;  /* 0x1700000066c67fae */ /* 0x0003e80008921848 */
[----:B------:R-:W2:Y:S04]  /*e080*/  LDL.LU.64 R6, [R1+0x1b0] ;  /* 0x0001b00001067983 */ /* 0x000ea80000300a00 */
[----:B------:R1:W-:Y:S04]  /*e090*/  LDGSTS.E [R198+0x17800], [R110.64], P1 ;  /* 0x178000006ec67fae */ /* 0x0003e80008921848 */
[----:B------:R-:W2:Y:S01]  /*e0a0*/  LDL.LU R62, [R1+0x45c] ;  /* 0x00045c00013e7983 */ /* 0x000ea20000300800 */
[----:B------:R-:W-:-:S03]  /*e0b0*/  IMAD.WIDE R142, R206, 0x4, R142 ;  /* 0x00000004ce8e7825 */ /* 0x000fc600078e028e */
[----:B------:R2:W-:Y:S04]  /*e0c0*/  LDGSTS.E [R198+0x18000], [R118.64], P1 ;  /* 0x1800000076c67fae */ /* 0x0005e80008921848 */
[----:B-1----:R-:W2:Y:S04]  /*e0d0*/  LDL.LU.64 R110, [R1+0x1a8] ;  /* 0x0001a800016e7983 */ /* 0x002ea80000300a00 */
[----:B------:R-:W2:Y:S04]  /*e0e0*/  LDL.LU R70, [R1+0x464] ;  /* 0x0004640001467983 */ /* 0x000ea80000300800 */
[----:B------:R-:W2:Y:S04]  /*e0f0*/  LDL.LU.64 R78, [R1+0x1a0] ;  /* 0x0001a000014e7983 */ /* 0x000ea80000300a00 */
[----:B------:R-:W3:Y:S04]  /*e100*/  LDL.LU.64 R38, [R1+0x50] ;  /* 0x0000500001267983 */ /* 0x000ee80000300a00 */
[----:B------:R-:W2:Y:S01]  /*e110*/  LDL.LU.64 R14, [R1+0x20] ;  /* 0x00002000010e7983 */ /* 0x000ea20000300a00 */
[----:B------:R-:W-:-:S03]  /*e120*/  IMAD.WIDE R150, R206, 0x4, R150 ;  /* 0x00000004ce967825 */ /* 0x000fc600078e0296 */
[----:B------:R1:W-:Y:S01]  /*e130*/  LDGSTS.E [R198+0x18800], [R126.64], P1 ;  /* 0x188000007ec67fae */ /* 0x0003e20008921848 */
        /* <DEDUP_REMOVED lines=27> */
[----:B------:R-:W2:Y:S01]  /*e2f0*/  LDL.LU R71, [R1+0x468] ;  /* 0x0004680001477983 */ /* 0x000ea20000300800 */
[----:B------:R-:W-:-:S03]  /*e300*/  IMAD.WIDE R18, R206, 0x4, R18 ;  /* 0x00000004ce127825 */ /* 0x000fc600078e0212 */
[----:B------:R-:W2:Y:S01]  /*e310*/  LDL.LU.64 R94, [R1+0x198] ;  /* 0x00019800015e7983 */ /* 0x000ea20000300a00 */
[----:B------:R-:W-:-:S04]  /*e320*/  IMAD.WIDE R20, R206, 0x4, R20 ;  /* 0x00000004ce147825 */ /* 0x000fc800078e0214 */
        /* <DEDUP_REMOVED lines=82> */
[C---:B------:R-:W-:Y:S01]  /*e850*/  IMAD.WIDE R248, R206.reuse, 0x4, R248 ;  /* 0x00000004cef87825 */ /* 0x040fe200078e02f8 */
[----:B------:R1:W-:Y:S03]  /*e860*/  LDGSTS.E [R198+0x1f800], [R246.64], P1 ;  /* 0x1f800000f6c67fae */ /* 0x0003e60008921848 */
[----:B------:R-:W-:-:S04]  /*e870*/  IMAD.WIDE R250, R206, 0x4, R250 ;  /* 0x00000004cefa7825 */ /* 0x000fc800078e02fa */
[----:B------:R-:W-:Y:S01]  /*e880*/  IMAD.WIDE R2, R206, 0x4, R2 ;  /* 0x00000004ce027825 */ /* 0x000fe200078e0202 */
[----:B------:R-:W-:-:S05]  /*e890*/  LOP3.LUT R206, R198, 0x20, RZ, 0x3c, !PT ;  /* 0x00000020c6ce7812 */ /* 0x000fca00078e3cff */
[----:B--2---:R2:W-:Y:S04]  /*e8a0*/  LDGSTS.E [R206+0x10200], [R54.64], P1 ;  /* 0x1020000036ce7fae */ /* 0x0045e80008921848 */
        /* <DEDUP_REMOVED lines=80> */
[----:B------:R3:W-:Y:S01]  /*edb0*/  LDGSTS.E [R209+0x18e00], [R132.64], P1 ;  /* 0x18e0000084d17fae */ /* 0x0007e20008921848 */
[----:B--2---:R-:W-:-:S03]  /*edc0*/  IMAD.MOV.U32 R206, RZ, RZ, c[0x0][0x188] ;  /* 0x00006200ffce7624 */ /* 0x004fc600078e00ff */
[----:B------:R3:W-:Y:S04]  /*edd0*/  LDGSTS.E [R209+0x19600], [R140.64], P1 ;  /* 0x196000008cd17fae */ /* 0x0007e80008921848 */
[----:B------:R3:W-:Y:S04]  /*ede0*/  LDGSTS.E [R209+0x19e00], [R148.64], P1 ;  /* 0x19e0000094d17fae */ /* 0x0007e80008921848 */
[----:B------:R3:W-:Y:S04]  /*edf0*/  LDGSTS.E [R209+0x1a600], [R156.64], P1 ;  /* 0x1a6000009cd17fae */ /* 0x0007e80008921848 */
[----:B------:R3:W-:Y:S04]  /*ee00*/  LDGSTS.E [R209+0x1ae00], [R164.64], P1 ;  /* 0x1ae00000a4d17fae */ /* 0x0007e80008921848 */
[----:B------:R3:W-:Y:S01]  /*ee10*/  LDGSTS.E [R209+0x1b600], [R172.64], P1 ;  /* 0x1b600000acd17fae */ /* 0x0007e20008921848 */
[----:B------:R-:W-:-:S03]  /*ee20*/  IMAD.SHL.U32 R63, R206, 0x40, RZ ;  /* 0x00000040ce3f7824 */ /* 0x000fc600078e00ff */
[----:B------:R3:W-:Y:S04]  /*ee30*/  LDGSTS.E [R209+0x1be00], [R180.64], P1 ;  /* 0x1be00000b4d17fae */ /* 0x0007e80008921848 */
[----:B------:R3:W-:Y:S04]  /*ee40*/  LDGSTS.E [R209+0x1c600], [R188.64], P1 ;  /* 0x1c600000bcd17fae */ /* 0x0007e80008921848 */
[----:B------:R3:W-:Y:S04]  /*ee50*/  LDGSTS.E [R209+0x1ce00], [R196.64], P1 ;  /* 0x1ce00000c4d17fae */ /* 0x0007e80008921848 */
[----:B------:R3:W-:Y:S04]  /*ee60*/  LDGSTS.E [R209+0x1d600], [R212.64], P1 ;  /* 0x1d600000d4d17fae */ /* 0x0007e80008921848 */
[----:B------:R3:W-:Y:S04]  /*ee70*/  LDGSTS.E [R209+0x1de00], [R220.64], P1 ;  /* 0x1de00000dcd17fae */ /* 0x0007e80008921848 */
[----:B------:R-:W2:Y:S04]  /*ee80*/  LDL.LU R206, [R1+0x46c] ;  /* 0x00046c0001ce7983 */ /* 0x000ea80000300800 */
[----:B------:R3:W-:Y:S04]  /*ee90*/  LDGSTS.E [R209+0x1e600], [R228.64], P1 ;  /* 0x1e600000e4d17fae */ /* 0x0007e80008921848 */
[----:B------:R3:W-:Y:S04]  /*eea0*/  LDGSTS.E [R209+0x1ee00], [R236.64], P1 ;  /* 0x1ee00000ecd17fae */ /* 0x0007e80008921848 */
[----:B------:R3:W-:Y:S04]  /*eeb0*/  LDGSTS.E [R209+0x1f600], [R244.64], P1 ;  /* 0x1f600000f4d17fae */ /* 0x0007e80008921848 */
[----:B------:R3:W-:Y:S01]  /*eec0*/  LDGSTS.E [R209+0x1fe00], [R2.64], P1 ;  /* 0x1fe0000002d17fae */ /* 0x0007e20008921848 */
[----:B------:R-:W-:-:S03]  /*eed0*/  ISETP.NE.U32.AND P1, PT, R86, RZ, PT ;  /* 0x000000ff5600720c */ /* 0x000fc60003f25070 */
[----:B-1----:R-:W3:Y:S04]  /*eee0*/  LDL.LU.64 R134, [R1+0x190] ;  /* 0x0001900001867983 */ /* 0x002ee80000300a00 */
[----:B------:R-:W4:Y:S04]  /*eef0*/  LDL.LU R86, [R1+0x470] ;  /* 0x0004700001567983 */ /* 0x000f280000300800 */
[----:B------:R-:W4:Y:S01]  /*ef00*/  LDL.LU.64 R126, [R1+0x188] ;  /* 0x00018800017e7983 */ /* 0x000f220000300a00 */
[----:B------:R-:W-:-:S03]  /*ef10*/  ISETP.NE.U32.AND P0, PT, R87, RZ, PT ;  /* 0x000000ff5700720c */ /* 0x000fc60003f05070 */
[----:B------:R-:W4:Y:S04]  /*ef20*/  LDL.LU R87, [R1+0x474] ;  /* 0x0004740001577983 */ /* 0x000f280000300800 */
[----:B------:R-:W4:Y:S04]  /*ef30*/  LDL.LU.64 R118, [R1+0x180] ;  /* 0x0001800001767983 */ /* 0x000f280000300a00 */
[----:B------:R-:W0:Y:S01]  /*ef40*/  LDGDEPBAR ;  /* 0x00000000000079af */ /* 0x000e220000000000 */
[----:B------:R-:W-:-:S03]  /*ef50*/  IMAD.WIDE R4, R63, 0x4, R4 ;  /* 0x000000043f047825 */ /* 0x000fc600078e0204 */
[----:B------:R-:W-:Y:S01]  /*ef60*/  BAR.SYNC.DEFER_BLOCKING 0x0 ;  /* 0x0000000000007b1d */ /* 0x000fe20000010000 */
[----:B------:R-:W-:-:S05]  /*ef70*/  IMAD.WIDE R6, R63, 0x4, R6 ;  /* 0x000000043f067825 */ /* 0x000fca00078e0206 */
[----:B------:R1:W-:Y:S04]  /*ef80*/  STL.64 [R1+0x8c0], R4 ;  /* 0x0008c00401007387 */ /* 0x0003e80000100a00 */
[----:B------:R-:W4:Y:S04]  /*ef90*/  LDL.LU R103, [R1+0x478] ;  /* 0x0004780001677983 */ /* 0x000f280000300800 */
[----:B------:R1:W-:Y:S04]  /*efa0*/  STL.64 [R1+0x8c8], R6 ;  /* 0x0008c80601007387 */ /* 0x0003e80000100a00 */
[----:B------:R-:W-:Y:S01]  /*efb0*/  @!PT LDS RZ, [RZ] ;  /* 0x00000000fffff984 */ /* 0x000fe20000000800 */
[----:B------:R-:W-:Y:S01]  /*efc0*/  @!PT LDS RZ, [RZ] ;  /* 0x00000000fffff984 */ /* 0x000fe20000000800 */
[----:B------:R-:W-:Y:S01]  /*efd0*/  @!PT LDS RZ, [RZ] ;  /* 0x00000000fffff984 */ /* 0x000fe20000000800 */
[----:B------:R1:W-:Y:S01]  /*efe0*/  LDGSTS.E [R205+0x58000], [R4.64], P1 ;  /* 0x5800000004cd7fae */ /* 0x0003e20008921848 */
[----:B------:R-:W-:-:S03]  /*eff0*/  ISETP.NE.U32.AND P1, PT, R62, RZ, PT ;  /* 0x000000ff3e00720c */ /* 0x000fc60003f25070 */
[----:B------:R1:W-:Y:S01]  /*f000*/  LDGSTS.E [R205+0x58400], [R6.64], P0 ;  /* 0x5840000006cd7fae */ /* 0x0003e20008121848 */
[----:B------:R-:W-:Y:S01]  /*f010*/  ISETP.NE.U32.AND P0, PT, R70, RZ, PT ;  /* 0x000000ff4600720c */ /* 0x000fe20003f05070 */
[----:B-1----:R-:W-:Y:S02]  /*f020*/  IMAD.WIDE R4, R63, 0x4, R110 ;  /* 0x000000043f047825 */ /* 0x002fe400078e026e */
[----:B------:R-:W4:Y:S04]  /*f030*/  LDL.LU.64 R110, [R1+0x178] ;  /* 0x00017800016e7983 */ /* 0x000f280000300a00 */
[----:B------:R-:W4:Y:S04]  /*f040*/  LDL.LU R62, [R1+0x47c] ;  /* 0x00047c00013e7983 */ /* 0x000f280000300800 */
[----:B------:R1:W-:Y:S04]  /*f050*/  STL.64 [R1], R4 ;  /* 0x0000000401007387 */ /* 0x0003e80000100a00 */
[----:B------:R1:W-:Y:S01]  /*f060*/  LDGSTS.E [R205+0x58800], [R4.64], P1 ;  /* 0x5880000004cd7fae */ /* 0x0003e20008921848 */
[----:B------:R-:W-:Y:S01]  /*f070*/  ISETP.NE.U32.AND P1, PT, R71, RZ, PT ;  /* 0x000000ff4700720c */ /* 0x000fe20003f25070 */
[----:B------:R-:W-:-:S04]  /*f080*/  IMAD.WIDE R6, R63, 0x4, R94 ;  /* 0x000000043f067825 */ /* 0x000fc800078e025e */
[----:B-1----:R-:W-:Y:S02]  /*f090*/  IMAD.WIDE R4, R63, 0x4, R78 ;  /* 0x000000043f047825 */ /* 0x002fe400078e024e */
[----:B------:R-:W4:Y:S04]  /*f0a0*/  LDL.LU.64 R78, [R1+0x170] ;  /* 0x00017000014e7983 */ /* 0x000f280000300a00 */
[----:B------:R-:W4:Y:S04]  /*f0b0*/  LDL.LU R70, [R1+0x480] ;  /* 0x0004800001467983 */ /* 0x000f280000300800 */
[----:B------:R1:W-:Y:S04]  /*f0c0*/  STL.64 [R1+0x10], R4 ;  /* 0x0000100401007387 */ /* 0x0003e80000100a00 */
[----:B------:R1:W-:Y:S04]  /*f0d0*/  LDGSTS.E [R205+0x58c00], [R4.64], P0 ;  /* 0x58c0000004cd7fae */ /* 0x0003e80008121848 */
[----:B------:R3:W-:Y:S04]  /*f0e0*/  LDGSTS.E [R205+0x59000], [R6.64], P1 ;  /* 0x5900000006cd7fae */ /* 0x0007e80008921848 */
[----:B-1----:R-:W4:Y:S04]  /*f0f0*/  LDL.LU.64 R4, [R1+0xf0] ;  /* 0x0000f00001047983 */ /* 0x002f280000300a00 */
[----:B------:R-:W4:Y:S04]  /*f100*/  LDL.LU R71, [R1+0x484] ;  /* 0x0004840001477983 */ /* 0x000f280000300800 */
[----:B------:R3:W-:Y:S04]  /*f110*/  STL.64 [R1+0x30], R6 ;  /* 0x0000300601007387 */ /* 0x0007e80000100a00 */
[----:B------:R-:W4:Y:S01]  /*f120*/  LDL.LU.64 R94, [R1+0x168] ;  /* 0x00016800015e7983 */ /* 0x000f220000300a00 */
[----:B--2---:R-:W-:-:S03]  /*f130*/  ISETP.NE.U32.AND P0, PT, R206, RZ, PT ;  /* 0x000000ffce00720c */ /* 0x004fc60003f05070 */
[----:B------:R-:W2:Y:S01]  /*f140*/  LDL.LU R206, [R1+0x488] ;  /* 0x0004880001ce7983 */ /* 0x000ea20000300800 */
[----:B---3--:R-:W-:Y:S01]  /*f150*/  IMAD.WIDE R6, R63, 0x4, R134 ;  /* 0x000000043f067825 */ /* 0x008fe200078e0286 */
[----:B----4-:R-:W-:-:S04]  /*f160*/  ISETP.NE.U32.AND P1, PT, R86, RZ, PT ;  /* 0x000000ff5600720c */ /* 0x010fc80003f25070 */
[----:B------:R1:W-:Y:S04]  /*f170*/  STL.64 [R1+0x48], R6 ;  /* 0x0000480601007387 */ /* 0x0003e80000100a00 */
[----:B------:R1:W-:Y:S04]  /*f180*/  LDGSTS.E [R205+0x59400], [R6.64], P0 ;  /* 0x5940000006cd7fae */ /* 0x0003e80008121848 */
[----:B------:R-:W3:Y:S04]  /*f190*/  LDL.LU.64 R134, [R1+0x160] ;  /* 0x0001600001867983 */ /* 0x000ee80000300a00 */
[----:B------:R-:W4:Y:S01]  /*f1a0*/  LDL.LU R86, [R1+0x48c] ;  /* 0x00048c0001567983 */ /* 0x000f220000300800 */
[----:B-1----:R-:W-:Y:S01]  /*f1b0*/  IMAD.WIDE R6, R63, 0x4, R126 ;  /* 0x000000043f067825 */ /* 0x002fe200078e027e */
[----:B------:R-:W-:-:S04]  /*f1c0*/  ISETP.NE.U32.AND P0, PT, R87, RZ, PT ;  /* 0x000000ff5700720c */ /* 0x000fc80003f05070 */
[----:B------:R1:W-:Y:S04]  /*f1d0*/  STL.64 [R1+0x60], R6 ;  /* 0x0000600601007387 */ /* 0x0003e80000100a00 */
[----:B------:R1:W-:Y:S04]  /*f1e0*/  LDGSTS.E [R205+0x59800], [R6.64], P1 ;  /* 0x5980000006cd7fae */ /* 0x0003e80008921848 */
[----:B------:R-:W4:Y:S04]  /*f1f0*/  LDL.LU.64 R126, [R1+0x158] ;  /* 0x00015800017e7983 */ /* 0x000f280000300a00 */
[----:B------:R-:W4:Y:S01]  /*f200*/  LDL.LU R87, [R1+0x490] ;  /* 0x0004900001577983 */ /* 0x000f220000300800 */
[----:B-1----:R-:W-:-:S05]  /*f210*/  IMAD.WIDE R6, R63, 0x4, R118 ;  /* 0x000000043f067825 */ /* 0x002fca00078e0276 */
[----:B------:R1:W-:Y:S04]  /*f220*/  STL.64 [R1+0x78], R6 ;  /* 0x0000780601007387 */ /* 0x0003e80000100a00 */
[----:B------:R-:W4:Y:S01]  /*f230*/  LDL.LU.64 R118, [R1+0x150] ;  /* 0x0001500001767983 */ /* 0x000f220000300a00 */
[----:B------:R-:W-:-:S03]  /*f240*/  ISETP.NE.U32.AND P1, PT, R103, RZ, PT ;  /* 0x000000ff6700720c */ /* 0x000fc60003f25070 */
[----:B------:R1:W-:Y:S04]  /*f250*/  LDGSTS.E [R205+0x59c00], [R6.64], P0 ;  /* 0x59c0000006cd7fae */ /* 0x0003e80008121848 */
[----:B------:R-:W4:Y:S01]  /*f260*/  LDL.LU R102, [R1+0x494] ;  /* 0x0004940001667983 */ /* 0x000f220000300800 */
[----:B-1----:R-:W-:Y:S01]  /*f270*/  IMAD.WIDE R6, R63, 0x4, R110 ;  /* 0x000000043f067825 */ /* 0x002fe200078e026e */
[----:B------:R-:W-:-:S04]  /*f280*/  ISETP.NE.U32.AND P0, PT, R62, RZ, PT ;  /* 0x000000ff3e00720c */ /* 0x000fc80003f05070 */
[----:B------:R1:W-:Y:S04]  /*f290*/  STL.64 [R1+0xa0], R6 ;  /* 0x0000a00601007387 */ /* 0x0003e80000100a00 */
[----:B------:R1:W-:Y:S04]  /*f2a0*/  LDGSTS.E [R205+0x5a000], [R6.64], P1 ;  /* 0x5a00000006cd7fae */ /* 0x0003e80008921848 */
[----:B------:R-:W4:Y:S04]  /*f2b0*/  LDL.LU.64 R110, [R1+0x148] ;  /* 0x00014800016e7983 */ /* 0x000f280000300a00 */
[----:B------:R-:W4:Y:S01]  /*f2c0*/  LDL.LU R62, [R1+0x498] ;  /* 0x00049800013e7983 */ /* 0x000f220000300800 */
[----:B-1----:R-:W-:Y:S01]  /*f2d0*/  IMAD.WIDE R6, R63, 0x4, R78 ;  /* 0x000000043f067825 */ /* 0x002fe200078e024e */
[----:B------:R-:W-:-:S04]  /*f2e0*/  ISETP.NE.U32.AND P1, PT, R70, RZ, PT ;  /* 0x000000ff4600720c */ /* 0x000fc80003f25070 */
[----:B------:R-:W-:Y:S04]  /*f2f0*/  STL.64 [R1+0xb8], R6 ;  /* 0x0000b80601007387 */ /* 0x000fe80000100a00 */
[----:B------:R-:W4:Y:S04]  /*f300*/  LDL.LU.64 R78, [R1+0x1b8] ;  /* 0x0001b800014e7983 */ /* 0x000f280000300a00 */
[----:B------:R-:W4:Y:S04]  /*f310*/  LDL.LU R103, [R1+0x49c] ;  /* 0x00049c0001677983 */ /* 0x000f280000300800 */
[----:B------:R1:W-:Y:S01]  /*f320*/  LDGSTS.E [R205+0x5a400], [R6.64], P0 ;  /* 0x5a40000006cd7fae */ /* 0x0003e20008121848 */
[----:B------:R-:W-:Y:S01]  /*f330*/  IMAD.WIDE R4, R63, 0x4, R4 ;  /* 0x000000043f047825 */ /* 0x000fe200078e0204 */
[----:B------:R-:W-:-:S04]  /*f340*/  ISETP.NE.U32.AND P0, PT, R71, RZ, PT ;  /* 0x000000ff4700720c */ /* 0x000fc80003f05070 */
[----:B------:R1:W-:Y:S04]  /*f350*/  STL.64 [R1+0xf0], R4 ;  /* 0x0000f00401007387 */ /* 0x0003e80000100a00 */
[----:B------:R1:W-:Y:S04]  /*f360*/  LDGSTS.E [R205+0x5a800], [R4.64], P1 ;  /* 0x5a80000004cd7fae */ /* 0x0003e80008921848 */
[----:B------:R-:W4:Y:S01]  /*f370*/  LDL.LU.64 R70, [R1+0x140] ;  /* 0x0001400001467983 */ /* 0x000f220000300a00 */
[----:B-1----:R-:W-:-:S03]  /*f380*/  IMAD.WIDE R4, R63, 0x4, R94 ;  /* 0x000000043f047825 */ /* 0x002fc600078e025e */
[----:B------:R-:W4:Y:S04]  /*f390*/  LDL.LU R94, [R1+0x4a4] ;  /* 0x0004a400015e7983 */ /* 0x000f280000300800 */
[----:B------:R1:W-:Y:S04]  /*f3a0*/  STL.64 [R1+0x168], R4 ;  /* 0x0001680401007387 */ /* 0x0003e80000100a00 */
[----:B------:R-:W4:Y:S04]  /*f3b0*/  LDL.LU.64 R6, [R1+0x100] ;  /* 0x0001000001067983 */ /* 0x000f280000300a00 */
[----:B------:R-:W4:Y:S04]  /*f3c0*/  LDL.LU R95, [R1+0x4a8] ;  /* 0x0004a800015f7983 */ /* 0x000f280000300800 */
[----:B------:R1:W-:Y:S01]  /*f3d0*/  LDGSTS.E [R205+0x5ac00], [R4.64], P0 ;  /* 0x5ac0000004cd7fae */ /* 0x0003e20008121848 */
[----:B--2---:R-:W-:-:S03]  /*f3e0*/  ISETP.NE.U32.AND P1, PT, R206, RZ, PT ;  /* 0x000000ffce00720c */ /* 0x004fc60003f25070 */
[----:B------:R-:W2:Y:S04]  /*f3f0*/  LDL.LU R206, [R1+0x4a0] ;  /* 0x0004a00001ce7983 */ /* 0x000ea80000300800 */
[----:B-1----:R-:W2:Y:S01]  /*f400*/  LDL.LU.64 R4, [R1+0xf8] ;  /* 0x0000f80001047983 */ /* 0x002ea20000300a00 */
[----:B---3--:R-:W-:Y:S01]  /*f410*/  IMAD.WIDE R134, R63, 0x4, R134 ;  /* 0x000000043f867825 */ /* 0x008fe200078e0286 */
[----:B----4-:R-:W-:-:S04]  /*f420*/  ISETP.NE.U32.AND P0, PT, R86, RZ, PT ;  /* 0x000000ff5600720c */ /* 0x010fc80003f05070 */
[----:B------:R1:W-:Y:S04]  /*f430*/  LDGSTS.E [R205+0x5b000], [R134.64], P1 ;  /* 0x5b00000086cd7fae */ /* 0x0003e80008921848 */
[----:B------:R-:W-:Y:S01]  /*f440*/  STL.64 [R1+0x160], R134 ;  /* 0x0001608601007387 */ /* 0x000fe20000100a00 */
[----:B------:R-:W-:Y:S01]  /*f450*/  IMAD.WIDE R126, R63, 0x4, R126 ;  /* 0x000000043f7e7825 */ /* 0x000fe200078e027e */
[----:B------:R-:W-:-:S04]  /*f460*/  ISETP.NE.U32.AND P1, PT, R87, RZ, PT ;  /* 0x000000ff5700720c */ /* 0x000fc80003f25070 */
[----:B------:R3:W-:Y:S04]  /*f470*/  LDGSTS.E [R205+0x5b400], [R126.64], P0 ;  /* 0x5b4000007ecd7fae */ /* 0x0007e80008121848 */
[----:B------:R-:W4:Y:S04]  /*f480*/  LDL.LU.64 R86, [R1+0xe8] ;  /* 0x0000e80001567983 */ /* 0x000f280000300a00 */
[----:B------:R3:W-:Y:S01]  /*f490*/  STL.64 [R1+0x158], R126 ;  /* 0x0001587e01007387 */ /* 0x0007e20000100a00 */
[----:B------:R-:W-:-:S05]  /*f4a0*/  IMAD.WIDE R118, R63, 0x4, R118 ;  /* 0x000000043f767825 */ /* 0x000fca00078e0276 */
[----:B------:R1:W-:Y:S04]  /*f4b0*/  STL.64 [R1+0x138], R118 ;  /* 0x0001387601007387 */ /* 0x0003e80000100a00 */
[----:B---3--:R-:W3:Y:S01]  /*f4c0*/  LDL.LU.64 R126, [R1+0xe0] ;  /* 0x0000e000017e7983 */ /* 0x008ee20000300a00 */
[----:B------:R-:W-:-:S03]  /*f4d0*/  ISETP.NE.U32.AND P0, PT, R102, RZ, PT ;  /* 0x000000ff6600720c */ /* 0x000fc60003f05070 */
[----:B------:R1:W-:Y:S04]  /*f4e0*/  LDGSTS.E [R205+0x5b800], [R118.64], P1 ;  /* 0x5b80000076cd7fae */ /* 0x0003e80008921848 */
[----:B------:R-:W3:Y:S01]  /*f4f0*/  LDL.LU R102, [R1+0x4b4] ;  /* 0x0004b40001667983 */ /* 0x000ee20000300800 */
[----:B------:R-:W-:Y:S01]  /*f500*/  IMAD.WIDE R110, R63, 0x4, R110 ;  /* 0x000000043f6e7825 */ /* 0x000fe200078e026e */
[----:B------:R-:W-:-:S04]  /*f510*/  ISETP.NE.U32.AND P1, PT, R62, RZ, PT ;  /* 0x000000ff3e00720c */ /* 0x000fc80003f25070 */
[----:B------:R1:W-:Y:S01]  /*f520*/  LDGSTS.E [R205+0x5bc00], [R110.64], P0 ;  /* 0x5bc000006ecd7fae */ /* 0x0003e20008121848 */
[----:B------:R-:W-:Y:S01]  /*f530*/  ISETP.NE.U32.AND P0, PT, R103, RZ, PT ;  /* 0x000000ff6700720c */ /* 0x000fe20003f05070 */
[----:B------:R-:W-:-:S07]  /*f540*/  IMAD.WIDE R78, R63, 0x4, R78 ;  /* 0x000000043f4e7825 */ /* 0x000fce00078e024e */
[----:B------:R1:W-:Y:S04]  /*f550*/  LDGSTS.E [R0+0x58200], [R78.64], P1 ;  /* 0x582000004e007fae */ /* 0x0003e80008921848 */
[----:B------:R1:W-:Y:S04]  /*f560*/  STL.64 [R1+0x130], R110 ;  /* 0x0001306e01007387 */ /* 0x0003e80000100a00 */
[----:B-1----:R-:W3:Y:S04]  /*f570*/  LDL.LU.64 R118, [R1+0xd8] ;  /* 0x0000d80001767983 */ /* 0x002ee80000300a00 */
[----:B------:R-:W3:Y:S01]  /*f580*/  LDL.LU.64 R110, [R1+0xd0] ;  /* 0x0000d000016e7983 */ /* 0x000ee20000300a00 */
[----:B------:R-:W-:-:S03]  /*f590*/  IMAD.WIDE R134, R63, 0x4, R70 ;  /* 0x000000043f867825 */ /* 0x000fc600078e0246 */
[----:B------:R-:W3:Y:S04]  /*f5a0*/  LDL.LU R62, [R1+0x4b0] ;  /* 0x0004b000013e7983 */ /* 0x000ee80000300800 */
[----:B------:R1:W-:Y:S01]  /*f5b0*/  LDGSTS.E [R0+0x58600], [R134.64], P0 ;  /* 0x5860000086007fae */ /* 0x0003e20008121848 */
[----:B------:R-:W-:-:S03]  /*f5c0*/  ISETP.NE.U32.AND P1, PT, R94, RZ, PT ;  /* 0x000000ff5e00720c */ /* 0x000fc60003f25070 */
[----:B------:R1:W-:Y:S04]  /*f5d0*/  STL.64 [R1+0x190], R78 ;  /* 0x0001904e01007387 */ /* 0x0003e80000100a00 */
[----:B------:R-:W3:Y:S01]  /*f5e0*/  LDL.LU R103, [R1+0x4ac] ;  /* 0x0004ac0001677983 */ /* 0x000ee20000300800 */
[----:B------:R-:W-:Y:S01]  /*f5f0*/  ISETP.NE.U32.AND P0, PT, R95, RZ, PT ;  /* 0x000000ff5f00720c */ /* 0x000fe20003f05070 */
[C---:B------:R-:W-:Y:S02]  /*f600*/  IMAD.WIDE R6, R63.reuse, 0x4, R6 ;  /* 0x000000043f067825 */ /* 0x040fe400078e0206 */
[----:B-1----:R-:W3:Y:S04]  /*f610*/  LDL.LU.64 R78, [R1+0xc8] ;  /* 0x0000c800014e7983 */ /* 0x002ee80000300a00 */
[----:B------:R1:W-:Y:S04]  /*f620*/  LDGSTS.E [R0+0x58a00], [R6.64], P1 ;  /* 0x58a0000006007fae */ /* 0x0003e80008921848 */
[----:B------:R-:W3:Y:S04]  /*f630*/  LDL.LU.64 R70, [R1+0xc0] ;  /* 0x0000c00001467983 */ /* 0x000ee80000300a00 */
[----:B------:R1:W-:Y:S04]  /*f640*/  STL.64 [R1+0x188], R134 ;  /* 0x0001888601007387 */ /* 0x0003e80000100a00 */
[----:B-1----:R-:W3:Y:S04]  /*f650*/  LDL.LU.64 R134, [R1+0x960] ;  /* 0x0009600001867983 */ /* 0x002ee80000300a00 */
[----:B------:R1:W-:Y:S04]  /*f660*/  STL.64 [R1+0x180], R6 ;  /* 0x0001800601007387 */ /* 0x0003e80000100a00 */
[----:B------:R-:W3:Y:S04]  /*f670*/  LDL.LU.64 R94, [R1+0xb0] ;  /* 0x0000b000015e7983 */ /* 0x000ee80000300a00 */
[----:B-1----:R-:W3:Y:S01]  /*f680*/  LDL.LU.64 R6, [R1+0xa8] ;  /* 0x0000a80001067983 */ /* 0x002ee20000300a00 */
[----:B--2---:R-:W-:Y:S01]  /*f690*/  ISETP.NE.U32.AND P1, PT, R206, RZ, PT ;  /* 0x000000ffce00720c */ /* 0x004fe20003f25070 */
[----:B------:R-:W-:-:S05]  /*f6a0*/  IMAD.WIDE R4, R63, 0x4, R4 ;  /* 0x000000043f047825 */ /* 0x000fca00078e0204 */
[----:B------:R4:W-:Y:S01]  /*f6b0*/  LDGSTS.E [R0+0x58e00], [R4.64], P0 ;  /* 0x58e0000004007fae */ /* 0x0009e20008121848 */
[----:B------:R-:W-:-:S03]  /*f6c0*/  LOP3.LUT P0, RZ, R204, 0x200000, RZ, 0xc0, !PT ;  /* 0x00200000ccff7812 */ /* 0x000fc6000780c0ff */
[----:B------:R4:W-:Y:S04]  /*f6d0*/  STL.64 [R1+0x178], R4 ;  /* 0x0001780401007387 */ /* 0x0009e80000100a00 */
[----:B------:R-:W2:Y:S01]  /*f6e0*/  LDL.LU R206, [R1+0x4c0] ;  /* 0x0004c00001ce7983 */ /* 0x000ea20000300800 */
[----:B----4-:R-:W-:-:S05]  /*f6f0*/  IMAD.WIDE R4, R63, 0x4, R86 ;  /* 0x000000043f047825 */ /* 0x010fca00078e0256 */
[----:B------:R1:W-:Y:S04]  /*f700*/  STL.64 [R1+0x170], R4 ;  /* 0x0001700401007387 */ /* 0x0003e80000100a00 */
[----:B------:R1:W-:Y:S01]  /*f710*/  LDGSTS.E [R0+0x59200], [R4.64], P1 ;  /* 0x5920000004007fae */ /* 0x0003e20008921848 */
[----:B---3--:R-:W-:-:S03]  /*f720*/  IMAD.WIDE R126, R63, 0x4, R126 ;  /* 0x000000043f7e7825 */ /* 0x008fc600078e027e */
[----:B-1----:R-:W3:Y:S04]  /*f730*/  LDL.LU.64 R4, [R1+0x98] ;  /* 0x0000980001047983 */ /* 0x002ee80000300a00 */
[----:B------:R-:W4:Y:S04]  /*f740*/  LDL.LU.64 R86, [R1+0x90] ;  /* 0x0000900001567983 */ /* 0x000f280000300a00 */
[----:B------:R1:W-:Y:S04]  /*f750*/  STL.64 [R1+0x150], R126 ;  /* 0x0001507e01007387 */ /* 0x0003e80000100a00 */
[----:B------:R1:W-:Y:S01]  /*f760*/  LDGSTS.E [R0+0x59600], [R126.64], P0 ;  /* 0x596000007e007fae */ /* 0x0003e20008121848 */
[----:B------:R-:W-:-:S03]  /*f770*/  LOP3.LUT P0, RZ, R204, 0x100000, RZ, 0xc0, !PT ;  /* 0x00100000ccff7812 */ /* 0x000fc6000780c0ff */
[----:B-1----:R-:W2:Y:S04]  /*f780*/  LDL.LU.64 R126, [R1+0x958] ;  /* 0x00095800017e7983 */ /* 0x002ea80000300a00 */
[----:B------:R-:W2:Y:S01]  /*f790*/  LDL.LU R204, [R1+0x4b8] ;  /* 0x0004b80001cc7983 */ /* 0x000ea20000300800 */
[----:B------:R-:W-:Y:S01]  /*f7a0*/  ISETP.NE.U32.AND P1, PT, R102, RZ, PT ;  /* 0x000000ff6600720c */ /* 0x000fe20003f25070 */
[----:B------:R-:W-:Y:S01]  /*f7b0*/  UIADD3 UR4, UR5, -0xc0, URZ ;  /* 0xffffff4005047890 */ /* 0x000fe2000fffe03f */
[----:B------:R-:W-:-:S11]  /*f7c0*/  IMAD.WIDE R118, R63, 0x4, R118 ;  /* 0x000000043f767825 */ /* 0x000fd600078e0276 */
[----:B------:R1:W-:Y:S01]  /*f7d0*/  LDGSTS.E [R0+0x59a00], [R118.64], P1 ;  /* 0x59a0000076007fae */ /* 0x0003e20008921848 */
[----:B------:R-:W-:-:S03]  /*f7e0*/  IMAD.WIDE R110, R63, 0x4, R110 ;  /* 0x000000043f6e7825 */ /* 0x000fc600078e026e */
[----:B------:R1:W-:Y:S04]  /*f7f0*/  STL.64 [R1+0x148], R118 ;  /* 0x0001487601007387 */ /* 0x0003e80000100a00 */
[----:B------:R1:W-:Y:S01]  /*f800*/  LDGSTS.E [R0+0x59e00], [R110.64], P3 ;  /* 0x59e000006e007fae */ /* 0x0003e20009921848 */
[----:B------:R-:W-:-:S03]  /*f810*/  ISETP.NE.U32.AND P1, PT, R62, RZ, PT ;  /* 0x000000ff3e00720c */ /* 0x000fc60003f25070 */
[----:B-1----:R-:W2:Y:S01]  /*f820*/  LDL.LU.64 R118, [R1+0x950] ;  /* 0x0009500001767983 */ /* 0x002ea20000300a00 */
[----:B------:R-:W-:-:S03]  /*f830*/  ISETP.NE.U32.AND P3, PT, R103, RZ, PT ;  /* 0x000000ff6700720c */ /* 0x000fc60003f65070 */
[----:B------:R1:W-:Y:S01]  /*f840*/  STL.64 [R1+0xf8], R110 ;  /* 0x0000f86e01007387 */ /* 0x0003e20000100a00 */
[----:B------:R-:W-:-:S03]  /*f850*/  IMAD.WIDE R102, R63, 0x4, R78 ;  /* 0x000000043f667825 */ /* 0x000fc600078e024e */
[----:B-1----:R-:W2:Y:S01]  /*f860*/  LDL.LU.64 R110, [R1+0x948] ;  /* 0x00094800016e7983 */ /* 0x002ea20000300a00 */
[----:B------:R-:W-:-:S03]  /*f870*/  IMAD.WIDE R78, R63, 0x4, R70 ;  /* 0x000000043f4e7825 */ /* 0x000fc600078e0246 */
[----:B------:R1:W-:Y:S04]  /*f880*/  LDGSTS.E [R0+0x5a200], [R102.64], P4 ;  /* 0x5a20000066007fae */ /* 0x0003e8000a121848 */
[----:B------:R-:W2:Y:S04]  /*f890*/  LDL.LU.64 R70, [R1+0x88] ;  /* 0x0000880001467983 */ /* 0x000ea80000300a00 */
[----:B------:R1:W-:Y:S04]  /*f8a0*/  LDGSTS.E [R0+0x5a600], [R78.64], P6 ;  /* 0x5a6000004e007fae */ /* 0x0003e8000b121848 */
[----:B------:R1:W-:Y:S01]  /*f8b0*/  STL.64 [R1+0x140], R102 ;  /* 0x0001406601007387 */ /* 0x0003e20000100a00 */
[----:B------:R-:W-:-:S03]  /*f8c0*/  IMAD.WIDE R94, R63, 0x4, R94 ;  /* 0x000000043f5e7825 */ /* 0x000fc600078e025e */
[----:B-1----:R-:W2:Y:S04]  /*f8d0*/  LDL.LU.64 R102, [R1+0x940] ;  /* 0x0009400001667983 */ /* 0x002ea80000300a00 */
[----:B------:R1:W-:Y:S01]  /*f8e0*/  STL.64 [R1+0x120], R78 ;  /* 0x0001204e01007387 */ /* 0x0003e20000100a00 */
[----:B------:R-:W-:-:S03]  /*f8f0*/  IMAD.WIDE R6, R63, 0x4, R6 ;  /* 0x000000043f067825 */ /* 0x000fc600078e0206 */
[----:B------:R1:W-:Y:S04]  /*f900*/  LDGSTS.E [R0+0x5aa00], [R94.64], P5 ;  /* 0x5aa000005e007fae */ /* 0x0003e8000a921848 */
[----:B------:R1:W-:Y:S04]  /*f910*/  LDGSTS.E [R0+0x5ae00], [R6.64], P1 ;  /* 0x5ae0000006007fae */ /* 0x0003e80008921848 */
[----:B-1----:R-:W2:Y:S04]  /*f920*/  LDL.LU.64 R78, [R1+0x80] ;  /* 0x00008000014e7983 */ /* 0x002ea80000300a00 */
[----:B------:R1:W-:Y:S04]  /*f930*/  STL.64 [R1+0x118], R94 ;  /* 0x0001185e01007387 */ /* 0x0003e80000100a00 */
[----:B-1----:R-:W2:Y:S04]  /*f940*/  LDL.LU.64 R94, [R1+0x938] ;  /* 0x00093800015e7983 */ /* 0x002ea80000300a00 */
[----:B------:R1:W-:Y:S04]  /*f950*/  STL.64 [R1+0x110], R6 ;  /* 0x0001100601007387 */ /* 0x0003e80000100a00 */
[----:B-1----:R-:W2:Y:S01]  /*f960*/  LDL.LU.64 R6, [R1+0x40] ;  /* 0x0000400001067983 */ /* 0x002ea20000300a00 */
[----:B---3--:R-:W-:-:S04]  /*f970*/  IMAD.WIDE R4, R63, 0x4, R4 ;  /* 0x000000043f047825 */ /* 0x008fc800078e0204 */
[----:B----4-:R-:W-:Y:S01]  /*f980*/  IMAD.WIDE R86, R63, 0x4, R86 ;  /* 0x000000043f567825 */ /* 0x010fe200078e0256 */
[----:B------:R1:W-:Y:S04]  /*f990*/  STL.64 [R1+0x108], R4 ;  /* 0x0001080401007387 */ /* 0x0003e80000100a00 */
[----:B------:R1:W-:Y:S01]  /*f9a0*/  LDGSTS.E [R0+0x5b200], [R4.64], P3 ;  /* 0x5b20000004007fae */ /* 0x0003e20009921848 */
[----:B------:R-:W-:-:S03]  /*f9b0*/  ISETP.GE.AND P3, PT, R208, UR4, PT ;  /* 0x00000004d0007c0c */ /* 0x000fc6000bf66270 */
[----:B-1----:R-:W3:Y:S01]  /*f9c0*/  LDL.LU.64 R4, [R1+0x18] ;  /* 0x0000180001047983 */ /* 0x002ee20000300a00 */
[----:B--2---:R-:W-:-:S03]  /*f9d0*/  ISETP.NE.U32.AND P6, PT, R204, RZ, PT ;  /* 0x000000ffcc00720c */ /* 0x004fc60003fc5070 */
[----:B------:R-:W-:Y:S04]  /*f9e0*/  STL.64 [R1+0x100], R86 ;  /* 0x0001005601007387 */ /* 0x000fe80000100a00 */
[----:B------:R1:W-:Y:S06]  /*f9f0*/  STL.64 [R1+0x8d0], R208 ;  /* 0x0008d0d001007387 */ /* 0x0003ec0000100a00 */
[----:B------:R2:W-:Y:S01]  /*fa00*/  LDGSTS.E [R0+0x5b600], [R86.64], P6 ;  /* 0x5b60000056007fae */ /* 0x0005e2000b121848 */
[----:B------:R-:W-:-:S03]  /*fa10*/  ISETP.NE.U32.AND P6, PT, R207, RZ, PT ;  /* 0x000000ffcf00720c */ /* 0x000fc60003fc5070 */
[----:B-1----:R-:W4:Y:S04]  /*fa20*/  LDL.LU.64 R208, [R1+0x70] ;  /* 0x0000700001d07983 */ /* 0x002f280000300a00 */
[----:B--2---:R-:W2:Y:S04]  /*fa30*/  LDL.LU.64 R86, [R1+0x930] ;  /* 0x0009300001567983 */ /* 0x004ea80000300a00 */
[----:B------:R-:W2:Y:S04]  /*fa40*/  LDL.LU R207, [R1+0x928] ;  /* 0x0009280001cf7983 */ /* 0x000ea80000300800 */
[----:B------:R-:W1:Y:S01]  /*fa50*/  S2R R62, SR_TID.X ;  /* 0x00000000003e7919 */ /* 0x000e620000002100 */
[----:B------:R-:W-:-:S03]  /*fa60*/  ISETP.NE.U32.AND P1, PT, R206, RZ, PT ;  /* 0x000000ffce00720c */ /* 0x000fc60003f25070 */
[----:B------:R-:W1:Y:S02]  /*fa70*/  S2R R206, SR_TID.X ;  /* 0x0000000000ce7919 */ /* 0x000e640000002100 */
[----:B-1----:R-:W-:-:S04]  /*fa80*/  LOP3.LUT R62, R62, 0x3f, RZ, 0xc0, !PT ;  /* 0x0000003f3e3e7812 */ /* 0x002fc800078ec0ff */
[----:B------:R-:W-:Y:S01]  /*fa90*/  ISETP.GE.AND P4, PT, R62, UR4, PT ;  /* 0x000000043e007c0c */ /* 0x000fe2000bf86270 */
[----:B------:R-:W-:-:S05]  /*faa0*/  IMAD.MOV.U32 R62, RZ, RZ, 0x3f ;  /* 0x0000003fff3e7424 */ /* 0x000fca00078e00ff */
[----:B------:R-:W-:Y:S02]  /*fab0*/  IADD3 R62, R62, c[0x0][0x180], RZ ;  /* 0x000060003e3e7a10 */ /* 0x000fe40007ffe0ff */
[----:B------:R-:W-:Y:S02]  /*fac0*/  SEL R204, RZ, 0x4, P4 ;  /* 0x00000004ffcc7807 */ /* 0x000fe40002000000 */
[----:B------:R-:W-:Y:S02]  /*fad0*/  ISETP.GT.AND P4, PT, R62, 0xff, PT ;  /* 0x000000ff3e00780c */ /* 0x000fe40003f84270 */
[----:B------:R-:W1:Y:S01]  /*fae0*/  S2R R62, SR_TID.X ;  /* 0x00000000003e7919 */ /* 0x000e620000002100 */
[----:B------:R-:W-:Y:S02]  /*faf0*/  SHF.R.U32.HI R206, RZ, 0x6, R206 ;  /* 0x00000006ffce7819 */ /* 0x000fe400000116ce */
[----:B------:R-:W-:Y:S02]  /*fb00*/  SEL R204, R204, RZ, P4 ;  /* 0x000000ffcccc7207 */ /* 0x000fe40002000000 */
[----:B------:R-:W-:-:S02]  /*fb10*/  SGXT.U32 R206, R206, 0x1 ;  /* 0x00000001cece781a */ /* 0x000fc40000000000 */
[----:B------:R-:W-:Y:S02]  /*fb20*/  ISETP.NE.U32.AND P5, PT, R204, RZ, PT ;  /* 0x000000ffcc00720c */ /* 0x000fe40003fa5070 */
[----:B------:R-:W-:Y:S02]  /*fb30*/  LOP3.LUT R206, R206, 0x4, RZ, 0xfc, !PT ;  /* 0x00000004cece7812 */ /* 0x000fe400078efcff */
[----:B------:R-:W-:Y:S02]  /*fb40*/  SEL R204, RZ, 0x4, P3 ;  /* 0x00000004ffcc7807 */ /* 0x000fe40001800000 */
[----:B------:R-:W-:Y:S02]  /*fb50*/  ISETP.GE.AND P3, PT, R206, UR4, PT ;  /* 0x00000004ce007c0c */ /* 0x000fe4000bf66270 */
[----:B------:R-:W-:Y:S02]  /*fb60*/  SEL R206, R204, RZ, P4 ;  /* 0x000000ffccce7207 */ /* 0x000fe40002000000 */
[----:B------:R-:W-:-:S02]  /*fb70*/  SEL R204, RZ, 0x4, P3 ;  /* 0x00000004ffcc7807 */ /* 0x000fc40001800000 */
[----:B------:R-:W-:Y:S02]  /*fb80*/  ISETP.NE.U32.AND P3, PT, R206, RZ, PT ;  /* 0x000000ffce00720c */ /* 0x000fe40003f65070 */
[----:B-1----:R-:W-:Y:S01]  /*fb90*/  SHF.R.U32.HI R206, RZ, 0x6, R62 ;  /* 0x00000006ffce7819 */ /* 0x002fe2000001163e */
[----:B------:R-:W-:-:S03]  /*fba0*/  IMAD.WIDE R70, R63, 0x4, R70 ;  /* 0x000000043f467825 */ /* 0x000fc600078e0246 */
[----:B------:R-:W-:Y:S02]  /*fbb0*/  SGXT.U32 R206, R206, 0x1 ;  /* 0x00000001cece781a */ /* 0x000fe40000000000 */
[----:B------:R1:W-:Y:S02]  /*fbc0*/  LDGSTS.E [R0+0x5ba00], [R70.64], P1 ;  /* 0x5ba0000046007fae */ /* 0x0003e40008921848 */
[----:B------:R-:W-:-:S04]  /*fbd0*/  LOP3.LUT R206, R206, 0x8, RZ, 0xfc, !PT ;  /* 0x00000008cece7812 */ /* 0x000fc800078efcff */
[----:B------:R-:W-:Y:S01]  /*fbe0*/  ISETP.GE.AND P1, PT, R206, UR4, PT ;  /* 0x00000004ce007c0c */ /* 0x000fe2000bf26270 */
[----:B------:R-:W-:Y:S02]  /*fbf0*/  IMAD.MOV.U32 R206, RZ, RZ, c[0x0][0x18c] ;  /* 0x00006300ffce7624 */ /* 0x000fe400078e00ff */
[----:B------:R-:W-:Y:S01]  /*fc00*/  IMAD.WIDE R62, R63, 0x4, R78 ;  /* 0x000000043f3e7825 */ /* 0x000fe200078e024e */
[----:B------:R-:W-:-:S03]  /*fc10*/  SEL R204, R204, RZ, P4 ;  /* 0x000000ffcccc7207 */ /* 0x000fc60002000000 */
[----:B------:R-:W-:Y:S01]  /*fc20*/  IMAD.SHL.U32 R206, R206, 0x40, RZ ;  /* 0x00000040cece7824 */ /* 0x000fe200078e00ff */
[----:B------:R1:W-:Y:S03]  /*fc30*/  STL.64 [R1+0x1a0], R70 ;  /* 0x0001a04601007387 */ /* 0x0003e60000100a00 */
[----:B------:R-:W-:Y:S01]  /*fc40*/  IMAD.WIDE R54, R206, 0x4, R54 ;  /* 0x00000004ce367825 */ /* 0x000fe200078e0236 */
[----:B------:R-:W3:Y:S04]  /*fc50*/  LDL.LU.64 R78, [R1+0x920] ;  /* 0x00092000014e7983 */ /* 0x000ee80000300a00 */
[----:B------:R1:W-:Y:S01]  /*fc60*/  LDGSTS.E [R0+0x5be00], [R62.64], P6 ;  /* 0x5be000003e007fae */ /* 0x0003e2000b121848 */
[----:B------:R-:W-:Y:S01]  /*fc70*/  ISETP.NE.U32.AND P6, PT, R204, RZ, PT ;  /* 0x000000ffcc00720c */ /* 0x000fe20003fc5070 */
[C---:B------:R-:W-:Y:S01]  /*fc80*/  IMAD.WIDE R46, R206.reuse, 0x4, R46 ;  /* 0x00000004ce2e7825 */ /* 0x040fe200078e022e */
[----:B------:R-:W-:Y:S01]  /*fc90*/  SEL R204, RZ, 0x4, P1 ;  /* 0x00000004ffcc7807 */ /* 0x000fe20000800000 */
[----:B-1----:R-:W3:Y:S02]  /*fca0*/  LDL.LU.64 R70, [R1+0x918] ;  /* 0x0009180001467983 */ /* 0x002ee40000300a00 */
[----:B------:R-:W-:-:S02]  /*fcb0*/  IMAD.WIDE R38, R206, 0x4, R38 ;  /* 0x00000004ce267825 */ /* 0x000fc400078e0226 */
[----:B------:R1:W-:Y:S02]  /*fcc0*/  STL.64 [R1+0x198], R62 ;  /* 0x0001983e01007387 */ /* 0x0003e40000100a00 */
[C---:B------:R-:W-:Y:S02]  /*fcd0*/  IMAD.WIDE R30, R206.reuse, 0x4, R30 ;  /* 0x00000004ce1e7825 */ /* 0x040fe400078e021e */
[----:B------:R-:W0:Y:S02]  /*fce0*/  LDGDEPBAR ;  /* 0x00000000000079af */ /* 0x000e240000000000 */
[C---:B------:R-:W-:Y:S02]  /*fcf0*/  IMAD.WIDE R22, R206.reuse, 0x4, R22 ;  /* 0x00000004ce167825 */ /* 0x040fe400078e0216 */
[----:B-1----:R-:W3:Y:S02]  /*fd00*/  LDL.LU.64 R62, [R1+0x910] ;  /* 0x00091000013e7983 */ /* 0x002ee40000300a00 */
[----:B------:R-:W-:-:S04]  /*fd10*/  IMAD.WIDE R14, R206, 0x4, R14 ;  /* 0x00000004ce0e7825 */ /* 0x000fc800078e020e */
[----:B----4-:R-:W-:-:S04]  /*fd20*/  IMAD.WIDE R208, R206, 0x4, R208 ;  /* 0x00000004ced07825 */ /* 0x010fc800078e02d0 */
[C---:B------:R-:W-:Y:S01]  /*fd30*/  IMAD.WIDE R6, R206.reuse, 0x4, R6 ;  /* 0x00000004ce067825 */ /* 0x040fe200078e0206 */
[----:B------:R1:W-:Y:S03]  /*fd40*/  LDGSTS.E [R198+0x20000], [R208.64], P2 ;  /* 0x20000000d0c67fae */ /* 0x0003e60009121848 */
[----:B------:R-:W-:Y:S01]  /*fd50*/  IMAD.WIDE R8, R206, 0x4, R8 ;  /* 0x00000004ce087825 */ /* 0x000fe200078e0208 */
[----:B------:R4:W-:Y:S01]  /*fd60*/  LDGSTS.E [R198+0x20800], [R6.64], P2 ;  /* 0x2080000006c67fae */ /* 0x0009e20009121848 */
[----:B--2---:R-:W-:-:S03]  /*fd70*/  ISETP.GE.AND P1, PT, R207, UR4, PT ;  /* 0x00000004cf007c0c */ /* 0x004fc6000bf26270 */
[----:B------:R2:W5:Y:S04]  /*fd80*/  LDL.LU R207, [R1+0x908] ;  /* 0x0009080001cf7983 */ /* 0x0005680000300800 */
        /* <DEDUP_REMOVED lines=10> */
[----:B-1----:R-:W2:Y:S04]  /*fe30*/  LDL.LU.64 R22, [R1+0x8e0] ;  /* 0x0008e00001167983 */ /* 0x002ea80000300a00 */
[----:B------:R1:W-:Y:S04]  /*fe40*/  STL.64 [R1+0x88], R14 ;  /* 0x0000880e01007387 */ /* 0x0003e80000100a00 */
[----:B-1----:R-:W2:Y:S01]  /*fe50*/  LDL.LU.64 R14, [R1+0x8d8] ;  /* 0x0008d800010e7983 */ /* 0x002ea20000300a00 */
[----:B---3--:R-:W-:-:S03]  /*fe60*/  IMAD.WIDE R4, R206, 0x4, R4 ;  /* 0x00000004ce047825 */ /* 0x008fc600078e0204 */
[----:B------:R-:W-:Y:S01]  /*fe70*/  STL.64 [R1+0xb0], R6 ;  /* 0x0000b00601007387 */ /* 0x000fe20000100a00 */
[----:B------:R-:W-:-:S03]  /*fe80*/  IMAD.WIDE R10, R206, 0x4, R10 ;  /* 0x00000004ce0a7825 */ /* 0x000fc600078e020a */
[----:B------:R1:W-:Y:S04]  /*fe90*/  STL.64 [R1+0x58], R8 ;  /* 0x0000580801007387 */ /* 0x0003e80000100a00 */
[----:B------:R3:W-:Y:S04]  /*fea0*/  STL.64 [R1+0x70], R4 ;  /* 0x0000700401007387 */ /* 0x0007e80000100a00 */
[----:B------:R-:W-:Y:S01]  /*feb0*/  STL.64 [R1+0x40], R10 ;  /* 0x0000400a01007387 */ /* 0x000fe20000100a00 */
[----:B-1----:R-:W-:-:S03]  /*fec0*/  IMAD.WIDE R8, R206, 0x4, R12 ;  /* 0x00000004ce087825 */ /* 0x002fc600078e020c */
[----:B------:R3:W-:Y:S04]  /*fed0*/  LDGSTS.E [R198+0x21000], [R4.64], P2 ;  /* 0x2100000004c67fae */ /* 0x0007e80009121848 */
[----:B------:R-:W-:Y:S04]  /*fee0*/  STL.64 [R1+0x28], R8 ;  /* 0x0000280801007387 */ /* 0x000fe80000100a00 */
[----:B------:R-:W2:Y:S04]  /*fef0*/  LDL.LU.64 R208, [R1+0x8d0] ;  /* 0x0008d00001d07983 */ /* 0x000ea80000300a00 */
[----:B----4-:R-:W4:Y:S04]  /*ff00*/  LDL.LU.64 R6, [R1+0x8c8] ;  /* 0x0008c80001067983 */ /* 0x010f280000300a00 */
[----:B---3--:R-:W3:Y:S01]  /*ff10*/  LDL.LU.64 R4, [R1+0x8c0] ;  /* 0x0008c00001047983 */ /* 0x008ee20000300a00 */
        /* <DEDUP_REMOVED lines=11> */
[----:B--2---:R-:W-:-:S04]  /*ffd0*/  IMAD.WIDE R54, R206, 0x4, R54 ;  /* 0x00000004ce367825 */ /* 0x004fc800078e0236 */
[----:B------:R-:W-:-:S04]  /*ffe0*/  IMAD.WIDE R46, R206, 0x4, R46 ;  /* 0x00000004ce2e7825 */ /* 0x000fc800078e022e */
[----:B------:R-:W-:-:S04]  /*fff0*/  IMAD.WIDE R38, R206, 0x4, R38 ;  /* 0x00000004ce267825 */ /* 0x000fc800078e0226 */
[----:B------:R-:W-:-:S04]  /*10000*/  IMAD.WIDE R30, R206, 0x4, R30 ;  /* 0x00000004ce1e7825 */ /* 0x000fc800078e021e */
[----:B------:R-:W-:-:S04]  /*10010*/  IMAD.WIDE R22, R206, 0x4, R22 ;  /* 0x00000004ce167825 */ /* 0x000fc800078e0216 */
[----:B------:R-:W-:-:S05]  /*10020*/  IMAD.WIDE R12, R206, 0x4, R14 ;  /* 0x00000004ce0c7825 */ /* 0x000fca00078e020e */
[----:B------:R1:W-:Y:S04]  /*10030*/  LDGSTS.E [R198+0x21800], [R12.64], P2 ;  /* 0x218000000cc67fae */ /* 0x0003e80009121848 */
[----:B------:R-:W-:Y:S04]  /*10040*/  STL.64 [R1+0x838], R12 ;  /* 0x0008380c01007387 */ /* 0x000fe80000100a00 */
[----:B------:R2:W-:Y:S04]  /*10050*/  LDGSTS.E [R198+0x22000], [R22.64], P2 ;  /* 0x2200000016c67fae */ /* 0x0005e80009121848 */
[----:B------:R2:W-:Y:S04]  /*10060*/  STL.64 [R1+0x840], R22 ;  /* 0x0008401601007387 */ /* 0x0005e80000100a00 */
[----:B------:R1:W-:Y:S04]  /*10070*/  LDGSTS.E [R198+0x22800], [R30.64], P2 ;  /* 0x228000001ec67fae */ /* 0x0003e80009121848 */
[----:B------:R1:W-:Y:S04]  /*10080*/  LDGSTS.E [R198+0x23000], [R38.64], P2 ;  /* 0x2300000026c67fae */ /* 0x0003e80009121848 */
[----:B--2---:R-:W2:Y:S04]  /*10090*/  LDL.LU.64 R22, [R1+0x40] ;  /* 0x0000400001167983 */ /* 0x004ea80000300a00 */
[----:B------:R1:W-:Y:S04]  /*100a0*/  STL.64 [R1+0x848], R30 ;  /* 0x0008481e01007387 */ /* 0x0003e80000100a00 */
[----:B------:R3:W-:Y:S04]  /*100b0*/  LDGSTS.E [R198+0x23800], [R46.64], P2 ;  /* 0x238000002ec67fae */ /* 0x0007e80009121848 */
[----:B------:R3:W-:Y:S04]  /*100c0*/  LDGSTS.E [R198+0x24000], [R54.64], P2 ;  /* 0x2400000036c67fae */ /* 0x0007e80009121848 */
[----:B-1----:R-:W2:Y:S04]  /*100d0*/  LDL.LU.64 R30, [R1+0x58] ;  /* 0x00005800011e7983 */ /* 0x002ea80000300a00 */
[----:B------:R-:W-:Y:S04]  /*100e0*/  STL.64 [R1+0x850], R38 ;  /* 0x0008502601007387 */ /* 0x000fe80000100a00 */
[----:B------:R-:W-:Y:S04]  /*100f0*/  STL.64 [R1+0x858], R46 ;  /* 0x0008582e01007387 */ /* 0x000fe80000100a00 */
[----:B------:R3:W-:Y:S04]  /*10100*/  STL.64 [R1+0x860], R54 ;  /* 0x0008603601007387 */ /* 0x0007e80000100a00 */
[----:B------:R1:W-:Y:S04]  /*10110*/  LDGSTS.E [R198+0x24800], [R62.64], P2 ;  /* 0x248000003ec67fae */ /* 0x0003e80009121848 */
[----:B------:R1:W-:Y:S04]  /*10120*/  LDGSTS.E [R198+0x25000], [R70.64], P2 ;  /* 0x2500000046c67fae */ /* 0x0003e80009121848 */
[----:B---3--:R-:W2:Y:S04]  /*10130*/  LDL.LU.64 R54, [R1+0x90] ;  /* 0x0000900001367983 */ /* 0x008ea80000300a00 */
[----:B------:R1:W-:Y:S04]  /*10140*/  STL.64 [R1+0x868], R62 ;  /* 0x0008683e01007387 */ /* 0x0003e80000100a00 */
[----:B------:R4:W-:Y:S04]  /*10150*/  LDGSTS.E [R198+0x25800], [R78.64], P2 ;  /* 0x258000004ec67fae */ /* 0x0009e80009121848 */
[----:B------:R4:W-:Y:S04]  /*10160*/  LDGSTS.E [R198+0x26000], [R86.64], P2 ;  /* 0x2600000056c67fae */ /* 0x0009e80009121848 */
[----:B-1----:R-:W2:Y:S04]  /*10170*/  LDL.LU.64 R62, [R1+0x98] ;  /* 0x00009800013e7983 */ /* 0x002ea80000300a00 */
[----:B------:R-:W-:Y:S04]  /*10180*/  STL.64 [R1+0x870], R70 ;  /* 0x0008704601007387 */ /* 0x000fe80000100a00 */
[----:B------:R-:W-:Y:S04]  /*10190*/  STL.64 [R1+0x878], R78 ;  /* 0x0008784e01007387 */ /* 0x000fe80000100a00 */
[----:B------:R4:W-:Y:S04]  /*101a0*/  STL.64 [R1+0x880], R86 ;  /* 0x0008805601007387 */ /* 0x0009e80000100a00 */
[----:B------:R1:W-:Y:S01]  /*101b0*/  LDGSTS.E [R198+0x26800], [R94.64], P2 ;  /* 0x268000005ec67fae */ /* 0x0003e20009121848 */
[----:B------:R-:W-:-:S03]  /*101c0*/  IMAD.WIDE R10, R206, 0x4, R16 ;  /* 0x00000004ce0a7825 */ /* 0x000fc600078e0210 */
[----:B------:R1:W-:Y:S04]  /*101d0*/  LDGSTS.E [R198+0x27000], [R102.64], P2 ;  /* 0x2700000066c67fae */ /* 0x0003e80009121848 */
[----:B----4-:R-:W4:Y:S04]  /*101e0*/  LDL.LU.64 R86, [R1+0xd8] ;  /* 0x0000d80001567983 */ /* 0x010f280000300a00 */
[----:B------:R1:W-:Y:S01]  /*101f0*/  STL.64 [R1+0x888], R94 ;  /* 0x0008885e01007387 */ /* 0x0003e20000100a00 */
[----:B------:R-:W-:-:S03]  /*10200*/  IMAD.WIDE R150, R206, 0x4, R150 ;  /* 0x00000004ce967825 */ /* 0x000fc600078e0296 */
[----:B------:R2:W-:Y:S01]  /*10210*/  LDGSTS.E [R198+0x27800], [R110.64], P2 ;  /* 0x278000006ec67fae */ /* 0x0005e20009121848 */
[----:B------:R-:W-:-:S03]  /*10220*/  IMAD.WIDE R158, R206, 0x4, R158 ;  /* 0x00000004ce9e7825 */ /* 0x000fc600078e029e */
[----:B------:R1:W-:Y:S04]  /*10230*/  LDGSTS.E [R198+0x28000], [R118.64], P2 ;  /* 0x2800000076c67fae */ /* 0x0003e80009121848 */
[----:B-1----:R-:W2:Y:S04]  /*10240*/  LDL.LU.64 R94, [R1+0xe0] ;  /* 0x0000e000015e7983 */ /* 0x002ea80000300a00 */
[----:B------:R-:W-:Y:S04]  /*10250*/  STL.64 [R1+0x890], R102 ;  /* 0x0008906601007387 */ /* 0x000fe80000100a00 */
[----:B------:R-:W-:Y:S04]  /*10260*/  STL.64 [R1+0x898], R110 ;  /* 0x0008986e01007387 */ /* 0x000fe80000100a00 */
[----:B------:R-:W-:Y:S04]  /*10270*/  STL.64 [R1+0x8a0], R118 ;  /* 0x0008a07601007387 */ /* 0x000fe80000100a00 */
[----:B------:R-:W-:Y:S04]  /*10280*/  STL.64 [R1+0x8a8], R126 ;  /* 0x0008a87e01007387 */ /* 0x000fe80000100a00 */
[----:B------:R1:W-:Y:S04]  /*10290*/  STL.64 [R1+0x8b0], R134 ;  /* 0x0008b08601007387 */ /* 0x0003e80000100a00 */
[----:B------:R-:W-:Y:S04]  /*102a0*/  STL.64 [R1+0x8b8], R142 ;  /* 0x0008b88e01007387 */ /* 0x000fe80000100a00 */
[----:B------:R-:W2:Y:S04]  /*102b0*/  LDL.LU.64 R38, [R1] ;  /* 0x0000000001267983 */ /* 0x000ea80000300a00 */
[----:B------:R-:W2:Y:S04]  /*102c0*/  LDL.LU.64 R16, [R1+0x10] ;  /* 0x0000100001107983 */ /* 0x000ea80000300a00 */
[----:B------:R-:W2:Y:S04]  /*102d0*/  LDL.LU.64 R78, [R1+0xc8] ;  /* 0x0000c800014e7983 */ /* 0x000ea80000300a00 */
[----:B------:R-:W2:Y:S04]  /*102e0*/  LDL.LU.64 R46, [R1+0x88] ;  /* 0x00008800012e7983 */ /* 0x000ea80000300a00 */
        /* <DEDUP_REMOVED lines=30> */
[----:B-1----:R-:W2:Y:S01]  /*104d0*/  LDL.LU.64 R134, [R1+0x30] ;  /* 0x0000300001867983 */ /* 0x002ea20000300a00 */
[----:B------:R-:W-:-:S03]  /*104e0*/  IMAD.WIDE R34, R206, 0x4, R34 ;  /* 0x00000004ce227825 */ /* 0x000fc600078e0222 */
[----:B------:R-:W2:Y:S01]  /*104f0*/  LDL.LU.64 R126, [R1+0x48] ;  /* 0x00004800017e7983 */ /* 0x000ea20000300a00 */
[----:B------:R-:W-:-:S03]  /*10500*/  IMAD.WIDE R36, R206, 0x4, R36 ;  /* 0x00000004ce247825 */ /* 0x000fc600078e0224 */
[----:B------:R-:W2:Y:S01]  /*10510*/  LDL.LU.64 R118, [R1+0x60] ;  /* 0x0000600001767983 */ /* 0x000ea20000300a00 */
        /* <DEDUP_REMOVED lines=81> */
[----:B------:R-:W-:Y:S01]  /*10a30*/  LOP3.LUT R206, R198, 0x20, RZ, 0x3c, !PT ;  /* 0x00000020c6ce7812 */ /* 0x000fe200078e3cff */
[----:B------:R-:W3:Y:S04]  /*10a40*/  LDL.LU.64 R70, [R1+0xa0] ;  /* 0x0000a00001467983 */ /* 0x000ee80000300a00 */
        /* <DEDUP_REMOVED lines=26> */
[----:B------:R-:W-:-:S03]  /*10bf0*/  LOP3.LUT R9, R208, 0x10, RZ, 0xfc, !PT ;  /* 0x00000010d0097812 */ /* 0x000fc600078efcff */
[----:B------:R2:W-:Y:S04]  /*10c00*/  LDGSTS.E [R206+0x2d200], [R202.64], P2 ;  /* 0x2d200000cace7fae */ /* 0x0005e80009121848 */
[----:B------:R2:W-:Y:S01]  /*10c10*/  LDGSTS.E [R206+0x2da00], [R216.64], P2 ;  /* 0x2da00000d8ce7fae */ /* 0x0005e20009121848 */
[----:B------:R-:W-:-:S03]  /*10c20*/  SEL R8, RZ, 0x4, P1 ;  /* 0x00000004ff087807 */ /* 0x000fc60000800000 */
[----:B------:R2:W-:Y:S04]  /*10c30*/  LDGSTS.E [R206+0x2e200], [R224.64], P2 ;  /* 0x2e200000e0ce7fae */ /* 0x0005e80009121848 */
[----:B------:R2:W-:Y:S01]  /*10c40*/  LDGSTS.E [R206+0x2ea00], [R232.64], P2 ;  /* 0x2ea00000e8ce7fae */ /* 0x0005e20009121848 */
[----:B------:R-:W-:-:S03]  /*10c50*/  ISETP.GE.AND P1, PT, R9, UR4, PT ;  /* 0x0000000409007c0c */ /* 0x000fc6000bf26270 */
[----:B------:R2:W-:Y:S04]  /*10c60*/  LDGSTS.E [R206+0x2f200], [R240.64], P2 ;  /* 0x2f200000f0ce7fae */ /* 0x0005e80009121848 */
[----:B------:R2:W-:Y:S01]  /*10c70*/  LDGSTS.E [R206+0x2fa00], [R248.64], P2 ;  /* 0x2fa00000f8ce7fae */ /* 0x0005e20009121848 */
[----:B------:R-:W-:Y:S02]  /*10c80*/  SEL R8, R8, RZ, P4 ;  /* 0x000000ff08087207 */ /* 0x000fe40002000000 */
[----:B------:R-:W-:Y:S01]  /*10c90*/  SEL R14, RZ, 0x4, P1 ;  /* 0x00000004ff0e7807 */ /* 0x000fe20000800000 */
[----:B----4-:R4:W-:Y:S01]  /*10ca0*/  LDGSTS.E [R252+0x20400], [R86.64], P2 ;  /* 0x2040000056fc7fae */ /* 0x0109e20009121848 */
[----:B------:R-:W-:-:S03]  /*10cb0*/  ISETP.NE.U32.AND P1, PT, R8, RZ, PT ;  /* 0x000000ff0800720c */ /* 0x000fc60003f25070 */
[----:B------:R1:W-:Y:S01]  /*10cc0*/  LDGSTS.E [R252+0x20c00], [R54.64], P2 ;  /* 0x20c0000036fc7fae */ /* 0x0003e20009121848 */
[----:B--2---:R-:W-:-:S03]  /*10cd0*/  IMAD.MOV.U32 R206, RZ, RZ, c[0x0][0x188] ;  /* 0x00006200ffce7624 */ /* 0x004fc600078e00ff */
[----:B------:R2:W-:Y:S01]  /*10ce0*/  LDGSTS.E [R252+0x21400], [R22.64], P2 ;  /* 0x2140000016fc7fae */ /* 0x0005e20009121848 */
[----:B------:R-:W-:-:S03]  /*10cf0*/  IMAD.SHL.U32 R111, R206, 0x40, RZ ;  /* 0x00000040ce6f7824 */ /* 0x000fc600078e00ff */
[----:B------:R1:W-:Y:S01]  /*10d00*/  LDGSTS.E [R252+0x21c00], [R18.64], P2 ;  /* 0x21c0000012fc7fae */ /* 0x0003e20009121848 */
[C---:B------:R-:W-:Y:S01]  /*10d10*/  IMAD.WIDE R8, R111.reuse, 0x4, R4 ;  /* 0x000000046f087825 */ /* 0x040fe200078e0204 */
[----:B------:R-:W-:Y:S02]  /*10d20*/  SEL R4, R14, RZ, P4 ;  /* 0x000000ff0e047207 */ /* 0x000fe40002000000 */
[----:B------:R1:W-:Y:S01]  /*10d30*/  LDGSTS.E [R252+0x22400], [R26.64], P2 ;  /* 0x224000001afc7fae */ /* 0x0003e20009121848 */
[----:B------:R-:W-:-:S03]  /*10d40*/  IMAD.WIDE R14, R111, 0x4, R38 ;  /* 0x000000046f0e7825 */ /* 0x000fc600078e0226 */
[----:B------:R-:W2:Y:S04]  /*10d50*/  LDL.LU.64 R38, [R1+0xb8] ;  /* 0x0000b80001267983 */ /* 0x000ea80000300a00 */
        /* <DEDUP_REMOVED lines=59> */
[----:B------:R-:W0:Y:S04]  /*11110*/  LDGDEPBAR ;  /* 0x00000000000079af */ /* 0x000e280000000000 */
[----:B------:R-:W-:Y:S01]  /*11120*/  BAR.SYNC.DEFER_BLOCKING 0x0 ;  /* 0x0000000000007b1d */ /* 0x000fe20000010000 */
[----:B------:R-:W-:Y:S01]  /*11130*/  SEL R204, R204, RZ, P4 ;  /* 0x000000ffcccc7207 */ /* 0x000fe20002000000 */
[----:B------:R-:W-:Y:S01]  /*11140*/  IMAD.WIDE R6, R111, 0x4, R6 ;  /* 0x000000046f067825 */ /* 0x000fe200078e0206 */
[----:B------:R-:W-:-:S02]  /*11150*/  LOP3.LUT R206, R208, 0x14, RZ, 0xfc, !PT ;  /* 0x00000014d0ce7812 */ /* 0x000fc400078efcff */
[----:B------:R-:W-:Y:S01]  /*11160*/  ISETP.NE.U32.AND P2, PT, R204, RZ, PT ;  /* 0x000000ffcc00720c */ /* 0x000fe20003f45070 */
[----:B------:R-:W-:Y:S01]  /*11170*/  IMAD.WIDE R16, R111, 0x4, R16 ;  /* 0x000000046f107825 */ /* 0x000fe200078e0210 */
[----:B------:R-:W-:Y:S01]  /*11180*/  @!PT LDS RZ, [RZ] ;  /* 0x00000000fffff984 */ /* 0x000fe20000000800 */
[----:B------:R-:W-:Y:S01]  /*11190*/  @!PT LDS RZ, [RZ] ;  /* 0x00000000fffff984 */ /* 0x000fe20000000800 */
[----:B------:R-:W-:Y:S01]  /*111a0*/  @!PT LDS RZ, [RZ] ;  /* 0x00000000fffff984 */ /* 0x000fe20000000800 */
[----:B------:R1:W-:Y:S01]  /*111b0*/  LDGSTS.E [R205+0x5c000], [R8.64], P3 ;  /* 0x5c00000008cd7fae */ /* 0x0003e20009921848 */
[----:B------:R-:W-:Y:S02]  /*111c0*/  ISETP.GE.AND P3, PT, R206, UR4, PT ;  /* 0x00000004ce007c0c */ /* 0x000fe4000bf66270 */
[----:B------:R-:W-:Y:S01]  /*111d0*/  LOP3.LUT R206, R208, 0x18, RZ, 0xfc, !PT ;  /* 0x00000018d0ce7812 */ /* 0x000fe200078efcff */
[----:B------:R1:W-:Y:S01]  /*111e0*/  LDGSTS.E [R205+0x5c400], [R6.64], P6 ;  /* 0x5c40000006cd7fae */ /* 0x0003e2000b121848 */
[----:B------:R-:W-:Y:S02]  /*111f0*/  ISETP.NE.U32.AND P6, PT, R4, RZ, PT ;  /* 0x000000ff0400720c */ /* 0x000fe40003fc5070 */
[----:B------:R-:W-:-:S04]  /*11200*/  SEL R4, RZ, 0x4, P3 ;  /* 0x00000004ff047807 */ /* 0x000fc80001800000 */
[----:B------:R1:W-:Y:S01]  /*11210*/  LDGSTS.E [R205+0x5c800], [R14.64], P2 ;  /* 0x5c8000000ecd7fae */ /* 0x0003e20009121848 */
[----:B------:R-:W-:Y:S02]  /*11220*/  ISETP.GE.AND P3, PT, R206, UR4, PT ;  /* 0x00000004ce007c0c */ /* 0x000fe4000bf66270 */
[----:B------:R-:W-:Y:S01]  /*11230*/  SEL R4, R4, RZ, P4 ;  /* 0x000000ff04047207 */ /* 0x000fe20002000000 */
[----:B------:R1:W-:Y:S01]  /*11240*/  LDGSTS.E [R205+0x5cc00], [R16.64], P1 ;  /* 0x5cc0000010cd7fae */ /* 0x0003e20008921848 */
[----:B------:R-:W-:Y:S02]  /*11250*/  SEL R5, RZ, 0x4, P3 ;  /* 0x00000004ff057807 */ /* 0x000fe40001800000 */
[----:B------:R-:W-:Y:S02]  /*11260*/  LOP3.LUT R206, R208, 0x1c, RZ, 0xfc, !PT ;  /* 0x0000001cd0ce7812 */ /* 0x000fe400078efcff */
[----:B------:R-:W-:Y:S02]  /*11270*/  ISETP.NE.U32.AND P3, PT, R4, RZ, PT ;  /* 0x000000ff0400720c */ /* 0x000fe40003f65070 */
[----:B------:R-:W-:-:S02]  /*11280*/  SEL R4, R5, RZ, P4 ;  /* 0x000000ff05047207 */ /* 0x000fc40002000000 */
[----:B------:R-:W-:Y:S02]  /*11290*/  ISETP.GE.AND P2, PT, R206, UR4, PT ;  /* 0x00000004ce007c0c */ /* 0x000fe4000bf46270 */
[----:B------:R-:W-:Y:S02]  /*112a0*/  LOP3.LUT R206, R208, 0x20, RZ, 0xfc, !PT ;  /* 0x00000020d0ce7812 */ /* 0x000fe400078efcff */
[----:B------:R-:W-:Y:S01]  /*112b0*/  ISETP.NE.U32.AND P1, PT, R4, RZ, PT ;  /* 0x000000ff0400720c */ /* 0x000fe20003f25070 */
[C---:B------:R-:W-:Y:S01]  /*112c0*/  IMAD.WIDE R134, R111.reuse, 0x4, R134 ;  /* 0x000000046f867825 */ /* 0x040fe200078e0286 */
[----:B------:R-:W-:Y:S02]  /*112d0*/  SEL R4, RZ, 0x4, P2 ;  /* 0x00000004ff047807 */ /* 0x000fe40001000000 */
[----:B------:R-:W-:Y:S01]  /*112e0*/  ISETP.GE.AND P2, PT, R206, UR4, PT ;  /* 0x00000004ce007c0c */ /* 0x000fe2000bf46270 */
[----:B------:R-:W-:Y:S01]  /*112f0*/  IMAD.WIDE R126, R111, 0x4, R126 ;  /* 0x000000046f7e7825 */ /* 0x000fe200078e027e */
[----:B------:R-:W-:Y:S01]  /*11300*/  SEL R4, R4, RZ, P4 ;  /* 0x000000ff04047207 */ /* 0x000fe20002000000 */
[----:B------:R1:W-:Y:S01]  /*11310*/  STL.64 [R1], R134 ;  /* 0x0000008601007387 */ /* 0x0003e20000100a00 */
[----:B------:R-:W-:-:S02]  /*11320*/  SEL R5, RZ, 0x4, P2 ;  /* 0x00000004ff057807 */ /* 0x000fc40001000000 */
[----:B------:R-:W-:Y:S01]  /*11330*/  ISETP.NE.U32.AND P2, PT, R4, RZ, PT ;  /* 0x000000ff0400720c */ /* 0x000fe20003f45070 */
[----:B------:R1:W-:Y:S04]  /*11340*/  LDGSTS.E [R205+0x5d000], [R134.64], P6 ;  /* 0x5d00000086cd7fae */ /* 0x0003e8000b121848 */
[----:B------:R2:W-:Y:S04]  /*11350*/  STL.64 [R1+0x10], R126 ;  /* 0x0000107e01007387 */ /* 0x0005e80000100a00 */
[----:B------:R2:W-:Y:S04]  /*11360*/  LDGSTS.E [R205+0x5d400], [R126.64], P3 ;  /* 0x5d4000007ecd7fae */ /* 0x0005e80009921848 */
[----:B-1----:R-:W4:Y:S01]  /*11370*/  LDL.LU.64 R134, [R1+0xf0] ;  /* 0x0000f00001867983 */ /* 0x002f220000300a00 */
[----:B------:R-:W-:Y:S01]  /*11380*/  IMAD.WIDE R118, R111, 0x4, R118 ;  /* 0x000000046f767825 */ /* 0x000fe200078e0276 */
[----:B------:R-:W-:-:S03]  /*11390*/  LOP3.LUT R206, R208, 0x24, RZ, 0xfc, !PT ;  /* 0x00000024d0ce7812 */ /* 0x000fc600078efcff */
[----:B------:R-:W-:Y:S01]  /*113a0*/  IMAD.WIDE R102, R111, 0x4, R102 ;  /* 0x000000046f667825 */ /* 0x000fe200078e0266 */
[----:B------:R1:W-:Y:S04]  /*113b0*/  LDGSTS.E [R205+0x5d800], [R118.64], P1 ;  /* 0x5d80000076cd7fae */ /* 0x0003e80008921848 */
[----:B--2---:R-:W2:Y:S01]  /*113c0*/  LDL.LU.64 R126, [R1+0x168] ;  /* 0x00016800017e7983 */ /* 0x004ea20000300a00 */
[----:B------:R-:W-:-:S03]  /*113d0*/  SEL R4, R5, RZ, P4 ;  /* 0x000000ff05047207 */ /* 0x000fc60002000000 */
[----:B------:R1:W-:Y:S01]  /*113e0*/  STL.64 [R1+0x18], R118 ;  /* 0x0000187601007387 */ /* 0x0003e20000100a00 */
[----:B------:R-:W-:-:S03]  /*113f0*/  ISETP.GE.AND P6, PT, R206, UR4, PT ;  /* 0x00000004ce007c0c */ /* 0x000fc6000bfc6270 */
[----:B------:R3:W-:Y:S04]  /*11400*/  STL.64 [R1+0x20], R102 ;  /* 0x0000206601007387 */ /* 0x0007e80000100a00 */
[----:B------:R3:W-:Y:S04]  /*11410*/  LDGSTS.E [R205+0x5dc00], [R102.64], P2 ;  /* 0x5dc0000066cd7fae */ /* 0x0007e80009121848 */
[----:B-1----:R-:W2:Y:S01]  /*11420*/  LDL.LU.64 R118, [R1+0x160] ;  /* 0x0001600001767983 */ /* 0x002ea20000300a00 */
[----:B------:R-:W-:Y:S02]  /*11430*/  LOP3.LUT R206, R208, 0x28, RZ, 0xfc, !PT ;  /* 0x00000028d0ce7812 */ /* 0x000fe400078efcff */
[----:B------:R-:W-:Y:S01]  /*11440*/  ISETP.NE.U32.AND P3, PT, R4, RZ, PT ;  /* 0x000000ff0400720c */ /* 0x000fe20003f65070 */
[----:B---3--:R-:W3:Y:S01]  /*11450*/  LDL.LU.64 R102, [R1+0x158] ;  /* 0x0001580001667983 */ /* 0x008ee20000300a00 */
[----:B------:R-:W-:-:S02]  /*11460*/  SEL R4, RZ, 0x4, P6 ;  /* 0x00000004ff047807 */ /* 0x000fc40003000000 */
[----:B------:R-:W-:Y:S02]  /*11470*/  ISETP.GE.AND P6, PT, R206, UR4, PT ;  /* 0x00000004ce007c0c */ /* 0x000fe4000bfc6270 */
[----:B------:R-:W-:Y:S02]  /*11480*/  SEL R4, R4, RZ, P4 ;  /* 0x000000ff04047207 */ /* 0x000fe40002000000 */
[----:B------:R-:W-:Y:S02]  /*11490*/  SEL R5, RZ, 0x4, P6 ;  /* 0x00000004ff057807 */ /* 0x000fe40003000000 */
[----:B------:R-:W-:Y:S01]  /*114a0*/  ISETP.NE.U32.AND P6, PT, R4, RZ, PT ;  /* 0x000000ff0400720c */ /* 0x000fe20003fc5070 */
[----:B------:R-:W-:-:S04]  /*114b0*/  IMAD.WIDE R70, R111, 0x4, R70 ;  /* 0x000000046f467825 */ /* 0x000fc800078e0246 */
[----:B------:R-:W-:Y:S01]  /*114c0*/  IMAD.WIDE R38, R111, 0x4, R38 ;  /* 0x000000046f267825 */ /* 0x000fe200078e0226 */
[----:B------:R-:W-:Y:S04]  /*114d0*/  STL.64 [R1+0x30], R70 ;  /* 0x0000304601007387 */ /* 0x000fe80000100a00 */
[----:B------:R1:W-:Y:S04]  /*114e0*/  LDGSTS.E [R205+0x5e000], [R70.64], P3 ;  /* 0x5e00000046cd7fae */ /* 0x0003e80009921848 */
[----:B------:R1:W-:Y:S04]  /*114f0*/  STL.64 [R1+0x38], R38 ;  /* 0x0000382601007387 */ /* 0x0003e80000100a00 */
[----:B------:R1:W-:Y:S04]  /*11500*/  LDGSTS.E [R205+0x5e400], [R38.64], P6 ;  /* 0x5e40000026cd7fae */ /* 0x0003e8000b121848 */
[----:B-1----:R-:W3:Y:S04]  /*11510*/  LDL.LU.64 R38, [R1+0x138] ;  /* 0x0001380001267983 */ /* 0x002ee80000300a00 */
[----:B------:R-:W3:Y:S01]  /*11520*/  LDL.LU.64 R70, [R1+0x130] ;  /* 0x0001300001467983 */ /* 0x000ee20000300a00 */
[----:B------:R-:W-:-:S02]  /*11530*/  LOP3.LUT R206, R208, 0x2c, RZ, 0xfc, !PT ;  /* 0x0000002cd0ce7812 */ /* 0x000fc400078efcff */
[----:B------:R-:W-:Y:S02]  /*11540*/  SEL R4, R5, RZ, P4 ;  /* 0x000000ff05047207 */ /* 0x000fe40002000000 */
[----:B------:R-:W-:Y:S02]  /*11550*/  ISETP.GE.AND P1, PT, R206, UR4, PT ;  /* 0x00000004ce007c0c */ /* 0x000fe4000bf26270 */
[----:B------:R-:W-:Y:S02]  /*11560*/  LOP3.LUT R206, R208, 0x30, RZ, 0xfc, !PT ;  /* 0x00000030d0ce7812 */ /* 0x000fe400078efcff */
[----:B------:R-:W-:Y:S02]  /*11570*/  ISETP.NE.U32.AND P2, PT, R4, RZ, PT ;  /* 0x000000ff0400720c */ /* 0x000fe40003f45070 */
[----:B------:R-:W-:Y:S02]  /*11580*/  SEL R4, RZ, 0x4, P1 ;  /* 0x00000004ff047807 */ /* 0x000fe40000800000 */
[----:B------:R-:W-:-:S02]  /*11590*/  ISETP.GE.AND P1, PT, R206, UR4, PT ;  /* 0x00000004ce007c0c */ /* 0x000fc4000bf26270 */
[----:B------:R-:W-:Y:S02]  /*115a0*/  SEL R4, R4, RZ, P4 ;  /* 0x000000ff04047207 */ /* 0x000fe40002000000 */
[----:B------:R-:W-:Y:S02]  /*115b0*/  SEL R5, RZ, 0x4, P1 ;  /* 0x00000004ff057807 */ /* 0x000fe40000800000 */
[----:B------:R-:W-:Y:S02]  /*115c0*/  LOP3.LUT R206, R208, 0x34, RZ, 0xfc, !PT ;  /* 0x00000034d0ce7812 */ /* 0x000fe400078efcff */
[----:B------:R-:W-:Y:S02]  /*115d0*/  ISETP.NE.U32.AND P1, PT, R4, RZ, PT ;  /* 0x000000ff0400720c */ /* 0x000fe40003f25070 */
[----:B------:R-:W-:Y:S02]  /*115e0*/  SEL R4, R5, RZ, P4 ;  /* 0x000000ff05047207 */ /* 0x000fe40002000000 */
[----:B------:R-:W-:-:S02]  /*115f0*/  ISETP.GE.AND P3, PT, R206, UR4, PT ;  /* 0x00000004ce007c0c */ /* 0x000fc4000bf66270 */
[----:B------:R-:W-:Y:S02]  /*11600*/  LOP3.LUT R206, R208, 0x38, RZ, 0xfc, !PT ;  /* 0x00000038d0ce7812 */ /* 0x000fe400078efcff */
[----:B------:R-:W-:Y:S02]  /*11610*/  ISETP.NE.U32.AND P6, PT, R4, RZ, PT ;  /* 0x000000ff0400720c */ /* 0x000fe40003fc5070 */
[----:B------:R-:W-:Y:S02]  /*11620*/  SEL R4, RZ, 0x4, P3 ;  /* 0x00000004ff047807 */ /* 0x000fe40001800000 */
[----:B------:R-:W-:Y:S02]  /*11630*/  ISETP.GE.AND P3, PT, R206, UR4, PT ;  /* 0x00000004ce007c0c */ /* 0x000fe4000bf66270 */
[----:B------:R-:W-:Y:S02]  /*11640*/  SEL R4, R4, RZ, P4 ;  /* 0x000000ff04047207 */ /* 0x000fe40002000000 */
[----:B------:R-:W-:-:S02]  /*11650*/  SEL R5, RZ, 0x4, P3 ;  /* 0x00000004ff057807 */ /* 0x000fc40001800000 */
[----:B------:R-:W-:Y:S02]  /*11660*/  ISETP.NE.U32.AND P3, PT, R4, RZ, PT ;  /* 0x000000ff0400720c */ /* 0x000fe40003f65070 */
[----:B------:R-:W-:Y:S02]  /*11670*/  LOP3.LUT R206, R208, 0x3c, RZ, 0xfc, !PT ;  /* 0x0000003cd0ce7812 */ /* 0x000fe400078efcff */
[----:B------:R-:W-:Y:S01]  /*11680*/  SEL R4, R5, RZ, P4 ;  /* 0x000000ff05047207 */ /* 0x000fe20002000000 */
[----:B----4-:R-:W-:-:S05]  /*11690*/  IMAD.WIDE R134, R111, 0x4, R134 ;  /* 0x000000046f867825 */ /* 0x010fca00078e0286 */
[----:B------:R1:W-:Y:S04]  /*116a0*/  STL.64 [R1+0x48], R134 ;  /* 0x0000488601007387 */ /* 0x0003e80000100a00 */
[----:B------:R1:W-:Y:S01]  /*116b0*/  LDGSTS.E [R205+0x5e800], [R134.64], P2 ;  /* 0x5e80000086cd7fae */ /* 0x0003e20009121848 */
[----:B--2---:R-:W-:-:S05]  /*116c0*/  IMAD.WIDE R126, R111, 0x4, R126 ;  /* 0x000000046f7e7825 */ /* 0x004fca00078e027e */
[----:B------:R2:W-:Y:S04]  /*116d0*/  STL.64 [R1+0x50], R126 ;  /* 0x0000507e01007387 */ /* 0x0005e80000100a00 */
[----:B------:R2:W-:Y:S04]  /*116e0*/  LDGSTS.E [R205+0x5ec00], [R126.64], P1 ;  /* 0x5ec000007ecd7fae */ /* 0x0005e80008921848 */
[----:B-1----:R-:W4:Y:S01]  /*116f0*/  LDL.LU.64 R134, [R1+0x190] ;  /* 0x0001900001867983 */ /* 0x002f220000300a00 */
[----:B------:R-:W-:-:S03]  /*11700*/  IMAD.WIDE R118, R111, 0x4, R118 ;  /* 0x000000046f767825 */ /* 0x000fc600078e0276 */
[----:B--2---:R-:W2:Y:S01]  /*11710*/  LDL.LU.64 R126, [R1+0x188] ;  /* 0x00018800017e7983 */ /* 0x004ea20000300a00 */
[----:B---3--:R-:W-:Y:S01]  /*11720*/  IMAD.WIDE R102, R111, 0x4, R102 ;  /* 0x000000046f667825 */ /* 0x008fe200078e0266 */
[----:B------:R-:W-:Y:S02]  /*11730*/  ISETP.GE.AND P2, PT, R206, UR4, PT ;  /* 0x00000004ce007c0c */ /* 0x000fe4000bf46270 */
[----:B------:R-:W-:Y:S01]  /*11740*/  STL.64 [R1+0x60], R118 ;  /* 0x0000607601007387 */ /* 0x000fe20000100a00 */
[----:B------:R-:W-:-:S03]  /*11750*/  LOP3.LUT R206, R208, 0x2, RZ, 0xfc, !PT ;  /* 0x00000002d0ce7812 */ /* 0x000fc600078efcff */
[----:B------:R1:W-:Y:S01]  /*11760*/  LDGSTS.E [R205+0x5f000], [R118.64], P6 ;  /* 0x5f00000076cd7fae */ /* 0x0003e2000b121848 */
[----:B------:R-:W-:-:S03]  /*11770*/  ISETP.NE.U32.AND P1, PT, R4, RZ, PT ;  /* 0x000000ff0400720c */ /* 0x000fc60003f25070 */
[----:B------:R3:W-:Y:S01]  /*11780*/  STL.64 [R1+0x68], R102 ;  /* 0x0000686601007387 */ /* 0x0007e20000100a00 */
[----:B------:R-:W-:-:S03]  /*11790*/  SEL R4, RZ, 0x4, P2 ;  /* 0x00000004ff047807 */ /* 0x000fc60001000000 */
[----:B------:R3:W-:Y:S01]  /*117a0*/  LDGSTS.E [R205+0x5f400], [R102.64], P3 ;  /* 0x5f40000066cd7fae */ /* 0x0007e20009921848 */
[----:B------:R-:W-:Y:S02]  /*117b0*/  ISETP.GE.AND P2, PT, R206, UR4, PT ;  /* 0x00000004ce007c0c */ /* 0x000fe4000bf46270 */
[----:B------:R-:W-:Y:S02]  /*117c0*/  SEL R4, R4, RZ, P4 ;  /* 0x000000ff04047207 */ /* 0x000fe40002000000 */
[----:B------:R-:W-:Y:S01]  /*117d0*/  SEL R5, RZ, 0x4, P2 ;  /* 0x00000004ff057807 */ /* 0x000fe20001000000 */
[----:B---3--:R-:W3:Y:S04]  /*117e0*/  LDL.LU.64 R102, [R1+0x180] ;  /* 0x0001800001667983 */ /* 0x008ee80000300a00 */
[----:B-1----:R-:W3:Y:S01]  /*117f0*/  LDL.LU.64 R118, [R1+0x178] ;  /* 0x0001780001767983 */ /* 0x002ee20000300a00 */
[----:B------:R-:W-:-:S02]  /*11800*/  LOP3.LUT R206, R208, 0x6, RZ, 0xfc, !PT ;  /* 0x00000006d0ce7812 */ /* 0x000fc400078efcff */
[----:B------:R-:W-:Y:S02]  /*11810*/  ISETP.NE.U32.AND P2, PT, R4, RZ, PT ;  /* 0x000000ff0400720c */ /* 0x000fe40003f45070 */
[----:B------:R-:W-:Y:S02]  /*11820*/  SEL R4, R5, RZ, P4 ;  /* 0x000000ff05047207 */ /* 0x000fe40002000000 */
[----:B------:R-:W-:Y:S02]  /*11830*/  ISETP.GE.AND P6, PT, R206, UR4, PT ;  /* 0x00000004ce007c0c */ /* 0x000fe4000bfc6270 */
[----:B------:R-:W-:Y:S02]  /*11840*/  LOP3.LUT R206, R208, 0xa, RZ, 0xfc, !PT ;  /* 0x0000000ad0ce7812 */ /* 0x000fe400078efcff */
[----:B------:R-:W-:Y:S02]  /*11850*/  ISETP.NE.U32.AND P3, PT, R4, RZ, PT ;  /* 0x000000ff0400720c */ /* 0x000fe40003f65070 */
[----:B------:R-:W-:Y:S01]  /*11860*/  SEL R4, RZ, 0x4, P6 ;  /* 0x00000004ff047807 */ /* 0x000fe20003000000 */
[----:B------:R-:W-:Y:S01]  /*11870*/  IMAD.WIDE R38, R111, 0x4, R38 ;  /* 0x000000046f267825 */ /* 0x000fe200078e0226 */
[----:B------:R-:W-:-:S02]  /*11880*/  ISETP.GE.AND P6, PT, R206, UR4, PT ;  /* 0x00000004ce007c0c */ /* 0x000fc4000bfc6270 */
[----:B------:R-:W-:Y:S02]  /*11890*/  SEL R4, R4, RZ, P4 ;  /* 0x000000ff04047207 */ /* 0x000fe40002000000 */
[----:B------:R-:W-:Y:S01]  /*118a0*/  SEL R204, RZ, 0x4, P6 ;  /* 0x00000004ffcc7807 */ /* 0x000fe20003000000 */
[----:B------:R1:W-:Y:S01]  /*118b0*/  STL.64 [R1+0x78], R38 ;  /* 0x0000782601007387 */ /* 0x0003e20000100a00 */
[----:B------:R-:W-:Y:S01]  /*118c0*/  ISETP.NE.U32.AND P6, PT, R4, RZ, PT ;  /* 0x000000ff0400720c */ /* 0x000fe20003fc5070 */
[----:B------:R-:W-:Y:S02]  /*118d0*/  IMAD.WIDE R4, R111, 0x4, R70 ;  /* 0x000000046f047825 */ /* 0x000fe400078e0246 */
[----:B------:R-:W3:Y:S04]  /*118e0*/  LDL.LU.64 R70, [R1+0x170] ;  /* 0x0001700001467983 */ /* 0x000ee80000300a00 */
[----:B------:R1:W-:Y:S01]  /*118f0*/  LDGSTS.E [R205+0x5f800], [R38.64], P1 ;  /* 0x5f80000026cd7fae */ /* 0x0003e20008921848 */
[----:B------:R-:W-:-:S02]  /*11900*/  LOP3.LUT R206, R208, 0xe, RZ, 0xfc, !PT ;  /* 0x0000000ed0ce7812 */ /* 0x000fc400078efcff */
[----:B------:R-:W-:Y:S01]  /*11910*/  SEL R204, R204, RZ, P4 ;  /* 0x000000ffcccc7207 */ /* 0x000fe20002000000 */
[----:B------:R2:W-:Y:S04]  /*11920*/  LDGSTS.E [R205+0x5fc00], [R4.64], P2 ;  /* 0x5fc0000004cd7fae */ /* 0x0005e80009121848 */
[----:B-1----:R-:W3:Y:S01]  /*11930*/  LDL.LU.64 R38, [R1+0x150] ;  /* 0x0001500001267983 */ /* 0x002ee20000300a00 */
[----:B------:R-:W-:Y:S02]  /*11940*/  ISETP.GE.AND P1, PT, R206, UR4, PT ;  /* 0x00000004ce007c0c */ /* 0x000fe4000bf26270 */
[----:B------:R-:W-:Y:S02]  /*11950*/  LOP3.LUT R206, R208, 0x12, RZ, 0xfc, !PT ;  /* 0x00000012d0ce7812 */ /* 0x000fe400078efcff */
[----:B------:R-:W-:-:S02]  /*11960*/  ISETP.NE.U32.AND P2, PT, R204, RZ, PT ;  /* 0x000000ffcc00720c */ /* 0x000fc40003f45070 */
[----:B------:R-:W-:Y:S02]  /*11970*/  SEL R204, RZ, 0x4, P1 ;  /* 0x00000004ffcc7807 */ /* 0x000fe40000800000 */
[----:B------:R-:W-:Y:S02]  /*11980*/  ISETP.GE.AND P1, PT, R206, UR4, PT ;  /* 0x00000004ce007c0c */ /* 0x000fe4000bf26270 */
[----:B------:R-:W-:Y:S02]  /*11990*/  SEL R204, R204, RZ, P4 ;  /* 0x000000ffcccc7207 */ /* 0x000fe40002000000 */
[----:B------:R-:W-:Y:S02]  /*119a0*/  SEL R206, RZ, 0x4, P1 ;  /* 0x00000004ffce7807 */ /* 0x000fe40000800000 */
[----:B------:R-:W-:Y:S02]  /*119b0*/  LOP3.LUT R110, R208, 0x16, RZ, 0xfc, !PT ;  /* 0x00000016d06e7812 */ /* 0x000fe400078efcff */
[----:B------:R-:W-:-:S02]  /*119c0*/  ISETP.NE.U32.AND P1, PT, R204, RZ, PT ;  /* 0x000000ffcc00720c */ /* 0x000fc40003f25070 */
[----:B------:R-:W-:Y:S01]  /*119d0*/  SEL R204, R206, RZ, P4 ;  /* 0x000000ffcecc7207 */ /* 0x000fe20002000000 */
[----:B----4-:R-:W-:-:S05]  /*119e0*/  IMAD.WIDE R134, R111, 0x4, R134 ;  /* 0x000000046f867825 */ /* 0x010fca00078e0286 */
[----:B------:R1:W-:Y:S01]  /*119f0*/  LDGSTS.E [R0+0x5c200], [R134.64], P3 ;  /* 0x5c20000086007fae */ /* 0x0003e20009921848 */
[----:B--2---:R-:W-:-:S03]  /*11a00*/  IMAD.WIDE R126, R111, 0x4, R126 ;  /* 0x000000046f7e7825 */ /* 0x004fc600078e027e */
[----:B------:R-:W-:Y:S01]  /*11a10*/  STL.64 [R1+0x80], R134 ;  /* 0x0000808601007387 */ /* 0x000fe20000100a00 */
[----:B------:R-:W-:Y:S02]  /*11a20*/  ISETP.GE.AND P3, PT, R110, UR4, PT ;  /* 0x000000046e007c0c */ /* 0x000fe4000bf66270 */
[----:B------:R-:W-:Y:S01]  /*11a30*/  LOP3.LUT R110, R208, 0x1a, RZ, 0xfc, !PT ;  /* 0x0000001ad06e7812 */ /* 0x000fe200078efcff */
[----:B------:R2:W-:Y:S04]  /*11a40*/  STL.64 [R1+0xa0], R126 ;  /* 0x0000a07e01007387 */ /* 0x0005e80000100a00 */
[----:B------:R2:W-:Y:S01]  /*11a50*/  LDGSTS.E [R0+0x5c600], [R126.64], P6 ;  /* 0x5c6000007e007fae */ /* 0x0005e2000b121848 */
[----:B------:R-:W-:Y:S02]  /*11a60*/  ISETP.NE.U32.AND P6, PT, R204, RZ, PT ;  /* 0x000000ffcc00720c */ /* 0x000fe40003fc5070 */
[----:B------:R-:W-:-:S02]  /*11a70*/  SEL R204, RZ, 0x4, P3 ;  /* 0x00000004ffcc7807 */ /* 0x000fc40001800000 */
[----:B------:R-:W-:Y:S01]  /*11a80*/  ISETP.GE.AND P3, PT, R110, UR4, PT ;  /* 0x000000046e007c0c */ /* 0x000fe2000bf66270 */
[----:B--2---:R-:W2:Y:S01]  /*11a90*/  LDL.LU.64 R126, [R1+0x148] ;  /* 0x00014800017e7983 */ /* 0x004ea20000300a00 */
[----:B------:R-:W-:Y:S02]  /*11aa0*/  SEL R204, R204, RZ, P4 ;  /* 0x000000ffcccc7207 */ /* 0x000fe40002000000 */
[----:B------:R-:W-:Y:S01]  /*11ab0*/  SEL R206, RZ, 0x4, P3 ;  /* 0x00000004ffce7807 */ /* 0x000fe20001800000 */
[----:B-1----:R-:W4:Y:S01]  /*11ac0*/  LDL.LU.64 R134, [R1+0xf8] ;  /* 0x0000f80001867983 */ /* 0x002f220000300a00 */
[C---:B---3--:R-:W-:Y:S01]  /*11ad0*/  IMAD.WIDE R142, R111.reuse, 0x4, R102 ;  /* 0x000000046f8e7825 */ /* 0x048fe200078e0266 */
[----:B------:R-:W-:Y:S02]  /*11ae0*/  LOP3.LUT R103, R208, 0x1e, RZ, 0xfc, !PT ;  /* 0x0000001ed0677812 */ /* 0x000fe400078efcff */
[----:B------:R-:W-:Y:S01]  /*11af0*/  ISETP.NE.U32.AND P3, PT, R204, RZ, PT ;  /* 0x000000ffcc00720c */ /* 0x000fe20003f65070 */
[----:B------:R-:W-:Y:S01]  /*11b00*/  IMAD.WIDE R118, R111, 0x4, R118 ;  /* 0x000000046f767825 */ /* 0x000fe200078e0276 */
[----:B------:R1:W-:Y:S01]  /*11b10*/  LDGSTS.E [R0+0x5ca00], [R142.64], P2 ;  /* 0x5ca000008e007fae */ /* 0x0003e20009121848 */
[----:B------:R-:W-:-:S02]  /*11b20*/  SEL R204, R206, RZ, P4 ;  /* 0x000000ffcecc7207 */ /* 0x000fc40002000000 */
[----:B------:R-:W-:Y:S01]  /*11b30*/  ISETP.GE.AND P2, PT, R103, UR4, PT ;  /* 0x0000000467007c0c */ /* 0x000fe2000bf46270 */
[----:B------:R3:W-:Y:S01]  /*11b40*/  LDGSTS.E [R0+0x5ce00], [R118.64], P1 ;  /* 0x5ce0000076007fae */ /* 0x0007e20008921848 */
[----:B------:R-:W-:Y:S02]  /*11b50*/  LOP3.LUT R103, R208, 0x22, RZ, 0xfc, !PT ;  /* 0x00000022d0677812 */ /* 0x000fe400078efcff */
[----:B------:R-:W-:Y:S01]  /*11b60*/  ISETP.NE.U32.AND P1, PT, R204, RZ, PT ;  /* 0x000000ffcc00720c */ /* 0x000fe20003f25070 */
[----:B------:R-:W-:Y:S01]  /*11b70*/  STL.64 [R1+0xa8], R142 ;  /* 0x0000a88e01007387 */ /* 0x000fe20000100a00 */
[----:B------:R-:W-:Y:S02]  /*11b80*/  SEL R204, RZ, 0x4, P2 ;  /* 0x00000004ffcc7807 */ /* 0x000fe40001000000 */
[----:B------:R-:W-:Y:S01]  /*11b90*/  ISETP.GE.AND P2, PT, R103, UR4, PT ;  /* 0x0000000467007c0c */ /* 0x000fe2000bf46270 */
[----:B------:R3:W-:Y:S04]  /*11ba0*/  STL.64 [R1+0xb8], R118 ;  /* 0x0000b87601007387 */ /* 0x0007e80000100a00 */
[----:B------:R-:W4:Y:S01]  /*11bb0*/  LDL.LU.64 R102, [R1+0x140] ;  /* 0x0001400001667983 */ /* 0x000f220000300a00 */
[----:B------:R-:W-:-:S03]  /*11bc0*/  SEL R204, R204, RZ, P4 ;  /* 0x000000ffcccc7207 */ /* 0x000fc60002000000 */
[----:B---3--:R-:W3:Y:S01]  /*11bd0*/  LDL.LU.64 R118, [R1+0x120] ;  /* 0x0001200001767983 */ /* 0x008ee20000300a00 */
[----:B-1----:R-:W-:Y:S01]  /*11be0*/  IMAD.WIDE R142, R111, 0x4, R70 ;  /* 0x000000046f8e7825 */ /* 0x002fe200078e0246 */
[----:B------:R-:W-:Y:S02]  /*11bf0*/  SEL R206, RZ, 0x4, P2 ;  /* 0x00000004ffce7807 */ /* 0x000fe40001000000 */
[----:B------:R-:W-:Y:S02]  /*11c00*/  LOP3.LUT R71, R208, 0x26, RZ, 0xfc, !PT ;  /* 0x00000026d0477812 */ /* 0x000fe400078efcff */
[----:B------:R1:W-:Y:S01]  /*11c10*/  STL.64 [R1+0xc0], R142 ;  /* 0x0000c08e01007387 */ /* 0x0003e20000100a00 */
[----:B------:R-:W-:-:S03]  /*11c20*/  ISETP.NE.U32.AND P2, PT, R204, RZ, PT ;  /* 0x000000ffcc00720c */ /* 0x000fc60003f45070 */
[----:B------:R1:W-:Y:S01]  /*11c30*/  LDGSTS.E [R0+0x5d200], [R142.64], P6 ;  /* 0x5d2000008e007fae */ /* 0x0003e2000b121848 */
[----:B------:R-:W-:Y:S01]  /*11c40*/  IMAD.WIDE R38, R111, 0x4, R38 ;  /* 0x000000046f267825 */ /* 0x000fe200078e0226 */
[----:B------:R-:W-:Y:S02]  /*11c50*/  SEL R204, R206, RZ, P4 ;  /* 0x000000ffcecc7207 */ /* 0x000fe40002000000 */
[----:B------:R-:W-:Y:S02]  /*11c60*/  ISETP.GE.AND P6, PT, R71, UR4, PT ;  /* 0x0000000447007c0c */ /* 0x000fe4000bfc6270 */
[----:B------:R1:W-:Y:S04]  /*11c70*/  LDGSTS.E [R0+0x5d600], [R38.64], P3 ;  /* 0x5d60000026007fae */ /* 0x0003e80009921848 */
[----:B-1----:R-:W3:Y:S04]  /*11c80*/  LDL.LU.64 R142, [R1+0x8b8] ;  /* 0x0008b800018e7983 */ /* 0x002ee80000300a00 */
[----:B------:R1:W-:Y:S01]  /*11c90*/  STL.64 [R1+0xd0], R38 ;  /* 0x0000d02601007387 */ /* 0x0003e20000100a00 */
[----:B------:R-:W-:-:S02]  /*11ca0*/  ISETP.NE.U32.AND P3, PT, R204, RZ, PT ;  /* 0x000000ffcc00720c */ /* 0x000fc40003f65070 */
[----:B------:R-:W-:Y:S01]  /*11cb0*/  SEL R204, RZ, 0x4, P6 ;  /* 0x00000004ffcc7807 */ /* 0x000fe20003000000 */
[----:B------:R-:W3:Y:S01]  /*11cc0*/  LDL.LU.64 R70, [R1+0x118] ;  /* 0x0001180001467983 */ /* 0x000ee20000300a00 */
[----:B-1----:R-:W-:-:S04]  /*11cd0*/  LOP3.LUT R39, R208, 0x2a, RZ, 0xfc, !PT ;  /* 0x0000002ad0277812 */ /* 0x002fc800078efcff */
[----:B------:R-:W-:Y:S02]  /*11ce0*/  ISETP.GE.AND P6, PT, R39, UR4, PT ;  /* 0x0000000427007c0c */ /* 0x000fe4000bfc6270 */
[----:B------:R-:W3:Y:S01]  /*11cf0*/  LDL.LU.64 R38, [R1+0x110] ;  /* 0x0001100001267983 */ /* 0x000ee20000300a00 */
[----:B------:R-:W-:Y:S02]  /*11d00*/  SEL R204, R204, RZ, P4 ;  /* 0x000000ffcccc7207 */ /* 0x000fe40002000000 */
[----:B------:R-:W-:Y:S02]  /*11d10*/  SEL R206, RZ, 0x4, P6 ;  /* 0x00000004ffce7807 */ /* 0x000fe40003000000 */
[----:B------:R-:W-:Y:S02]  /*11d20*/  LOP3.LUT R110, R208, 0x2e, RZ, 0xfc, !PT ;  /* 0x0000002ed06e7812 */ /* 0x000fe400078efcff */
[----:B------:R-:W-:Y:S02]  /*11d30*/  ISETP.NE.U32.AND P6, PT, R204, RZ, PT ;  /* 0x000000ffcc00720c */ /* 0x000fe40003fc5070 */
[----:B------:R-:W-:Y:S01]  /*11d40*/  SEL R204, R206, RZ, P4 ;  /* 0x000000ffcecc7207 */ /* 0x000fe20002000000 */
[----:B------:R-:W-:Y:S01]  /*11d50*/  UIADD3 UR6, UR5, -0x100, URZ ;  /* 0xffffff0005067890 */ /* 0x000fe2000fffe03f */
[----:B--2---:R-:W-:-:S05]  /*11d60*/  IMAD.WIDE R126, R111, 0x4, R126 ;  /* 0x000000046f7e7825 */ /* 0x004fca00078e027e */
[----:B------:R1:W-:Y:S04]  /*11d70*/  STL.64 [R1+0xf0], R126 ;  /* 0x0000f07e01007387 */ /* 0x0003e80000100a00 */
[----:B------:R1:W-:Y:S01]  /*11d80*/  LDGSTS.E [R0+0x5da00], [R126.64], P1 ;  /* 0x5da000007e007fae */ /* 0x0003e20008921848 */
[----:B----4-:R-:W-:Y:S01]  /*11d90*/  IMAD.WIDE R134, R111, 0x4, R134 ;  /* 0x000000046f867825 */ /* 0x010fe200078e0286 */
[----:B------:R-:W-:Y:S02]  /*11da0*/  ISETP.GE.AND P1, PT, R110, UR4, PT ;  /* 0x000000046e007c0c */ /* 0x000fe4000bf26270 */
[----:B-1----:R-:W2:Y:S01]  /*11db0*/  LDL.LU.64 R126, [R1+0x108] ;  /* 0x00010800017e7983 */ /* 0x002ea20000300a00 */
[----:B------:R-:W-:-:S03]  /*11dc0*/  LOP3.LUT R110, R208, 0x32, RZ, 0xfc, !PT ;  /* 0x00000032d06e7812 */ /* 0x000fc600078efcff */
[----:B------:R3:W-:Y:S01]  /*11dd0*/  LDGSTS.E [R0+0x5de00], [R134.64], P2 ;  /* 0x5de0000086007fae */ /* 0x0007e20009121848 */
[----:B------:R-:W-:Y:S02]  /*11de0*/  ISETP.NE.U32.AND P2, PT, R204, RZ, PT ;  /* 0x000000ffcc00720c */ /* 0x000fe40003f45070 */
[----:B------:R-:W-:Y:S01]  /*11df0*/  SEL R204, RZ, 0x4, P1 ;  /* 0x00000004ffcc7807 */ /* 0x000fe20000800000 */
[C---:B------:R-:W-:Y:S01]  /*11e00*/  IMAD.WIDE R102, R111.reuse, 0x4, R102 ;  /* 0x000000046f667825 */ /* 0x040fe200078e0266 */
[----:B------:R-:W-:Y:S01]  /*11e10*/  ISETP.GE.AND P1, PT, R110, UR4, PT ;  /* 0x000000046e007c0c */ /* 0x000fe2000bf26270 */
[----:B------:R3:W-:Y:S01]  /*11e20*/  STL.64 [R1+0xf8], R134 ;  /* 0x0000f88601007387 */ /* 0x0007e20000100a00 */
[----:B------:R-:W-:Y:S02]  /*11e30*/  SEL R204, R204, RZ, P4 ;  /* 0x000000ffcccc7207 */ /* 0x000fe40002000000 */
[----:B------:R-:W-:Y:S01]  /*11e40*/  SEL R206, RZ, 0x4, P1 ;  /* 0x00000004ffce7807 */ /* 0x000fe20000800000 */
[----:B------:R1:W-:Y:S04]  /*11e50*/  STL.64 [R1+0x130], R102 ;  /* 0x0001306601007387 */ /* 0x0003e80000100a00 */
[----:B------:R1:W-:Y:S01]  /*11e60*/  LDGSTS.E [R0+0x5e200], [R102.64], P3 ;  /* 0x5e20000066007fae */ /* 0x0003e20009921848 */
[----:B------:R-:W-:Y:S01]  /*11e70*/  ISETP.NE.U32.AND P1, PT, R204, RZ, PT ;  /* 0x000000ffcc00720c */ /* 0x000fe20003f25070 */
[----:B---3--:R-:W-:Y:S01]  /*11e80*/  IMAD.WIDE R134, R111, 0x4, R118 ;  /* 0x000000046f867825 */ /* 0x008fe200078e0276 */
[----:B------:R-:W-:Y:S01]  /*11e90*/  SEL R204, R206, RZ, P4 ;  /* 0x000000ffcecc7207 */ /* 0x000fe20002000000 */
[----:B------:R-:W3:Y:S01]  /*11ea0*/  LDL.LU.64 R118, [R1+0x100] ;  /* 0x0001000001767983 */ /* 0x000ee20000300a00 */
[----:B------:R-:W-:-:S03]  /*11eb0*/  ISETP.GE.AND P3, PT, R208, UR6, PT ;  /* 0x00000006d0007c0c */ /* 0x000fc6000bf66270 */
[----:B------:R4:W-:Y:S01]  /*11ec0*/  LDGSTS.E [R0+0x5e600], [R134.64], P6 ;  /* 0x5e60000086007fae */ /* 0x0009e2000b121848 */
[----:B-1----:R-:W-:Y:S01]  /*11ed0*/  IMAD.MOV.U32 R103, RZ, RZ, 0x3f ;  /* 0x0000003fff677424 */ /* 0x002fe200078e00ff */
[----:B------:R-:W-:-:S04]  /*11ee0*/  ISETP.NE.U32.AND P6, PT, R204, RZ, PT ;  /* 0x000000ffcc00720c */ /* 0x000fc80003fc5070 */
[----:B------:R-:W-:Y:S01]  /*11ef0*/  IADD3 R103, R103, c[0x0][0x180], RZ ;  /* 0x0000600067677a10 */ /* 0x000fe20007ffe0ff */
[----:B------:R4:W-:Y:S01]  /*11f00*/  STL.64 [R1+0x120], R134 ;  /* 0x0001208601007387 */ /* 0x0009e20000100a00 */
[----:B------:R-:W-:Y:S02]  /*11f10*/  SEL R204, RZ, 0x4, P3 ;  /* 0x00000004ffcc7807 */ /* 0x000fe40001800000 */
[----:B------:R-:W-:Y:S02]  /*11f20*/  ISETP.GT.AND P3, PT, R103, 0x13f, PT ;  /* 0x0000013f6700780c */ /* 0x000fe40003f64270 */
[----:B------:R-:W3:Y:S01]  /*11f30*/  LDL.LU.64 R102, [R1+0xe8] ;  /* 0x0000e80001667983 */ /* 0x000ee20000300a00 */
[----:B----4-:R-:W-:-:S03]  /*11f40*/  IMAD.WIDE R134, R111, 0x4, R70 ;  /* 0x000000046f867825 */ /* 0x010fc600078e0246 */
[----:B------:R-:W4:Y:S04]  /*11f50*/  LDL.LU.64 R70, [R1+0xb0] ;  /* 0x0000b00001467983 */ /* 0x000f280000300a00 */
[----:B------:R1:W-:Y:S04]  /*11f60*/  STL.64 [R1+0x118], R134 ;  /* 0x0001188601007387 */ /* 0x0003e80000100a00 */
[----:B------:R1:W-:Y:S01]  /*11f70*/  LDGSTS.E [R0+0x5ea00], [R134.64], P2 ;  /* 0x5ea0000086007fae */ /* 0x0003e20009121848 */
[----:B------:R-:W-:-:S05]  /*11f80*/  IMAD.WIDE R38, R111, 0x4, R38 ;  /* 0x000000046f267825 */ /* 0x000fca00078e0226 */
[----:B------:R1:W-:Y:S04]  /*11f90*/  LDGSTS.E [R0+0x5ee00], [R38.64], P1 ;  /* 0x5ee0000026007fae */ /* 0x0003e80008921848 */
[----:B-1----:R-:W4:Y:S04]  /*11fa0*/  LDL.LU.64 R134, [R1+0x8b0] ;  /* 0x0008b00001867983 */ /* 0x002f280000300a00 */
[----:B------:R1:W-:Y:S04]  /*11fb0*/  STL.64 [R1+0x110], R38 ;  /* 0x0001102601007387 */ /* 0x0003e80000100a00 */
[----:B-1----:R-:W4:Y:S01]  /*11fc0*/  LDL.LU.64 R38, [R1+0x70] ;  /* 0x0000700001267983 */ /* 0x002f220000300a00 */
[----:B------:R-:W-:-:S02]  /*11fd0*/  LOP3.LUT R110, R208, 0x36, RZ, 0xfc, !PT ;  /* 0x00000036d06e7812 */ /* 0x000fc400078efcff */
[----:B------:R-:W-:Y:S02]  /*11fe0*/  SEL R204, R204, RZ, P3 ;  /* 0x000000ffcccc7207 */ /* 0x000fe40001800000 */
[----:B------:R-:W-:Y:S02]  /*11ff0*/  ISETP.GE.AND P1, PT, R110, UR4, PT ;  /* 0x000000046e007c0c */ /* 0x000fe4000bf26270 */
[----:B------:R-:W-:Y:S02]  /*12000*/  LOP3.LUT R206, R208, 0x3a, RZ, 0xfc, !PT ;  /* 0x0000003ad0ce7812 */ /* 0x000fe400078efcff */
[----:B------:R-:W-:Y:S02]  /*12010*/  ISETP.NE.U32.AND P2, PT, R204, RZ, PT ;  /* 0x000000ffcc00720c */ /* 0x000fe40003f45070 */
[----:B------:R-:W-:Y:S02]  /*12020*/  SEL R204, RZ, 0x4, P1 ;  /* 0x00000004ffcc7807 */ /* 0x000fe40000800000 */
[----:B------:R-:W-:-:S02]  /*12030*/  LOP3.LUT R110, R208, 0x3e, RZ, 0xfc, !PT ;  /* 0x0000003ed06e7812 */ /* 0x000fc400078efcff */
[----:B------:R-:W-:Y:S02]  /*12040*/  ISETP.GE.AND P1, PT, R206, UR4, PT ;  /* 0x00000004ce007c0c */ /* 0x000fe4000bf26270 */
[----:B------:R-:W-:Y:S02]  /*12050*/  SEL R204, R204, RZ, P4 ;  /* 0x000000ffcccc7207 */ /* 0x000fe40002000000 */
[----:B------:R-:W-:Y:S02]  /*12060*/  SEL R206, RZ, 0x4, P1 ;  /* 0x00000004ffce7807 */ /* 0x000fe40000800000 */
[----:B------:R-:W-:Y:S02]  /*12070*/  ISETP.NE.U32.AND P1, PT, R204, RZ, PT ;  /* 0x000000ffcc00720c */ /* 0x000fe40003f25070 */
[----:B------:R-:W-:Y:S01]  /*12080*/  SEL R206, R206, RZ, P4 ;  /* 0x000000ffcece7207 */ /* 0x000fe20002000000 */
[----:B--2---:R-:W-:-:S05]  /*12090*/  IMAD.WIDE R126, R111, 0x4, R126 ;  /* 0x000000046f7e7825 */ /* 0x004fca00078e027e */
[----:B------:R1:W-:Y:S01]  /*120a0*/  LDGSTS.E [R0+0x5f200], [R126.64], P6 ;  /* 0x5f2000007e007fae */ /* 0x0003e2000b121848 */
[----:B------:R-:W-:Y:S02]  /*120b0*/  ISETP.GE.AND P6, PT, R110, UR4, PT ;  /* 0x000000046e007c0c */ /* 0x000fe4000bfc6270 */
[----:B------:R-:W-:Y:S02]  /*120c0*/  LOP3.LUT R110, R208, 0x4, RZ, 0xfc, !PT ;  /* 0x00000004d06e7812 */ /* 0x000fe400078efcff */
[----:B------:R-:W-:Y:S02]  /*120d0*/  SEL R204, RZ, 0x4, P6 ;  /* 0x00000004ffcc7807 */ /* 0x000fe40003000000 */
[----:B------:R-:W-:Y:S02]  /*120e0*/  ISETP.GE.AND P6, PT, R110, UR6, PT ;  /* 0x000000066e007c0c */ /* 0x000fe4000bfc6270 */
[----:B------:R-:W-:Y:S02]  /*120f0*/  SEL R204, R204, RZ, P4 ;  /* 0x000000ffcccc7207 */ /* 0x000fe40002000000 */
[----:B------:R-:W-:-:S02]  /*12100*/  ISETP.NE.U32.AND P4, PT, R206, RZ, PT ;  /* 0x000000ffce00720c */ /* 0x000fc40003f85070 */
[----:B------:R-:W-:Y:S02]  /*12110*/  SEL R206, RZ, 0x4, P6 ;  /* 0x00000004ffce7807 */ /* 0x000fe40003000000 */
[----:B------:R-:W-:Y:S02]  /*12120*/  ISETP.NE.U32.AND P6, PT, R204, RZ, PT ;  /* 0x000000ffcc00720c */ /* 0x000fe40003fc5070 */
[----:B------:R-:W-:Y:S01]  /*12130*/  SEL R204, R206, RZ, P3 ;  /* 0x000000ffcecc7207 */ /* 0x000fe20001800000 */
[----:B------:R-:W-:Y:S02]  /*12140*/  IMAD.MOV.U32 R206, RZ, RZ, c[0x0][0x18c] ;  /* 0x00006300ffce7624 */ /* 0x000fe400078e00ff */
[----:B---3--:R-:W-:-:S04]  /*12150*/  IMAD.WIDE R110, R111, 0x4, R118 ;  /* 0x000000046f6e7825 */ /* 0x008fc800078e0276 */
[----:B------:R-:W-:Y:S01]  /*12160*/  IMAD.SHL.U32 R206, R206, 0x40, RZ ;  /* 0x00000040cece7824 */ /* 0x000fe200078e00ff */
[----:B------:R1:W-:Y:S03]  /*12170*/  STL.64 [R1+0x108], R126 ;  /* 0x0001087e01007387 */ /* 0x0003e60000100a00 */
[C---:B------:R-:W-:Y:S01]  /*12180*/  IMAD.WIDE R94, R206.reuse, 0x4, R94 ;  /* 0x00000004ce5e7825 */ /* 0x040fe200078e025e */
[----:B------:R2:W-:Y:S03]  /*12190*/  LDGSTS.E [R0+0x5f600], [R110.64], P1 ;  /* 0x5f6000006e007fae */ /* 0x0005e60008921848 */
[----:B------:R-:W-:-:S04]  /*121a0*/  IMAD.WIDE R86, R206, 0x4, R86 ;  /* 0x00000004ce567825 */ /* 0x000fc800078e0256 */
[C---:B------:R-:W-:Y:S01]  /*121b0*/  IMAD.WIDE R102, R206.reuse, 0x4, R102 ;  /* 0x00000004ce667825 */ /* 0x040fe200078e0266 */
[----:B-1----:R-:W3:Y:S04]  /*121c0*/  LDL.LU.64 R126, [R1+0x8a8] ;  /* 0x0008a800017e7983 */ /* 0x002ee80000300a00 */
[----:B------:R-:W3:Y:S01]  /*121d0*/  LDL.LU.64 R118, [R1+0x8a0] ;  /* 0x0008a00001767983 */ /* 0x000ee20000300a00 */
[----:B------:R-:W-:-:S03]  /*121e0*/  IMAD.WIDE R78, R206, 0x4, R78 ;  /* 0x00000004ce4e7825 */ /* 0x000fc600078e024e */
[----:B------:R2:W-:Y:S01]  /*121f0*/  STL.64 [R1+0x100], R110 ;  /* 0x0001006e01007387 */ /* 0x0005e20000100a00 */
[----:B----4-:R-:W-:-:S04]  /*12200*/  IMAD.WIDE R70, R206, 0x4, R70 ;  /* 0x00000004ce467825 */ /* 0x010fc800078e0246 */
[C---:B------:R-:W-:Y:S01]  /*12210*/  IMAD.WIDE R62, R206.reuse, 0x4, R62 ;  /* 0x00000004ce3e7825 */ /* 0x040fe200078e023e */
[----:B--2---:R-:W2:Y:S04]  /*12220*/  LDL.LU.64 R110, [R1+0x898] ;  /* 0x00089800016e7983 */ /* 0x004ea80000300a00 */
[----:B------:R1:W-:Y:S01]  /*12230*/  STL.64 [R1+0xe8], R102 ;  /* 0x0000e86601007387 */ /* 0x0003e20000100a00 */
[----:B------:R-:W-:-:S03]  /*12240*/  IMAD.WIDE R54, R206, 0x4, R54 ;  /* 0x00000004ce367825 */ /* 0x000fc600078e0236 */
[----:B-1----:R-:W4:Y:S04]  /*12250*/  LDL.LU.64 R102, [R1+0x890] ;  /* 0x0008900001667983 */ /* 0x002f280000300a00 */
[----:B------:R1:W-:Y:S01]  /*12260*/  STL.64 [R1+0x140], R94 ;  /* 0x0001405e01007387 */ /* 0x0003e20000100a00 */
[----:B------:R-:W-:-:S03]  /*12270*/  IMAD.WIDE R46, R206, 0x4, R46 ;  /* 0x00000004ce2e7825 */ /* 0x000fc600078e022e */
[----:B-1----:R-:W2:Y:S04]  /*12280*/  LDL.LU.64 R94, [R1+0x888] ;  /* 0x00088800015e7983 */ /* 0x002ea80000300a00 */
        /* <DEDUP_REMOVED lines=23> */
[----:B-1----:R-:W2:Y:S01]  /*12400*/  LDL.LU.64 R12, [R1+0x838] ;  /* 0x00083800010c7983 */ /* 0x002ea20000300a00 */
[----:B------:R-:W-:-:S03]  /*12410*/  IMAD.WIDE R10, R206, 0x4, R10 ;  /* 0x00000004ce0a7825 */ /* 0x000fc600078e020a */
[----:B------:R-:W1:Y:S01]  /*12420*/  S2R R0, SR_TID.X ;  /* 0x0000000000007919 */ /* 0x000e620000002100 */
[----:B--2---:R-:W-:-:S05]  /*12430*/  IMAD.WIDE R12, R206, 0x4, R12 ;  /* 0x00000004ce0c7825 */ /* 0x004fca00078e020c */
[----:B------:R2:W-:Y:S04]  /*12440*/  STL.64 [R1+0x28], R12 ;  /* 0x0000280c01007387 */ /* 0x0005e80000100a00 */
[----:B--2---:R-:W2:Y:S04]  /*12450*/  LDL.LU.64 R12, [R1+0x1a0] ;  /* 0x0001a000010c7983 */ /* 0x004ea80000300a00 */
[----:B------:R1:W-:Y:S04]  /*12460*/  STL.64 [R1+0x40], R10 ;  /* 0x0000400a01007387 */ /* 0x0003e80000100a00 */
[----:B-1----:R-:W2:Y:S01]  /*12470*/  LDL.LU.64 R10, [R1+0x198] ;  /* 0x00019800010a7983 */ /* 0x002ea20000300a00 */
[----:B------:R-:W-:Y:S01]  /*12480*/  ISETP.NE.U32.AND P1, PT, R204, RZ, PT ;  /* 0x000000ffcc00720c */ /* 0x000fe20003f25070 */
[----:B------:R-:W-:Y:S01]  /*12490*/  IMAD.MOV.U32 R204, RZ, RZ, c[0x0][0x188] ;  /* 0x00006200ffcc7624 */ /* 0x000fe200078e00ff */
[----:B------:R-:W-:-:S03]  /*124a0*/  LOP3.LUT R0, R0, 0x3f, RZ, 0xc0, !PT ;  /* 0x0000003f00007812 */ /* 0x000fc600078ec0ff */
[----:B------:R-:W-:Y:S02]  /*124b0*/  IMAD.SHL.U32 R204, R204, 0x40, RZ ;  /* 0x00000040cccc7824 */ /* 0x000fe400078e00ff */
[----:B------:R-:W-:Y:S02]  /*124c0*/  IMAD R0, R0, c[0x0][0x18c], RZ ;  /* 0x0000630000007a24 */ /* 0x000fe400078e02ff */
        /* <DEDUP_REMOVED lines=42> */
[----:B----4-:R-:W-:-:S04]  /*12770*/  IMAD.WIDE R102, R206, 0x4, R102 ;  /* 0x00000004ce667825 */ /* 0x010fc800078e0266 */
[----:B------:R-:W-:-:S04]  /*12780*/  IMAD.WIDE R104, R206, 0x4, R104 ;  /* 0x00000004ce687825 */ /* 0x000fc800078e0268 */
[----:B------:R-:W-:-:S04]  /*12790*/  IMAD.WIDE R106, R206, 0x4, R106 ;  /* 0x00000004ce6a7825 */ /* 0x000fc800078e026a */
[----:B------:R-:W-:-:S04]  /*127a0*/  IMAD.WIDE R108, R206, 0x4, R108 ;  /* 0x00000004ce6c7825 */ /* 0x000fc800078e026c */
[----:B------:R-:W-:-:S04]  /*127b0*/  IMAD.WIDE R110, R206, 0x4, R110 ;  /* 0x00000004ce6e7825 */ /* 0x000fc800078e026e */
[----:B------:R-:W-:-:S04]  /*127c0*/  IMAD.WIDE R112, R206, 0x4, R112 ;  /* 0x00000004ce707825 */ /* 0x000fc800078e0270 */
[----:B------:R-:W-:-:S04]  /*127d0*/  IMAD.WIDE R114, R206, 0x4, R114 ;  /* 0x00000004ce727825 */ /* 0x000fc800078e0272 */
[----:B------:R-:W-:-:S04]  /*127e0*/  IMAD.WIDE R116, R206, 0x4, R116 ;  /* 0x00000004ce747825 */ /* 0x000fc800078e0274 */
[----:B---3--:R-:W-:-:S04]  /*127f0*/  IMAD.WIDE R118, R206, 0x4, R118 ;  /* 0x00000004ce767825 */ /* 0x008fc800078e0276 */
        /* <DEDUP_REMOVED lines=66> */
[----:B------:R1:W-:Y:S04]  /*12c20*/  STL.64 [R1+0x858], R6 ;  /* 0x0008580601007387 */ /* 0x0003e80000100a00 */
[----:B-1----:R-:W2:Y:S04]  /*12c30*/  LDL.64 R6, [R1+0x28] ;  /* 0x0000280001067983 */ /* 0x002ea80000100a00 */
[----:B------:R1:W-:Y:S04]  /*12c40*/  STL.64 [R1+0x850], R14 ;  /* 0x0008500e01007387 */ /* 0x0003e80000100a00 */
[----:B-1----:R-:W3:Y:S04]  /*12c50*/  LDL.64 R14, [R1+0x70] ;  /* 0x00007000010e7983 */ /* 0x002ee80000100a00 */
[----:B------:R1:W-:Y:S04]  /*12c60*/  STL.64 [R1+0x848], R16 ;  /* 0x0008481001007387 */ /* 0x0003e80000100a00 */
[----:B-1----:R-:W4:Y:S01]  /*12c70*/  LDL.64 R16, [R1+0xb0] ;  /* 0x0000b00001107983 */ /* 0x002f220000100a00 */
[----:B------:R-:W-:-:S03]  /*12c80*/  LOP3.LUT R0, R205, 0x40, RZ, 0x3c, !PT ;  /* 0x00000040cd007812 */ /* 0x000fc600078e3cff */
[----:B------:R1:W-:Y:S04]  /*12c90*/  STL.64 [R1+0x840], R4 ;  /* 0x0008400401007387 */ /* 0x0003e80000100a00 */
[----:B------:R2:W-:Y:S04]  /*12ca0*/  LDGSTS.E [R0+0x5fa00], [R12.64], P4 ;  /* 0x5fa000000c007fae */ /* 0x0005e8000a121848 */
[----:B------:R2:W-:Y:S04]  /*12cb0*/  LDGSTS.E [R0+0x5fe00], [R10.64], P6 ;  /* 0x5fe000000a007fae */ /* 0x0005e8000b121848 */
[----:B-1----:R-:W2:Y:S04]  /*12cc0*/  LDL.64 R4, [R1+0xe8] ;  /* 0x0000e80001047983 */ /* 0x002ea80000100a00 */
[----:B------:R-:W0:Y:S04]  /*12cd0*/  LDGDEPBAR ;  /* 0x00000000000079af */ /* 0x000e280000000000 */
[----:B-----5:R1:W-:Y:S04]  /*12ce0*/  STL [R1+0x838], R207 ;  /* 0x000838cf01007387 */ /* 0x0203e80000100800 */
[----:B-1----:R-:W3:Y:S04]  /*12cf0*/  LDL.LU.64 R206, [R1+0x58] ;  /* 0x0000580001ce7983 */ /* 0x002ee80000300a00 */
[----:B--2---:R1:W-:Y:S04]  /*12d00*/  LDGSTS.E [R198+0x30000], [R4.64], P5 ;  /* 0x3000000004c67fae */ /* 0x0043e8000a921848 */
[----:B----4-:R2:W-:Y:S04]  /*12d10*/  LDGSTS.E [R198+0x30800], [R16.64], P5 ;  /* 0x3080000010c67fae */ /* 0x0105e8000a921848 */
[----:B---3--:R2:W-:Y:S04]  /*12d20*/  LDGSTS.E [R198+0x31000], [R14.64], P5 ;  /* 0x310000000ec67fae */ /* 0x0085e8000a921848 */
[----:B------:R4:W-:Y:S04]  /*12d30*/  LDGSTS.E [R198+0x31800], [R6.64], P5 ;  /* 0x3180000006c67fae */ /* 0x0009e8000a921848 */
[----:B-1----:R-:W3:Y:S04]  /*12d40*/  LDL.64 R4, [R1+0xd8] ;  /* 0x0000d80001047983 */ /* 0x002ee80000100a00 */
[----:B--2---:R-:W2:Y:S04]  /*12d50*/  LDL.64 R16, [R1+0x90] ;  /* 0x0000900001107983 */ /* 0x004ea80000100a00 */
[----:B----4-:R-:W4:Y:S04]  /*12d60*/  LDL.64 R6, [R1+0x140] ;  /* 0x0001400001067983 */ /* 0x010f280000100a00 */
[----:B------:R-:W2:Y:S04]  /*12d70*/  LDL.64 R14, [R1+0x40] ;  /* 0x00004000010e7983 */ /* 0x000ea80000100a00 */
        /* <DEDUP_REMOVED lines=29> */
[----:B----4-:R4:W-:Y:S04]  /*12f50*/  LDGSTS.E [R0+0x30200], [R6.64], P5 ;  /* 0x3020000006007fae */ /* 0x0109e8000a921848 */
[----:B---3--:R3:W-:Y:S04]  /*12f60*/  LDGSTS.E [R0+0x30a00], [R4.64], P5 ;  /* 0x30a0000004007fae */ /* 0x0087e8000a921848 */
[----:B--2---:R2:W-:Y:S04]  /*12f70*/  LDGSTS.E [R0+0x31200], [R16.64], P5 ;  /* 0x3120000010007fae */ /* 0x0045e8000a921848 */
[----:B----4-:R-:W4:Y:S04]  /*12f80*/  LDL.LU.64 R6, [R1+0x858] ;  /* 0x0008580001067983 */ /* 0x010f280000300a00 */
[----:B------:R1:W-:Y:S04]  /*12f90*/  LDGSTS.E [R0+0x31a00], [R14.64], P5 ;  /* 0x31a000000e007fae */ /* 0x0003e8000a921848 */
[----:B---3--:R-:W3:Y:S04]  /*12fa0*/  LDL.64 R4, [R1+0xc8] ;  /* 0x0000c80001047983 */ /* 0x008ee80000100a00 */
[----:B--2---:R-:W2:Y:S04]  /*12fb0*/  LDL.64 R16, [R1+0x88] ;  /* 0x0000880001107983 */ /* 0x004ea80000100a00 */
[----:B-1----:R-:W2:Y:S04]  /*12fc0*/  LDL.64 R14, [R1+0x138] ;  /* 0x00013800010e7983 */ /* 0x002ea80000100a00 */
        /* <DEDUP_REMOVED lines=28> */
[----:B--2---:R2:W-:Y:S04]  /*13190*/  LDGSTS.E [R252+0x30400], [R14.64], P5 ;  /* 0x304000000efc7fae */ /* 0x0045e8000a921848 */
[----:B---3--:R3:W-:Y:S04]  /*131a0*/  LDGSTS.E [R252+0x30c00], [R4.64], P5 ;  /* 0x30c0000004fc7fae */ /* 0x0087e8000a921848 */
[----:B------:R1:W-:Y:S04]  /*131b0*/  LDGSTS.E [R252+0x31400], [R16.64], P5 ;  /* 0x3140000010fc7fae */ /* 0x0003e8000a921848 */
[----:B--2---:R-:W2:Y:S04]  /*131c0*/  LDL.LU.64 R14, [R1+0x850] ;  /* 0x00085000010e7983 */ /* 0x004ea80000300a00 */
[----:B---3--:R-:W3:Y:S04]  /*131d0*/  LDL.64 R4, [R1+0x98] ;  /* 0x0000980001047983 */ /* 0x008ee80000100a00 */
        /* <DEDUP_REMOVED lines=61> */
[----:B------:R1:W-:Y:S04]  /*135b0*/  LDGSTS.E [R209+0x3f600], [R244.64], P5 ;  /* 0x3f600000f4d17fae */ /* 0x0003e8000a921848 */
[----:B------:R1:W-:Y:S04]  /*135c0*/  LDGSTS.E [R209+0x3fe00], [R2.64], P5 ;  /* 0x3fe0000002d17fae */ /* 0x0003e8000a921848 */
[----:B------:R-:W0:Y:S04]  /*135d0*/  LDGDEPBAR ;  /* 0x00000000000079af */ /* 0x000e280000000000 */
[----:B------:R-:W-:Y:S06]  /*135e0*/  BAR.SYNC.DEFER_BLOCKING 0x0 ;  /* 0x0000000000007b1d */ /* 0x000fec0000010000 */
[----:B---3--:R-:W3:Y:S04]  /*135f0*/  LDL.LU.64 R4, [R1+0x840] ;  /* 0x0008400001047983 */ /* 0x008ee80000300a00 */
[----:B------:R-:W-:Y:S01]  /*13600*/  @!PT LDS RZ, [RZ] ;  /* 0x00000000fffff984 */ /* 0x000fe20000000800 */
[----:B------:R-:W-:Y:S01]  /*13610*/  @!PT LDS RZ, [RZ] ;  /* 0x00000000fffff984 */ /* 0x000fe20000000800 */
[----:B------:R-:W-:Y:S01]  /*13620*/  @!PT LDS RZ, [RZ] ;  /* 0x00000000fffff984 */ /* 0x000fe20000000800 */
[----:B------:R1:W-:Y:S04]  /*13630*/  LDGSTS.E [R205+0x60000], [R8.64], P2 ;  /* 0x6000000008cd7fae */ /* 0x0003e80009121848 */
[----:B-1----:R-:W3:Y:S01]  /*13640*/  LDL.LU.64 R8, [R1] ;  /* 0x0000000001087983 */ /* 0x002ee20000300a00 */
[----:B----4-:R-:W-:-:S05]  /*13650*/  IMAD.WIDE R6, R204, 0x4, R6 ;  /* 0x00000004cc067825 */ /* 0x010fca00078e0206 */
[----:B------:R1:W-:Y:S02]  /*13660*/  LDGSTS.E [R205+0x60400], [R6.64], P1 ;  /* 0x6040000006cd7fae */ /* 0x0003e40008921848 */
[----:B-1----:R-:W-:-:S04]  /*13670*/  LOP3.LUT R6, R208, 0x8, RZ, 0xfc, !PT ;  /* 0x00000008d0067812 */ /* 0x002fc800078efcff */
[----:B------:R-:W-:Y:S02]  /*13680*/  ISETP.GE.AND P1, PT, R6, UR6, PT ;  /* 0x0000000606007c0c */ /* 0x000fe4000bf26270 */
[----:B------:R-:W-:Y:S02]  /*13690*/  LOP3.LUT R7, R208, 0xc, RZ, 0xfc, !PT ;  /* 0x0000000cd0077812 */ /* 0x000fe400078efcff */
[----:B------:R-:W-:Y:S02]  /*136a0*/  SEL R6, RZ, 0x4, P1 ;  /* 0x00000004ff067807 */ /* 0x000fe40000800000 */
[----:B------:R-:W-:Y:S02]  /*136b0*/  ISETP.GE.AND P1, PT, R7, UR6, PT ;  /* 0x0000000607007c0c */ /* 0x000fe4000bf26270 */
[----:B------:R-:W-:-:S04]  /*136c0*/  SEL R6, R6, RZ, P3 ;  /* 0x000000ff06067207 */ /* 0x000fc80001800000 */
[----:B------:R-:W-:Y:S02]  /*136d0*/  ISETP.NE.U32.AND P2, PT, R6, RZ, PT ;  /* 0x000000ff0600720c */ /* 0x000fe40003f45070 */
[----:B------:R-:W-:-:S04]  /*136e0*/  SEL R6, RZ, 0x4, P1 ;  /* 0x00000004ff067807 */ /* 0x000fc80000800000 */
[----:B------:R-:W-:-:S04]  /*136f0*/  SEL R6, R6, RZ, P3 ;  /* 0x000000ff06067207 */ /* 0x000fc80001800000 */
[----:B------:R-:W-:Y:S01]  /*13700*/  ISETP.NE.U32.AND P1, PT, R6, RZ, PT ;  /* 0x000000ff0600720c */ /* 0x000fe20003f25070 */
[----:B------:R-:W-:Y:S01]  /*13710*/  IMAD.WIDE R14, R204, 0x4, R14 ;  /* 0x00000004cc0e7825 */ /* 0x000fe200078e020e */
[----:B------:R-:W-:-:S04]  /*13720*/  LOP3.LUT R6, R208, 0x10, RZ, 0xfc, !PT ;  /* 0x00000010d0067812 */ /* 0x000fc800078efcff */
[----:B------:R1:W-:Y:S01]  /*13730*/  LDGSTS.E [R205+0x60800], [R14.64], P2 ;  /* 0x608000000ecd7fae */ /* 0x0003e20009121848 */
[----:B------:R-:W-:Y:S01]  /*13740*/  LOP3.LUT R7, R208, 0x14, RZ, 0xfc, !PT ;  /* 0x00000014d0077812 */ /* 0x000fe200078efcff */
[----:B--2---:R-:W-:-:S05]  /*13750*/  IMAD.WIDE R16, R204, 0x4, R16 ;  /* 0x00000004cc107825 */ /* 0x004fca00078e0210 */
[----:B------:R2:W-:Y:S01]  /*13760*/  LDGSTS.E [R205+0x60c00], [R16.64], P1 ;  /* 0x60c0000010cd7fae */ /* 0x0005e20008921848 */
[----:B------:R-:W-:-:S04]  /*13770*/  ISETP.GE.AND P1, PT, R6, UR6, PT ;  /* 0x0000000606007c0c */ /* 0x000fc8000bf26270 */
[----:B------:R-:W-:Y:S02]  /*13780*/  SEL R6, RZ, 0x4, P1 ;  /* 0x00000004ff067807 */ /* 0x000fe40000800000 */
[----:B------:R-:W-:Y:S02]  /*13790*/  ISETP.GE.AND P1, PT, R7, UR6, PT ;  /* 0x0000000607007c0c */ /* 0x000fe4000bf26270 */
[----:B------:R-:W-:Y:S01]  /*137a0*/  SEL R6, R6, RZ, P3 ;  /* 0x000000ff06067207 */ /* 0x000fe20001800000 */
[----:B--2---:R-:W2:Y:S03]  /*137b0*/  LDL.LU.64 R16, [R1+0x18] ;  /* 0x0000180001107983 */ /* 0x004ea60000300a00 */
[----:B------:R-:W-:Y:S02]  /*137c0*/  ISETP.NE.U32.AND P2, PT, R6, RZ, PT ;  /* 0x000000ff0600720c */ /* 0x000fe40003f45070 */
[----:B------:R-:W-:Y:S01]  /*137d0*/  SEL R6, RZ, 0x4, P1 ;  /* 0x00000004ff067807 */ /* 0x000fe20000800000 */
[----:B-1----:R-:W4:Y:S03]  /*137e0*/  LDL.LU.64 R14, [R1+0x30] ;  /* 0x00003000010e7983 */ /* 0x002f260000300a00 */
[----:B------:R-:W-:-:S04]  /*137f0*/  SEL R6, R6, RZ, P3 ;  /* 0x000000ff06067207 */ /* 0x000fc80001800000 */
[----:B------:R-:W-:Y:S01]  /*13800*/  ISETP.NE.U32.AND P1, PT, R6, RZ, PT ;  /* 0x000000ff0600720c */ /* 0x000fe20003f25070 */
[----:B---3--:R-:W-:-:S05]  /*13810*/  IMAD.WIDE R6, R204, 0x4, R8 ;  /* 0x00000004cc067825 */ /* 0x008fca00078e0208 */
[----:B------:R1:W-:Y:S04]  /*13820*/  LDGSTS.E [R205+0x61000], [R6.64], P2 ;  /* 0x6100000006cd7fae */ /* 0x0003e80009121848 */
[----:B-1----:R-:W3:Y:S01]  /*13830*/  LDL.LU.64 R6, [R1+0x10] ;  /* 0x0000100001067983 */ /* 0x002ee20000300a00 */
[C---:B------:R-:W-:Y:S02]  /*13840*/  LOP3.LUT R8, R208.reuse, 0x18, RZ, 0xfc, !PT ;  /* 0x00000018d0087812 */ /* 0x040fe400078efcff */
[----:B------:R-:W-:Y:S01]  /*13850*/  LOP3.LUT R9, R208, 0x1c, RZ, 0xfc, !PT ;  /* 0x0000001cd0097812 */ /* 0x000fe200078efcff */
[----:B---3--:R-:W-:-:S05]  /*13860*/  IMAD.WIDE R6, R204, 0x4, R6 ;  /* 0x00000004cc067825 */ /* 0x008fca00078e0206 */
[----:B------:R1:W-:Y:S01]  /*13870*/  LDGSTS.E [R205+0x61400], [R6.64], P1 ;  /* 0x6140000006cd7fae */ /* 0x0003e20008921848 */
[----:B------:R-:W-:-:S04]  /*13880*/  ISETP.GE.AND P1, PT, R8, UR6, PT ;  /* 0x0000000608007c0c */ /* 0x000fc8000bf26270 */
[----:B-1----:R-:W-:Y:S02]  /*13890*/  SEL R6, RZ, 0x4, P1 ;  /* 0x00000004ff067807 */ /* 0x002fe40000800000 */
[----:B------:R-:W-:Y:S02]  /*138a0*/  ISETP.GE.AND P1, PT, R9, UR6, PT ;  /* 0x0000000609007c0c */ /* 0x000fe4000bf26270 */
[----:B------:R-:W-:Y:S01]  /*138b0*/  SEL R6, R6, RZ, P3 ;  /* 0x000000ff06067207 */ /* 0x000fe20001800000 */
[----:B------:R-:W3:Y:S03]  /*138c0*/  LDL.LU.64 R8, [R1+0x48] ;  /* 0x0000480001087983 */ /* 0x000ee60000300a00 */
[----:B------:R-:W-:Y:S02]  /*138d0*/  ISETP.NE.U32.AND P2, PT, R6, RZ, PT ;  /* 0x000000ff0600720c */ /* 0x000fe40003f45070 */
[----:B------:R-:W-:-:S04]  /*138e0*/  SEL R6, RZ, 0x4, P1 ;  /* 0x00000004ff067807 */ /* 0x000fc80000800000 */
[----:B------:R-:W-:-:S04]  /*138f0*/  SEL R6, R6, RZ, P3 ;  /* 0x000000ff06067207 */ /* 0x000fc80001800000 */
[----:B------:R-:W-:Y:S01]  /*13900*/  ISETP.NE.U32.AND P1, PT, R6, RZ, PT ;  /* 0x000000ff0600720c */ /* 0x000fe20003f25070 */
[----:B--2---:R-:W-:-:S05]  /*13910*/  IMAD.WIDE R6, R204, 0x4, R16 ;  /* 0x00000004cc067825 */ /* 0x004fca00078e0210 */
[----:B------:R1:W-:Y:S04]  /*13920*/  LDGSTS.E [R205+0x61800], [R6.64], P2 ;  /* 0x6180000006cd7fae */ /* 0x0003e80009121848 */
[----:B-1----:R-:W2:Y:S01]  /*13930*/  LDL.LU.64 R6, [R1+0x20] ;  /* 0x0000200001067983 */ /* 0x002ea20000300a00 */
[C---:B------:R-:W-:Y:S02]  /*13940*/  LOP3.LUT R16, R208.reuse, 0x20, RZ, 0xfc, !PT ;  /* 0x00000020d0107812 */ /* 0x040fe400078efcff */
[----:B------:R-:W-:Y:S01]  /*13950*/  LOP3.LUT R17, R208, 0x24, RZ, 0xfc, !PT ;  /* 0x00000024d0117812 */ /* 0x000fe200078efcff */
[----:B--2---:R-:W-:-:S05]  /*13960*/  IMAD.WIDE R6, R204, 0x4, R6 ;  /* 0x00000004cc067825 */ /* 0x004fca00078e0206 */
[----:B------:R1:W-:Y:S01]  /*13970*/  LDGSTS.E [R205+0x61c00], [R6.64], P1 ;  /* 0x61c0000006cd7fae */ /* 0x0003e20008921848 */
[----:B------:R-:W-:-:S04]  /*13980*/  ISETP.GE.AND P1, PT, R16, UR6, PT ;  /* 0x0000000610007c0c */ /* 0x000fc8000bf26270 */
[----:B-1----:R-:W-:Y:S02]  /*13990*/  SEL R6, RZ, 0x4, P1 ;  /* 0x00000004ff067807 */ /* 0x002fe40000800000 */
[----:B------:R-:W-:Y:S02]  /*139a0*/  ISETP.GE.AND P1, PT, R17, UR6, PT ;  /* 0x0000000611007c0c */ /* 0x000fe4000bf26270 */
[----:B------:R-:W-:Y:S01]  /*139b0*/  SEL R6, R6, RZ, P3 ;  /* 0x000000ff06067207 */ /* 0x000fe20001800000 */
[----:B------:R-:W2:Y:S03]  /*139c0*/  LDL.LU.64 R16, [R1+0x60] ;  /* 0x0000600001107983 */ /* 0x000ea60000300a00 */
[----:B------:R-:W-:Y:S02]  /*139d0*/  ISETP.NE.U32.AND P2, PT, R6, RZ, PT ;  /* 0x000000ff0600720c */ /* 0x000fe40003f45070 */
[----:B------:R-:W-:-:S04]  /*139e0*/  SEL R6, RZ, 0x4, P1 ;  /* 0x00000004ff067807 */ /* 0x000fc80000800000 */
[----:B------:R-:W-:-:S04]  /*139f0*/  SEL R6, R6, RZ, P3 ;  /* 0x000000ff06067207 */ /* 0x000fc80001800000 */
[----:B------:R-:W-:Y:S01]  /*13a00*/  ISETP.NE.U32.AND P1, PT, R6, RZ, PT ;  /* 0x000000ff0600720c */ /* 0x000fe20003f25070 */
[----:B----4-:R-:W-:-:S05]  /*13a10*/  IMAD.WIDE R6, R204, 0x4, R14 ;  /* 0x00000004cc067825 */ /* 0x010fca00078e020e */
[----:B------:R1:W-:Y:S04]  /*13a20*/  LDGSTS.E [R205+0x62000], [R6.64], P2 ;  /* 0x6200000006cd7fae */ /* 0x0003e80009121848 */
[----:B-1----:R-:W4:Y:S01]  /*13a30*/  LDL.LU.64 R6, [R1+0x38] ;  /* 0x0000380001067983 */ /* 0x002f220000300a00 */
[----:B------:R-:W-:Y:S01]  /*13a40*/  LOP3.LUT R15, R208, 0x28, RZ, 0xfc, !PT ;  /* 0x00000028d00f7812 */ /* 0x000fe200078efcff */
[----:B----4-:R-:W-:-:S05]  /*13a50*/  IMAD.WIDE R6, R204, 0x4, R6 ;  /* 0x00000004cc067825 */ /* 0x010fca00078e0206 */
[----:B------:R1:W-:Y:S01]  /*13a60*/  LDGSTS.E [R205+0x62400], [R6.64], P1 ;  /* 0x6240000006cd7fae */ /* 0x0003e20008921848 */
[----:B------:R-:W-:-:S03]  /*13a70*/  ISETP.GE.AND P1, PT, R15, UR6, PT ;  /* 0x000000060f007c0c */ /* 0x000fc6000bf26270 */
[----:B------:R-:W4:Y:S01]  /*13a80*/  LDL.LU.64 R14, [R1+0x78] ;  /* 0x00007800010e7983 */ /* 0x000f220000300a00 */
[----:B-1----:R-:W-:Y:S02]  /*13a90*/  SEL R6, RZ, 0x4, P1 ;  /* 0x00000004ff067807 */ /* 0x002fe40000800000 */
[----:B------:R-:W-:Y:S02]  /*13aa0*/  LOP3.LUT R7, R208, 0x2c, RZ, 0xfc, !PT ;  /* 0x0000002cd0077812 */ /* 0x000fe400078efcff */
[----:B------:R-:W-:Y:S02]  /*13ab0*/  SEL R6, R6, RZ, P3 ;  /* 0x000000ff06067207 */ /* 0x000fe40001800000 */
[----:B------:R-:W-:Y:S02]  /*13ac0*/  ISETP.GE.AND P1, PT, R7, UR6, PT ;  /* 0x0000000607007c0c */ /* 0x000fe4000bf26270 */
[----:B------:R-:W-:Y:S02]  /*13ad0*/  ISETP.NE.U32.AND P2, PT, R6, RZ, PT ;  /* 0x000000ff0600720c */ /* 0x000fe40003f45070 */
[----:B------:R-:W-:-:S04]  /*13ae0*/  SEL R6, RZ, 0x4, P1 ;  /* 0x00000004ff067807 */ /* 0x000fc80000800000 */
        /* <DEDUP_REMOVED lines=28> */
[----:B------:R-:W-:-:S04]  /*13cb0*/  SEL R6, R6, RZ, P3 ;  /* 0x000000ff06067207 */ /* 0x000fc80001800000 */
[----:B------:R-:W-:Y:S02]  /*13cc0*/  ISETP.NE.U32.AND P2, PT, R6, RZ, PT ;  /* 0x000000ff0600720c */ /* 0x000fe40003f45070 */
[----:B------:R-:W-:-:S04]  /*13cd0*/  SEL R6, RZ, 0x4, P1 ;  /* 0x00000004ff067807 */ /* 0x000fc80000800000 */
[----:B------:R-:W-:-:S04]  /*13ce0*/  SEL R6, R6, RZ, P3 ;  /* 0x000000ff06067207 */ /* 0x000fc80001800000 */
[----:B------:R-:W-:Y:S01]  /*13cf0*/  ISETP.NE.U32.AND P1, PT, R6, RZ, PT ;  /* 0x000000ff0600720c */ /* 0x000fe20003f25070 */
[----:B----4-:R-:W-:-:S05]  /*13d00*/  IMAD.WIDE R6, R204, 0x4, R14 ;  /* 0x00000004cc067825 */ /* 0x010fca00078e020e */
[----:B------:R1:W-:Y:S04]  /*13d10*/  LDGSTS.E [R205+0x63800], [R6.64], P2 ;  /* 0x6380000006cd7fae */ /* 0x0003e80009121848 */
[----:B-1----:R-:W2:Y:S01]  /*13d20*/  LDL.LU.64 R6, [R1+0xa0] ;  /* 0x0000a00001067983 */ /* 0x002ea20000300a00 */
[----:B------:R-:W-:Y:S01]  /*13d30*/  IMAD.WIDE R4, R204, 0x4, R4 ;  /* 0x00000004cc047825 */ /* 0x000fe200078e0204 */
[----:B------:R-:W-:-:S04]  /*13d40*/  LOP3.LUT R14, R208, 0x2, RZ, 0xfc, !PT ;  /* 0x00000002d00e7812 */ /* 0x000fc800078efcff */
[----:B------:R1:W-:Y:S01]  /*13d50*/  LDGSTS.E [R205+0x63c00], [R4.64], P1 ;  /* 0x63c0000004cd7fae */ /* 0x0003e20008921848 */
[----:B------:R-:W-:Y:S02]  /*13d60*/  ISETP.GE.AND P1, PT, R14, UR6, PT ;  /* 0x000000060e007c0c */ /* 0x000fe4000bf26270 */
[----:B------:R-:W-:Y:S02]  /*13d70*/  LOP3.LUT R15, R208, 0x6, RZ, 0xfc, !PT ;  /* 0x00000006d00f7812 */ /* 0x000fe400078efcff */
[----:B-1----:R-:W-:Y:S02]  /*13d80*/  SEL R4, RZ, 0x4, P1 ;  /* 0x00000004ff047807 */ /* 0x002fe40000800000 */
[----:B------:R-:W-:Y:S02]  /*13d90*/  ISETP.GE.AND P1, PT, R15, UR6, PT ;  /* 0x000000060f007c0c */ /* 0x000fe4000bf26270 */
[----:B------:R-:W-:Y:S01]  /*13da0*/  SEL R4, R4, RZ, P3 ;  /* 0x000000ff04047207 */ /* 0x000fe20001800000 */
[----:B------:R-:W4:Y:S03]  /*13db0*/  LDL.LU.64 R14, [R1+0xb8] ;  /* 0x0000b800010e7983 */ /* 0x000f260000300a00 */
[----:B------:R-:W-:-:S02]  /*13dc0*/  ISETP.NE.U32.AND P2, PT, R4, RZ, PT ;  /* 0x000000ff0400720c */ /* 0x000fc40003f45070 */
[----:B------:R-:W-:-:S04]  /*13dd0*/  SEL R4, RZ, 0x4, P1 ;  /* 0x00000004ff047807 */ /* 0x000fc80000800000 */
[----:B------:R-:W-:Y:S02]  /*13de0*/  SEL R4, R4, RZ, P3 ;  /* 0x000000ff04047207 */ /* 0x000fe40001800000 */
[----:B------:R-:W-:Y:S02]  /*13df0*/  LOP3.LUT R17, R205, 0x40, RZ, 0x3c, !PT ;  /* 0x00000040cd117812 */ /* 0x000fe400078e3cff */
[----:B------:R-:W-:Y:S01]  /*13e00*/  ISETP.NE.U32.AND P1, PT, R4, RZ, PT ;  /* 0x000000ff0400720c */ /* 0x000fe20003f25070 */
[----:B---3--:R-:W-:Y:S01]  /*13e10*/  IMAD.WIDE R4, R204, 0x4, R8 ;  /* 0x00000004cc047825 */ /* 0x008fe200078e0208 */
[----:B------:R-:W-:-:S04]  /*13e20*/  LOP3.LUT R8, R208, 0xa, RZ, 0xfc, !PT ;  /* 0x0000000ad0087812 */ /* 0x000fc800078efcff */
[----:B------:R2:W-:Y:S01]  /*13e30*/  LDGSTS.E [R17+0x60200], [R4.64], P2 ;  /* 0x6020000004117fae */ /* 0x0005e20009121848 */
[----:B------:R-:W-:Y:S01]  /*13e40*/  LOP3.LUT R9, R208, 0xe, RZ, 0xfc, !PT ;  /* 0x0000000ed0097812 */ /* 0x000fe200078efcff */
[----:B--2---:R-:W-:-:S05]  /*13e50*/  IMAD.WIDE R4, R204, 0x4, R6 ;  /* 0x00000004cc047825 */ /* 0x004fca00078e0206 */
[----:B------:R1:W-:Y:S01]  /*13e60*/  LDGSTS.E [R17+0x60600], [R4.64], P1 ;  /* 0x6060000004117fae */ /* 0x0003e20008921848 */
[----:B------:R-:W-:-:S04]  /*13e70*/  ISETP.GE.AND P1, PT, R8, UR6, PT ;  /* 0x0000000608007c0c */ /* 0x000fc8000bf26270 */
[----:B-1----:R-:W-:Y:S02]  /*13e80*/  SEL R4, RZ, 0x4, P1 ;  /* 0x00000004ff047807 */ /* 0x002fe40000800000 */
[----:B------:R-:W-:Y:S02]  /*13e90*/  ISETP.GE.AND P1, PT, R9, UR6, PT ;  /* 0x0000000609007c0c */ /* 0x000fe4000bf26270 */
[----:B------:R-:W-:Y:S02]  /*13ea0*/  SEL R4, R4, RZ, P3 ;  /* 0x000000ff04047207 */ /* 0x000fe40001800000 */
[----:B------:R-:W-:Y:S02]  /*13eb0*/  LOP3.LUT R9, R208, 0x12, RZ, 0xfc, !PT ;  /* 0x00000012d0097812 */ /* 0x000fe400078efcff */
[----:B------:R-:W-:Y:S02]  /*13ec0*/  ISETP.NE.U32.AND P4, PT, R4, RZ, PT ;  /* 0x000000ff0400720c */ /* 0x000fe40003f85070 */
[----:B------:R-:W-:-:S02]  /*13ed0*/  SEL R4, RZ, 0x4, P1 ;  /* 0x00000004ff047807 */ /* 0x000fc40000800000 */
[----:B------:R-:W-:Y:S02]  /*13ee0*/  ISETP.GE.AND P1, PT, R9, UR6, PT ;  /* 0x0000000609007c0c */ /* 0x000fe4000bf26270 */
[----:B------:R-:W-:Y:S02]  /*13ef0*/  SEL R4, R4, RZ, P3 ;  /* 0x000000ff04047207 */ /* 0x000fe40001800000 */
[----:B------:R-:W-:Y:S02]  /*13f00*/  LOP3.LUT R9, R208, 0x16, RZ, 0xfc, !PT ;  /* 0x00000016d0097812 */ /* 0x000fe400078efcff */
[----:B------:R-:W-:Y:S02]  /*13f10*/  ISETP.NE.U32.AND P5, PT, R4, RZ, PT ;  /* 0x000000ff0400720c */ /* 0x000fe40003fa5070 */
[----:B------:R-:W-:Y:S02]  /*13f20*/  SEL R4, RZ, 0x4, P1 ;  /* 0x00000004ff047807 */ /* 0x000fe40000800000 */
[----:B------:R-:W-:-:S02]  /*13f30*/  ISETP.GE.AND P2, PT, R9, UR6, PT ;  /* 0x0000000609007c0c */ /* 0x000fc4000bf46270 */
[----:B------:R-:W-:-:S04]  /*13f40*/  SEL R4, R4, RZ, P3 ;  /* 0x000000ff04047207 */ /* 0x000fc80001800000 */
[----:B------:R-:W-:Y:S02]  /*13f50*/  ISETP.NE.U32.AND P1, PT, R4, RZ, PT ;  /* 0x000000ff0400720c */ /* 0x000fe40003f25070 */
[----:B------:R-:W-:-:S04]  /*13f60*/  SEL R4, RZ, 0x4, P2 ;  /* 0x00000004ff047807 */ /* 0x000fc80001000000 */
[----:B------:R-:W-:Y:S02]  /*13f70*/  SEL R6, R4, RZ, P3 ;  /* 0x000000ff04067207 */ /* 0x000fe40001800000 */
[----:B------:R-:W2:Y:S01]  /*13f80*/  LDL.LU.64 R4, [R1+0xa8] ;  /* 0x0000a80001047983 */ /* 0x000ea20000300a00 */
[----:B------:R-:W-:-:S04]  /*13f90*/  LOP3.LUT R9, R208, 0x1a, RZ, 0xfc, !PT ;  /* 0x0000001ad0097812 */ /* 0x000fc800078efcff */
[----:B------:R-:W-:Y:S02]  /*13fa0*/  ISETP.GE.AND P6, PT, R9, UR6, PT ;  /* 0x0000000609007c0c */ /* 0x000fe4000bfc6270 */
[----:B------:R-:W-:Y:S02]  /*13fb0*/  ISETP.NE.U32.AND P2, PT, R6, RZ, PT ;  /* 0x000000ff0600720c */ /* 0x000fe40003f45070 */
[----:B------:R-:W-:Y:S02]  /*13fc0*/  LOP3.LUT R9, R208, 0x22, RZ, 0xfc, !PT ;  /* 0x00000022d0097812 */ /* 0x000fe400078efcff */
[----:B------:R-:W-:Y:S02]  /*13fd0*/  SEL R6, RZ, 0x4, P6 ;  /* 0x00000004ff067807 */ /* 0x000fe40003000000 */
[----:B------:R-:W-:Y:S02]  /*13fe0*/  ISETP.GE.AND P6, PT, R9, UR6, PT ;  /* 0x0000000609007c0c */ /* 0x000fe4000bfc6270 */
[----:B------:R-:W-:Y:S01]  /*13ff0*/  SEL R9, R6, RZ, P3 ;  /* 0x000000ff06097207 */ /* 0x000fe20001800000 */
[----:B--2---:R-:W-:-:S05]  /*14000*/  IMAD.WIDE R4, R204, 0x4, R4 ;  /* 0x00000004cc047825 */ /* 0x004fca00078e0204 */
[----:B------:R4:W-:Y:S02]  /*14010*/  LDGSTS.E [R17+0x60a00], [R4.64], P4 ;  /* 0x60a0000004117fae */ /* 0x0009e4000a121848 */
[----:B----4-:R-:W-:Y:S02]  /*14020*/  IMAD.WIDE R4, R204, 0x4, R14 ;  /* 0x00000004cc047825 */ /* 0x010fe400078e020e */
[----:B------:R-:W2:Y:S04]  /*14030*/  LDL.LU.64 R14, [R1+0x120] ;  /* 0x00012000010e7983 */ /* 0x000ea80000300a00 */
[----:B------:R-:W3:Y:S01]  /*14040*/  LDL.LU.64 R6, [R1+0xc0] ;  /* 0x0000c00001067983 */ /* 0x000ee20000300a00 */
[----:B------:R-:W-:-:S03]  /*14050*/  LOP3.LUT R8, R208, 0x1e, RZ, 0xfc, !PT ;  /* 0x0000001ed0087812 */ /* 0x000fc600078efcff */
[----:B------:R1:W-:Y:S01]  /*14060*/  LDGSTS.E [R17+0x60e00], [R4.64], P5 ;  /* 0x60e0000004117fae */ /* 0x0003e2000a921848 */
[----:B------:R-:W-:-:S04]  /*14070*/  ISETP.GE.AND P4, PT, R8, UR6, PT ;  /* 0x0000000608007c0c */ /* 0x000fc8000bf86270 */
[----:B------:R-:W-:-:S04]  /*14080*/  SEL R8, RZ, 0x4, P4 ;  /* 0x00000004ff087807 */ /* 0x000fc80002000000 */
[----:B-1----:R-:W-:Y:S02]  /*14090*/  SEL R5, R8, RZ, P3 ;  /* 0x000000ff08057207 */ /* 0x002fe40001800000 */
[----:B------:R-:W-:Y:S02]  /*140a0*/  SEL R4, RZ, 0x4, P6 ;  /* 0x00000004ff047807 */ /* 0x000fe40003000000 */
[----:B------:R-:W-:Y:S01]  /*140b0*/  ISETP.NE.U32.AND P5, PT, R5, RZ, PT ;  /* 0x000000ff0500720c */ /* 0x000fe20003fa5070 */
[----:B---3--:R-:W-:-:S05]  /*140c0*/  IMAD.WIDE R6, R204, 0x4, R6 ;  /* 0x00000004cc067825 */ /* 0x008fca00078e0206 */
[----:B------:R1:W-:Y:S02]  /*140d0*/  LDGSTS.E [R17+0x61200], [R6.64], P1 ;  /* 0x6120000006117fae */ /* 0x0003e40008921848 */
[----:B-1----:R-:W-:Y:S02]  /*140e0*/  SEL R6, R4, RZ, P3 ;  /* 0x000000ff04067207 */ /* 0x002fe40001800000 */
[----:B------:R-:W3:Y:S01]  /*140f0*/  LDL.LU.64 R4, [R1+0xd0] ;  /* 0x0000d00001047983 */ /* 0x000ee20000300a00 */
[----:B------:R-:W-:-:S04]  /*14100*/  LOP3.LUT R16, R208, 0x26, RZ, 0xfc, !PT ;  /* 0x00000026d0107812 */ /* 0x000fc800078efcff */
[----:B------:R-:W-:Y:S02]  /*14110*/  ISETP.GE.AND P1, PT, R16, UR6, PT ;  /* 0x0000000610007c0c */ /* 0x000fe4000bf26270 */
[----:B------:R-:W-:Y:S02]  /*14120*/  LOP3.LUT R16, R208, 0x2a, RZ, 0xfc, !PT ;  /* 0x0000002ad0107812 */ /* 0x000fe400078efcff */
[----:B------:R-:W-:Y:S02]  /*14130*/  ISETP.NE.U32.AND P4, PT, R9, RZ, PT ;  /* 0x000000ff0900720c */ /* 0x000fe40003f85070 */
[----:B------:R-:W-:Y:S02]  /*14140*/  ISETP.GE.AND P6, PT, R16, UR6, PT ;  /* 0x0000000610007c0c */ /* 0x000fe4000bfc6270 */
[----:B------:R-:W-:Y:S02]  /*14150*/  SEL R9, RZ, 0x4, P1 ;  /* 0x00000004ff097807 */ /* 0x000fe40000800000 */
[----:B------:R-:W-:-:S02]  /*14160*/  ISETP.NE.U32.AND P1, PT, R6, RZ, PT ;  /* 0x000000ff0600720c */ /* 0x000fc40003f25070 */
[----:B------:R-:W4:Y:S01]  /*14170*/  LDL.LU.64 R6, [R1+0xf0] ;  /* 0x0000f00001067983 */ /* 0x000f220000300a00 */
[----:B------:R-:W-:Y:S02]  /*14180*/  SEL R8, RZ, 0x4, P6 ;  /* 0x00000004ff087807 */ /* 0x000fe40003000000 */
[----:B------:R-:W-:Y:S01]  /*14190*/  SEL R9, R9, RZ, P3 ;  /* 0x000000ff09097207 */ /* 0x000fe20001800000 */
[----:B---3--:R-:W-:-:S05]  /*141a0*/  IMAD.WIDE R4, R204, 0x4, R4 ;  /* 0x00000004cc047825 */ /* 0x008fca00078e0204 */
[----:B------:R1:W-:Y:S01]  /*141b0*/  LDGSTS.E [R17+0x61600], [R4.64], P2 ;  /* 0x6160000004117fae */ /* 0x0003e20009121848 */
[----:B------:R-:W-:Y:S02]  /*141c0*/  ISETP.NE.U32.AND P2, PT, R9, RZ, PT ;  /* 0x000000ff0900720c */ /* 0x000fe40003f45070 */
[----:B-1----:R-:W-:Y:S02]  /*141d0*/  SEL R5, R8, RZ, P3 ;  /* 0x000000ff08057207 */ /* 0x002fe40001800000 */
[----:B------:R-:W3:Y:S01]  /*141e0*/  LDL.LU.64 R8, [R1+0xf8] ;  /* 0x0000f80001087983 */ /* 0x000ee20000300a00 */
[----:B------:R-:W-:Y:S01]  /*141f0*/  LOP3.LUT R16, R208, 0x2e, RZ, 0xfc, !PT ;  /* 0x0000002ed0107812 */ /* 0x000fe200078efcff */
[----:B----4-:R-:W-:-:S03]  /*14200*/  IMAD.WIDE R6, R204, 0x4, R6 ;  /* 0x00000004cc067825 */ /* 0x010fc600078e0206 */
[----:B------:R-:W-:Y:S02]  /*14210*/  ISETP.GE.AND P6, PT, R16, UR6, PT ;  /* 0x0000000610007c0c */ /* 0x000fe4000bfc6270 */
[----:B------:R3:W-:Y:S02]  /*14220*/  LDGSTS.E [R17+0x61a00], [R6.64], P4 ;  /* 0x61a0000006117fae */ /* 0x0007e4000a121848 */
[----:B------:R-:W-:Y:S02]  /*14230*/  SEL R4, RZ, 0x4, P6 ;  /* 0x00000004ff047807 */ /* 0x000fe40003000000 */
[----:B------:R-:W-:Y:S01]  /*14240*/  ISETP.NE.U32.AND P4, PT, R5, RZ, PT ;  /* 0x000000ff0500720c */ /* 0x000fe20003f85070 */
[----:B---3--:R-:W-:Y:S01]  /*14250*/  IMAD.WIDE R6, R204, 0x4, R8 ;  /* 0x00000004cc067825 */ /* 0x008fe200078e0208 */
[----:B------:R-:W-:Y:S02]  /*14260*/  SEL R9, R4, RZ, P3 ;  /* 0x000000ff04097207 */ /* 0x000fe40001800000 */
[----:B------:R-:W3:Y:S01]  /*14270*/  LDL.LU.64 R4, [R1+0x130] ;  /* 0x0001300001047983 */ /* 0x000ee20000300a00 */
[----:B------:R-:W-:-:S03]  /*14280*/  LOP3.LUT R16, R208, 0x32, RZ, 0xfc, !PT ;  /* 0x00000032d0107812 */ /* 0x000fc600078efcff */
[----:B------:R2:W-:Y:S01]  /*14290*/  LDGSTS.E [R17+0x61e00], [R6.64], P5 ;  /* 0x61e0000006117fae */ /* 0x0005e2000a921848 */
[----:B------:R-:W-:-:S04]  /*142a0*/  ISETP.GE.AND P6, PT, R16, UR6, PT ;  /* 0x0000000610007c0c */ /* 0x000fc8000bfc6270 */
[----:B------:R-:W-:Y:S01]  /*142b0*/  SEL R8, RZ, 0x4, P6 ;  /* 0x00000004ff087807 */ /* 0x000fe20003000000 */
[----:B--2---:R-:W-:Y:S01]  /*142c0*/  IMAD.WIDE R6, R204, 0x4, R14 ;  /* 0x00000004cc067825 */ /* 0x004fe200078e020e */
[C---:B------:R-:W-:Y:S02]  /*142d0*/  LOP3.LUT R14, R208.reuse, 0x36, RZ, 0xfc, !PT ;  /* 0x00000036d00e7812 */ /* 0x040fe400078efcff */
[----:B------:R-:W-:Y:S01]  /*142e0*/  LOP3.LUT R15, R208, 0x3a, RZ, 0xfc, !PT ;  /* 0x0000003ad00f7812 */ /* 0x000fe200078efcff */
[----:B---3--:R-:W-:-:S05]  /*142f0*/  IMAD.WIDE R4, R204, 0x4, R4 ;  /* 0x00000004cc047825 */ /* 0x008fca00078e0204 */
[----:B------:R1:W-:Y:S01]  /*14300*/  LDGSTS.E [R17+0x62200], [R4.64], P1 ;  /* 0x6220000004117fae */ /* 0x0003e20008921848 */
[----:B------:R-:W-:-:S03]  /*14310*/  ISETP.GE.AND P1, PT, R14, UR6, PT ;  /* 0x000000060e007c0c */ /* 0x000fc6000bf26270 */
[----:B------:R2:W-:Y:S01]  /*14320*/  LDGSTS.E [R17+0x62600], [R6.64], P2 ;  /* 0x6260000006117fae */ /* 0x0005e20009121848 */
[----:B------:R-:W-:Y:S02]  /*14330*/  ISETP.GE.AND P2, PT, R15, UR6, PT ;  /* 0x000000060f007c0c */ /* 0x000fe4000bf46270 */
[----:B------:R-:W-:Y:S02]  /*14340*/  LOP3.LUT R15, R208, 0x3e, RZ, 0xfc, !PT ;  /* 0x0000003ed00f7812 */ /* 0x000fe400078efcff */
[----:B-1----:R-:W-:Y:S02]  /*14350*/  SEL R5, R8, RZ, P3 ;  /* 0x000000ff08057207 */ /* 0x002fe40001800000 */
[----:B------:R-:W-:Y:S02]  /*14360*/  SEL R4, RZ, 0x4, P1 ;  /* 0x00000004ff047807 */ /* 0x000fe40000800000 */
[----:B------:R-:W-:Y:S02]  /*14370*/  ISETP.GE.AND P6, PT, R15, UR6, PT ;  /* 0x000000060f007c0c */ /* 0x000fe4000bfc6270 */
[----:B------:R-:W-:Y:S01]  /*14380*/  ISETP.NE.U32.AND P1, PT, R5, RZ, PT ;  /* 0x000000ff0500720c */ /* 0x000fe20003f25070 */
[----:B------:R-:W3:Y:S01]  /*14390*/  LDL.LU.64 R14, [R1+0x28] ;  /* 0x00002800010e7983 */ /* 0x000ee20000300a00 */
[----:B--2---:R-:W-:-:S03]  /*143a0*/  SEL R6, R4, RZ, P3 ;  /* 0x000000ff04067207 */ /* 0x004fc60001800000 */
[----:B------:R-:W2:Y:S04]  /*143b0*/  LDL.LU.64 R4, [R1+0x118] ;  /* 0x0001180001047983 */ /* 0x000ea80000300a00 */
[----:B------:R-:W1:Y:S01]  /*143c0*/  S2R R16, SR_TID.X ;  /* 0x0000000000107919 */ /* 0x000e620000002100 */
[----:B------:R-:W-:Y:S02]  /*143d0*/  SEL R7, RZ, 0x4, P2 ;  /* 0x00000004ff077807 */ /* 0x000fe40001000000 */
[----:B------:R-:W-:Y:S02]  /*143e0*/  SEL R8, RZ, 0x4, P6 ;  /* 0x00000004ff087807 */ /* 0x000fe40003000000 */
[----:B------:R-:W-:Y:S02]  /*143f0*/  ISETP.NE.U32.AND P6, PT, R6, RZ, PT ;  /* 0x000000ff0600720c */ /* 0x000fe40003fc5070 */
[----:B------:R-:W-:-:S02]  /*14400*/  SEL R7, R7, RZ, P3 ;  /* 0x000000ff07077207 */ /* 0x000fc40001800000 */
[----:B------:R-:W-:Y:S02]  /*14410*/  SEL R8, R8, RZ, P3 ;  /* 0x000000ff08087207 */ /* 0x000fe40001800000 */
[----:B-1----:R-:W-:-:S04]  /*14420*/  LOP3.LUT R16, R16, 0x3f, RZ, 0xc0, !PT ;  /* 0x0000003f10107812 */ /* 0x002fc800078ec0ff */
[----:B------:R-:W-:-:S04]  /*14430*/  ISETP.GE.AND P2, PT, R16, UR6, PT ;  /* 0x0000000610007c0c */ /* 0x000fc8000bf46270 */
[----:B------:R-:W-:Y:S02]  /*14440*/  SEL R6, RZ, 0x4, P2 ;  /* 0x00000004ff067807 */ /* 0x000fe40001000000 */
[----:B------:R-:W-:Y:S02]  /*14450*/  ISETP.NE.U32.AND P2, PT, R7, RZ, PT ;  /* 0x000000ff0700720c */ /* 0x000fe40003f45070 */
[----:B------:R-:W-:Y:S01]  /*14460*/  ISETP.NE.U32.AND P5, PT, R9, RZ, PT ;  /* 0x000000ff0900720c */ /* 0x000fe20003fa5070 */
[----:B--2---:R-:W-:-:S05]  /*14470*/  IMAD.WIDE R4, R204, 0x4, R4 ;  /* 0x00000004cc047825 */ /* 0x004fca00078e0204 */
[----:B------:R1:W-:Y:S02]  /*14480*/  LDGSTS.E [R17+0x62a00], [R4.64], P4 ;  /* 0x62a0000004117fae */ /* 0x0003e4000a121848 */
[----:B-1----:R-:W-:Y:S02]  /*14490*/  SEL R4, R6, RZ, P3 ;  /* 0x000000ff06047207 */ /* 0x002fe40001800000 */
[----:B------:R-:W2:Y:S01]  /*144a0*/  LDL.LU.64 R6, [R1+0x100] ;  /* 0x0001000001067983 */ /* 0x000ea20000300a00 */
[----:B------:R-:W-:Y:S02]  /*144b0*/  ISETP.NE.U32.AND P3, PT, R8, RZ, PT ;  /* 0x000000ff0800720c */ /* 0x000fe40003f65070 */
[----:B------:R-:W-:Y:S01]  /*144c0*/  ISETP.NE.U32.AND P4, PT, R4, RZ, PT ;  /* 0x000000ff0400720c */ /* 0x000fe20003f85070 */
[----:B------:R-:W4:Y:S04]  /*144d0*/  LDL.LU.64 R8, [R1+0x110] ;  /* 0x0001100001087983 */ /* 0x000f280000300a00 */
[----:B------:R-:W2:Y:S01]  /*144e0*/  LDL.LU.64 R4, [R1+0x108] ;  /* 0x0001080001047983 */ /* 0x000ea20000300a00 */
[----:B----4-:R-:W-:-:S04]  /*144f0*/  IMAD.WIDE R8, R204, 0x4, R8 ;  /* 0x00000004cc087825 */ /* 0x010fc800078e0208 */
[C---:B--2---:R-:W-:Y:S01]  /*14500*/  IMAD.WIDE R4, R204.reuse, 0x4, R4 ;  /* 0x00000004cc047825 */ /* 0x044fe200078e0204 */
[----:B------:R1:W-:Y:S04]  /*14510*/  LDGSTS.E [R17+0x62e00], [R8.64], P5 ;  /* 0x62e0000008117fae */ /* 0x0003e8000a921848 */
[----:B------:R2:W-:Y:S04]  /*14520*/  LDGSTS.E [R17+0x63200], [R4.64], P1 ;  /* 0x6320000004117fae */ /* 0x0005e80008921848 */
[----:B-1----:R-:W4:Y:S04]  /*14530*/  LDL.LU.64 R8, [R1+0xb0] ;  /* 0x0000b00001087983 */ /* 0x002f280000300a00 */
[----:B--2---:R-:W2:Y:S01]  /*14540*/  LDL.LU.64 R4, [R1+0xe8] ;  /* 0x0000e80001047983 */ /* 0x004ea20000300a00 */
[----:B------:R-:W-:-:S05]  /*14550*/  IMAD.WIDE R6, R204, 0x4, R6 ;  /* 0x00000004cc067825 */ /* 0x000fca00078e0206 */
[----:B------:R1:W-:Y:S04]  /*14560*/  LDGSTS.E [R17+0x63600], [R6.64], P6 ;  /* 0x6360000006117fae */ /* 0x0003e8000b121848 */
[----:B-1----:R-:W3:Y:S01]  /*14570*/  LDL.LU.64 R6, [R1+0x70] ;  /* 0x0000700001067983 */ /* 0x002ee20000300a00 */
[----:B------:R-:W-:Y:S02]  /*14580*/  IMAD.MOV.U32 R16, RZ, RZ, c[0x0][0x18c] ;  /* 0x00006300ff107624 */ /* 0x000fe400078e00ff */
[----:B------:R-:W-:-:S04]  /*14590*/  IMAD.WIDE R12, R204, 0x4, R12 ;  /* 0x00000004cc0c7825 */ /* 0x000fc800078e020c */
[----:B------:R-:W-:Y:S01]  /*145a0*/  IMAD.SHL.U32 R16, R16, 0x40, RZ ;  /* 0x0000004010107824 */ /* 0x000fe200078e00ff */
[----:B------:R1:W-:Y:S01]  /*145b0*/  LDGSTS.E [R17+0x63a00], [R12.64], P2 ;  /* 0x63a000000c117fae */ /* 0x0003e20009121848 */
[----:B------:R-:W-:-:S05]  /*145c0*/  IMAD.WIDE R10, R204, 0x4, R10 ;  /* 0x00000004cc0a7825 */ /* 0x000fca00078e020a */
[----:B------:R1:W-:Y:S04]  /*145d0*/  LDGSTS.E [R17+0x63e00], [R10.64], P3 ;  /* 0x63e000000a117fae */ /* 0x0003e80009921848 */
[----:B------:R-:W0:Y:S04]  /*145e0*/  LDGDEPBAR ;  /* 0x00000000000079af */ /* 0x000e280000000000 */
[----:B-1----:R-:W3:Y:S04]  /*145f0*/  LDL.LU.64 R10, [R1+0xd8] ;  /* 0x0000d800010a7983 */ /* 0x002ee80000300a00 */
[----:B------:R-:W3:Y:S01]  /*14600*/  LDL.LU.64 R12, [R1+0x90] ;  /* 0x00009000010c7983 */ /* 0x000ee20000300a00 */
[----:B----4-:R-:W-:-:S04]  /*14610*/  IMAD.WIDE R8, R16, 0x4, R8 ;  /* 0x0000000410087825 */ /* 0x010fc800078e0208 */
[----:B--2---:R-:W-:-:S05]  /*14620*/  IMAD.WIDE R4, R16, 0x4, R4 ;  /* 0x0000000410047825 */ /* 0x004fca00078e0204 */
[----:B------:R3:W-:Y:S04]  /*14630*/  LDGSTS.E [R198+0x40000], [R4.64], P4 ;  /* 0x4000000004c67fae */ /* 0x0007e8000a121848 */
[----:B------:R1:W-:Y:S01]  /*14640*/  LDGSTS.E [R198+0x40800], [R8.64], P4 ;  /* 0x4080000008c67fae */ /* 0x0003e2000a121848 */
[----:B---3--:R-:W-:-:S03]  /*14650*/  IMAD.WIDE R4, R16, 0x4, R14 ;  /* 0x0000000410047825 */ /* 0x008fc600078e020e */
[----:B------:R-:W2:Y:S04]  /*14660*/  LDL.LU.64 R14, [R1+0x40] ;  /* 0x00004000010e7983 */ /* 0x000ea80000300a00 */
[----:B-1----:R-:W3:Y:S01]  /*14670*/  LDL.LU.64 R8, [R1+0x140] ;  /* 0x0001400001087983 */ /* 0x002ee20000300a00 */
[----:B------:R-:W-:-:S04]  /*14680*/  IMAD.WIDE R6, R16, 0x4, R6 ;  /* 0x0000000410067825 */ /* 0x000fc800078e0206 */
[C---:B------:R-:W-:Y:S01]  /*14690*/  IMAD.WIDE R22, R16.reuse, 0x4, R22 ;  /* 0x0000000410167825 */ /* 0x040fe200078e0216 */
[----:B------:R1:W-:Y:S03]  /*146a0*/  LDGSTS.E [R198+0x41000], [R6.64], P4 ;  /* 0x4100000006c67fae */ /* 0x0003e6000a121848 */
        /* <DEDUP_REMOVED lines=48> */
[----:B------:R-:W-:Y:S01]  /*149b0*/  IMAD.WIDE R230, R16, 0x4, R230 ;  /* 0x0000000410e67825 */ /* 0x000fe200078e02e6 */
[----:B------:R4:W-:Y:S01]  /*149c0*/  LDGSTS.E [R198+0x4d800], [R214.64], P4 ;  /* 0x4d800000d6c67fae */ /* 0x0009e2000a121848 */
[----:B------:R-:W-:-:S02]  /*149d0*/  LOP3.LUT R17, R198, 0x20, RZ, 0x3c, !PT ;  /* 0x00000020c6117812 */ /* 0x000fc400078e3cff */
[C---:B------:R-:W-:Y:S01]  /*149e0*/  IMAD.WIDE R238, R16.reuse, 0x4, R238 ;  /* 0x0000000410ee7825 */ /* 0x040fe200078e02ee */
[----:B------:R4:W-:Y:S03]  /*149f0*/  LDGSTS.E [R198+0x4e000], [R222.64], P4 ;  /* 0x4e000000dec67fae */ /* 0x0009e6000a121848 */
[C---:B------:R-:W-:Y:S01]  /*14a00*/  IMAD.WIDE R246, R16.reuse, 0x4, R246 ;  /* 0x0000000410f67825 */ /* 0x040fe200078e02f6 */
[----:B------:R2:W-:Y:S03]  /*14a10*/  LDGSTS.E [R198+0x4e800], [R230.64], P4 ;  /* 0x4e800000e6c67fae */ /* 0x0005e6000a121848 */
[C---:B-1----:R-:W-:Y:S01]  /*14a20*/  IMAD.WIDE R6, R16.reuse, 0x4, R10 ;  /* 0x0000000410067825 */ /* 0x042fe200078e020a */
[----:B------:R4:W-:Y:S04]  /*14a30*/  LDGSTS.E [R198+0x4f000], [R238.64], P4 ;  /* 0x4f000000eec67fae */ /* 0x0009e8000a121848 */
[----:B------:R4:W-:Y:S04]  /*14a40*/  LDGSTS.E [R198+0x4f800], [R246.64], P4 ;  /* 0x4f800000f6c67fae */ /* 0x0009e8000a121848 */
[----:B------:R-:W4:Y:S01]  /*14a50*/  LDL.LU.64 R10, [R1+0x138] ;  /* 0x00013800010a7983 */ /* 0x000f220000300a00 */
[----:B---3--:R-:W-:-:S04]  /*14a60*/  IMAD.WIDE R4, R16, 0x4, R8 ;  /* 0x0000000410047825 */ /* 0x008fc800078e0208 */
[C---:B------:R-:W-:Y:S01]  /*14a70*/  IMAD.WIDE R8, R16.reuse, 0x4, R12 ;  /* 0x0000000410087825 */ /* 0x040fe200078e020c */
[----:B------:R2:W-:Y:S04]  /*14a80*/  LDGSTS.E [R17+0x40200], [R4.64], P4 ;  /* 0x4020000004117fae */ /* 0x0005e8000a121848 */
[----:B------:R-:W3:Y:S01]  /*14a90*/  LDL.LU.64 R12, [R1+0xc8] ;  /* 0x0000c800010c7983 */ /* 0x000ee20000300a00 */
[----:B------:R-:W-:-:S03]  /*14aa0*/  IMAD.WIDE R24, R16, 0x4, R24 ;  /* 0x0000000410187825 */ /* 0x000fc600078e0218 */
[----:B------:R1:W-:Y:S01]  /*14ab0*/  LDGSTS.E [R17+0x40a00], [R6.64], P4 ;  /* 0x40a0000006117fae */ /* 0x0003e2000a121848 */
[----:B--2---:R-:W-:-:S03]  /*14ac0*/  IMAD.WIDE R4, R16, 0x4, R14 ;  /* 0x0000000410047825 */ /* 0x004fc600078e020e */
[----:B------:R1:W-:Y:S04]  /*14ad0*/  LDGSTS.E [R17+0x41200], [R8.64], P4 ;  /* 0x4120000008117fae */ /* 0x0003e8000a121848 */
        /* <DEDUP_REMOVED lines=44> */
[----:B------:R1:W-:Y:S04]  /*14da0*/  LDGSTS.E [R17+0x4c200], [R184.64], P4 ;  /* 0x4c200000b8117fae */ /* 0x0003e8000a121848 */
[----:B------:R1:W-:Y:S04]  /*14db0*/  LDGSTS.E [R17+0x4ca00], [R192.64], P4 ;  /* 0x4ca00000c0117fae */ /* 0x0003e8000a121848 */
[----:B------:R1:W-:Y:S01]  /*14dc0*/  LDGSTS.E [R17+0x4d200], [R202.64], P4 ;  /* 0x4d200000ca117fae */ /* 0x0003e2000a121848 */
[----:B------:R-:W-:-:S04]  /*14dd0*/  IMAD.WIDE R216, R16, 0x4, R216 ;  /* 0x0000000410d87825 */ /* 0x000fc800078e02d8 */
[----:B------:R-:W-:Y:S01]  /*14de0*/  IMAD.WIDE R224, R16, 0x4, R224 ;  /* 0x0000000410e07825 */ /* 0x000fe200078e02e0 */
[----:B------:R4:W-:Y:S04]  /*14df0*/  LDGSTS.E [R17+0x4da00], [R216.64], P4 ;  /* 0x4da00000d8117fae */ /* 0x0009e8000a121848 */
[----:B------:R4:W-:Y:S01]  /*14e00*/  LDGSTS.E [R17+0x4e200], [R224.64], P4 ;  /* 0x4e200000e0117fae */ /* 0x0009e2000a121848 */
[----:B-1----:R-:W-:-:S04]  /*14e10*/  IMAD.MOV.U32 R203, RZ, RZ, c[0x0][0x18c] ;  /* 0x00006300ffcb7624 */ /* 0x002fc800078e00ff */
[----:B------:R-:W-:-:S04]  /*14e20*/  IMAD.SHL.U32 R203, R203, 0x40, RZ ;  /* 0x00000040cbcb7824 */ /* 0x000fc800078e00ff */
[----:B------:R-:W-:-:S04]  /*14e30*/  IMAD.WIDE R232, R203, 0x4, R232 ;  /* 0x00000004cbe87825 */ /* 0x000fc800078e02e8 */
[C---:B------:R-:W-:Y:S01]  /*14e40*/  IMAD.WIDE R240, R203.reuse, 0x4, R240 ;  /* 0x00000004cbf07825 */ /* 0x040fe200078e02f0 */
[----:B------:R4:W-:Y:S03]  /*14e50*/  LDGSTS.E [R17+0x4ea00], [R232.64], P4 ;  /* 0x4ea00000e8117fae */ /* 0x0009e6000a121848 */
[C---:B------:R-:W-:Y:S01]  /*14e60*/  IMAD.WIDE R248, R203.reuse, 0x4, R248 ;  /* 0x00000004cbf87825 */ /* 0x040fe200078e02f8 */
[----:B------:R4:W-:Y:S04]  /*14e70*/  LDGSTS.E [R17+0x4f200], [R240.64], P4 ;  /* 0x4f200000f0117fae */ /* 0x0009e8000a121848 */
[----:B------:R4:W-:Y:S04]  /*14e80*/  LDGSTS.E [R17+0x4fa00], [R248.64], P4 ;  /* 0x4fa00000f8117fae */ /* 0x0009e8000a121848 */
[----:B----4-:R-:W4:Y:S01]  /*14e90*/  LDL.LU.64 R16, [R1+0xe0] ;  /* 0x0000e00001107983 */ /* 0x010f220000300a00 */
[----:B------:R-:W-:-:S05]  /*14ea0*/  IMAD.WIDE R4, R203, 0x4, R10 ;  /* 0x00000004cb047825 */ /* 0x000fca00078e020a */
[----:B------:R4:W-:Y:S01]  /*14eb0*/  LDGSTS.E [R252+0x40400], [R4.64], P4 ;  /* 0x4040000004fc7fae */ /* 0x0009e2000a121848 */
[----:B--2---:R-:W-:-:S03]  /*14ec0*/  IMAD.WIDE R8, R203, 0x4, R14 ;  /* 0x00000004cb087825 */ /* 0x004fc600078e020e */
[----:B------:R-:W2:Y:S01]  /*14ed0*/  LDL.LU.64 R14, [R1+0x98] ;  /* 0x00009800010e7983 */ /* 0x000ea20000300a00 */
[----:B---3--:R-:W-:-:S05]  /*14ee0*/  IMAD.WIDE R6, R203, 0x4, R12 ;  /* 0x00000004cb067825 */ /* 0x008fca00078e020c */
[----:B------:R2:W-:Y:S04]  /*14ef0*/  LDGSTS.E [R252+0x40c00], [R6.64], P4 ;  /* 0x40c0000006fc7fae */ /* 0x0005e8000a121848 */
[----:B------:R1:W-:Y:S02]  /*14f00*/  LDGSTS.E [R252+0x41400], [R8.64], P4 ;  /* 0x4140000008fc7fae */ /* 0x0003e4000a121848 */
[C---:B-1----:R-:W-:Y:S02]  /*14f10*/  IMAD.WIDE R8, R203.reuse, 0x4, R206 ;  /* 0x00000004cb087825 */ /* 0x042fe400078e02ce */
[----:B------:R1:W5:Y:S02]  /*14f20*/  LDL.LU R207, [R1+0x838] ;  /* 0x0008380001cf7983 */ /* 0x0003640000300800 */
        /* <DEDUP_REMOVED lines=57> */
[C---:B----4-:R-:W-:Y:S01]  /*152c0*/  IMAD.WIDE R4, R203.reuse, 0x4, R16 ;  /* 0x00000004cb047825 */ /* 0x050fe200078e0210 */
[----:B------:R1:W-:Y:S03]  /*152d0*/  LDGSTS.E [R252+0x4fc00], [R250.64], P4 ;  /* 0x4fc00000fafc7fae */ /* 0x0003e6000a121848 */
[C---:B------:R-:W-:Y:S01]  /*152e0*/  IMAD.WIDE R20, R203.reuse, 0x4, R20 ;  /* 0x00000004cb147825 */ /* 0x040fe200078e0214 */
[----:B------:R1:W-:Y:S03]  /*152f0*/  LDGSTS.E [R209+0x40600], [R4.64], P4 ;  /* 0x4060000004d17fae */ /* 0x0003e6000a121848 */
[----:B------:R-:W-:-:S04]  /*15300*/  IMAD.WIDE R28, R203, 0x4, R28 ;  /* 0x00000004cb1c7825 */ /* 0x000fc800078e021c */
[----:B------:R-:W-:-:S04]  /*15310*/  IMAD.WIDE R36, R203, 0x4, R36 ;  /* 0x00000004cb247825 */ /* 0x000fc800078e0224 */
[----:B------:R-:W-:-:S04]  /*15320*/  IMAD.WIDE R44, R203, 0x4, R44 ;  /* 0x00000004cb2c7825 */ /* 0x000fc800078e022c */
[C---:B------:R-:W-:Y:S01]  /*15330*/  IMAD.WIDE R52, R203.reuse, 0x4, R52 ;  /* 0x00000004cb347825 */ /* 0x040fe200078e0234 */
[----:B------:R-:W3:Y:S03]  /*15340*/  S2R R0, SR_TID.X ;  /* 0x0000000000007919 */ /* 0x000ee60000002100 */
        /* <DEDUP_REMOVED lines=9> */
[----:B------:R-:W4:Y:S03]  /*153e0*/  S2R R231, SR_TID.X ;  /* 0x0000000000e77919 */ /* 0x000f260000002100 */
        /* <DEDUP_REMOVED lines=14> */
[----:B------:R-:W-:Y:S01]  /*154d0*/  IMAD.WIDE R2, R203, 0x4, R2 ;  /* 0x00000004cb027825 */ /* 0x000fe200078e0202 */
[----:B---3--:R-:W-:-:S03]  /*154e0*/  LOP3.LUT R0, R0, 0x3f, RZ, 0xc0, !PT ;  /* 0x0000003f00007812 */ /* 0x008fc600078ec0ff */
[----:B--2---:R-:W-:-:S05]  /*154f0*/  IMAD.WIDE R6, R203, 0x4, R14 ;  /* 0x00000004cb067825 */ /* 0x004fca00078e020e */
        /* <DEDUP_REMOVED lines=31> */
[----:B------:R-:W-:-:S03]  /*156f0*/  IMAD R0, R0, c[0x0][0x18c], RZ ;  /* 0x0000630000007a24 */ /* 0x000fc600078e02ff */
[----:B------:R-:W0:Y:S01]  /*15700*/  LDGDEPBAR ;  /* 0x00000000000079af */ /* 0x000e220000000000 */
[----:B------:R-:W-:Y:S05]  /*15710*/  @P0 BRA `(.L_x_0) ;  /* 0x0000044000000947 */ /* 0x000fea0003800000 */
[----:B----4-:R-:W-:Y:S01]  /*15720*/  IMAD.SHL.U32 R0, R231, 0x40, RZ ;  /* 0x00000040e7007824 */ /* 0x010fe200078e00ff */
[----:B-1----:R-:W-:Y:S01]  /*15730*/  CS2R R60, SRZ ;  /* 0x00000000003c7805 */ /* 0x002fe2000001ff00 */
[----:B------:R-:W-:Y:S01]  /*15740*/  CS2R R62, SRZ ;  /* 0x00000000003e7805 */ /* 0x000fe2000001ff00 */
[----:B------:R-:W-:Y:S01]  /*15750*/  CS2R R64, SRZ ;  /* 0x0000000000407805 */ /* 0x000fe2000001ff00 */
[----:B------:R-:W-:Y:S01]  /*15760*/  CS2R R66, SRZ ;  /* 0x0000000000427805 */ /* 0x000fe2000001ff00 */
[----:B------:R-:W-:Y:S01]  /*15770*/  LOP3.LUT R0, R0, 0x1800, RZ, 0xc0, !PT ;  /* 0x0000180000007812 */ /* 0x000fe200078ec0ff */
[----:B------:R-:W-:Y:S01]  /*15780*/  CS2R R68, SRZ ;  /* 0x0000000000447805 */ /* 0x000fe2000001ff00 */
[----:B------:R-:W-:Y:S01]  /*15790*/  CS2R R70, SRZ ;  /* 0x0000000000467805 */ /* 0x000fe2000001ff00 */
[----:B------:R-:W-:Y:S01]  /*157a0*/  CS2R R72, SRZ ;  /* 0x0000000000487805 */ /* 0x000fe2000001ff00 */
[----:B------:R-:W-:Y:S01]  /*157b0*/  CS2R R74, SRZ ;  /* 0x00000000004a7805 */ /* 0x000fe2000001ff00 */
[----:B------:R1:W-:Y:S01]  /*157c0*/  STL [R1+0x478], R0 ;  /* 0x0004780001007387 */ /* 0x0003e20000100800 */
[----:B------:R-:W-:Y:S01]  /*157d0*/  CS2R R76, SRZ ;  /* 0x00000000004c7805 */ /* 0x000fe2000001ff00 */
        /* <DEDUP_REMOVED lines=55> */
[----:B------:R-:W-:Y:S05]  /*15b50*/  BRA `(.L_x_1) ;  /* 0x0000bce000007947 */ /* 0x000fea0003800000 */
.L_x_0:
[----:B-1--4-:R-:W2:Y:S04]  /*15b60*/  LDL.LU R4, [R1+0x26c] ;  /* 0x00026c0001047983 */ /* 0x012ea80000300800 */
[----:B------:R-:W3:Y:S04]  /*15b70*/  LDL.LU R18, [R1+0x270] ;  /* 0x0002700001127983 */ /* 0x000ee80000300800 */
[----:B------:R-:W4:Y:S04]  /*15b80*/  LDL.LU R17, [R1+0x258] ;  /* 0x0002580001117983 */ /* 0x000f280000300800 */
        /* <DEDUP_REMOVED lines=8> */
[----:B------:R-:W4:Y:S01]  /*15c10*/  LDL.LU R10, [R1+0x284] ;  /* 0x00028400010a7983 */ /* 0x000f220000300800 */
[----:B------:R-:W-:Y:S01]  /*15c20*/  IMAD.MOV.U32 R5, RZ, RZ, 0x3f ;  /* 0x0000003fff057424 */ /* 0x000fe200078e00ff */
[----:B------:R-:W-:-:S02]  /*15c30*/  SHF.R.S32.HI R2, RZ, 0x1f, R0 ;  /* 0x0000001fff027819 */ /* 0x000fc40000011400 */
[----:B------:R-:W-:Y:S02]  /*15c40*/  STL [R1+0x848], R252 ;  /* 0x000848fc01007387 */ /* 0x000fe40000100800 */
[----:B------:R-:W-:Y:S02]  /*15c50*/  IADD3 R5, R5, c[0x0][0x180], RZ ;  /* 0x0000600005057a10 */ /* 0x000fe40007ffe0ff */
[----:B------:R-:W-:Y:S02]  /*15c60*/  STL [R1+0x844], R209 ;  /* 0x000844d101007387 */ /* 0x000fe40000100800 */
[----:B------:R-:W-:Y:S02]  /*15c70*/  SHF.R.S32.HI R3, RZ, 0x1f, R5 ;  /* 0x0000001fff037819 */ /* 0x000fe40000011405 */
[----:B-----5:R-:W-:Y:S02]  /*15c80*/  STL [R1+0x840], R207 ;  /* 0x000840cf01007387 */ /* 0x020fe40000100800 */
[----:B------:R-:W-:-:S02]  /*15c90*/  LEA.HI R3, R3, R5, RZ, 0x6 ;  /* 0x0000000503037211 */ /* 0x000fc400078f30ff */
[----:B------:R-:W-:Y:S04]  /*15ca0*/  STL [R1+0x83c], R205 ;  /* 0x00083ccd01007387 */ /* 0x000fe80000100800 */
[----:B------:R-:W-:Y:S04]  /*15cb0*/  STL [R1+0x838], R198 ;  /* 0x000838c601007387 */ /* 0x000fe80000100800 */
[----:B------:R-:W4:Y:S04]  /*15cc0*/  LDL.LU R9, [R1+0x288] ;  /* 0x0002880001097983 */ /* 0x000f280000300800 */
[----:B------:R-:W4:Y:S04]  /*15cd0*/  LDL.LU R19, [R1+0x28c] ;  /* 0x00028c0001137983 */ /* 0x000f280000300800 */
[----:B------:R-:W4:Y:S04]  /*15ce0*/  LDL.LU R8, [R1+0x290] ;  /* 0x0002900001087983 */ /* 0x000f280000300800 */
[----:B------:R-:W4:Y:S04]  /*15cf0*/  LDL.LU R7, [R1+0x294] ;  /* 0x0002940001077983 */ /* 0x000f280000300800 */
[----:B------:R-:W4:Y:S04]  /*15d00*/  LDL.LU R6, [R1+0x298] ;  /* 0x0002980001067983 */ /* 0x000f280000300800 */
[----:B------:R-:W4:Y:S01]  /*15d10*/  LDL.LU R5, [R1+0x29c] ;  /* 0x00029c0001057983 */ /* 0x000f220000300800 */
[----:B--2---:R-:W-:-:S02]  /*15d20*/  IADD3 R214, P2, R0, R4, RZ ;  /* 0x0000000400d67210 */ /* 0x004fc40007f5e0ff */
[C---:B---3--:R-:W-:Y:S02]  /*15d30*/  IADD3 R243, P3, R0.reuse, R18, RZ ;  /* 0x0000001200f37210 */ /* 0x048fe40007f7e0ff */
[C---:B----4-:R-:W-:Y:S02]  /*15d40*/  IADD3 R241, P4, R0.reuse, R17, RZ ;  /* 0x0000001100f17210 */ /* 0x050fe40007f9e0ff */
[----:B------:R-:W-:-:S03]  /*15d50*/  IADD3 R239, P5, R0, R16, RZ ;  /* 0x0000001000ef7210 */ /* 0x000fc60007fbe0ff */
[----:B------:R-:W-:Y:S01]  /*15d60*/  STL [R1+0x994], R241 ;  /* 0x000994f101007387 */ /* 0x000fe20000100800 */
[-C--:B------:R-:W-:Y:S02]  /*15d70*/  LEA.HI.X.SX32 R216, R4, R2.reuse, 0x1, P2 ;  /* 0x0000000204d87211 */ /* 0x080fe400010f0eff */
[----:B------:R-:W-:Y:S01]  /*15d80*/  IADD3 R237, P6, R0, R15, RZ ;  /* 0x0000000f00ed7210 */ /* 0x000fe20007fde0ff */
[----:B------:R-:W-:Y:S01]  /*15d90*/  STL [R1+0x998], R239 ;  /* 0x000998ef01007387 */ /* 0x000fe20000100800 */
[----:B------:R-:W-:Y:S02]  /*15da0*/  LEA.HI.X.SX32 R244, R18, R2, 0x1, P3 ;  /* 0x0000000212f47211 */ /* 0x000fe400018f0eff */
[----:B------:R-:W-:Y:S01]  /*15db0*/  IADD3 R211, P0, R0, R14, RZ ;  /* 0x0000000e00d37210 */ /* 0x000fe20007f1e0ff */
[----:B------:R-:W2:Y:S01]  /*15dc0*/  LDL.LU R4, [R1+0x2a0] ;  /* 0x0002a00001047983 */ /* 0x000ea20000300800 */
[-C--:B------:R-:W-:Y:S02]  /*15dd0*/  LEA.HI.X.SX32 R242, R17, R2.reuse, 0x1, P4 ;  /* 0x0000000211f27211 */ /* 0x080fe400020f0eff */
[-C--:B------:R-:W-:Y:S01]  /*15de0*/  LEA.HI.X.SX32 R240, R16, R2.reuse, 0x1, P5 ;  /* 0x0000000210f07211 */ /* 0x080fe200028f0eff */
[----:B------:R-:W3:Y:S01]  /*15df0*/  LDL.LU R18, [R1+0x2a4] ;  /* 0x0002a40001127983 */ /* 0x000ee20000300800 */
[----:B------:R-:W-:-:S03]  /*15e00*/  LEA.HI.X.SX32 R238, R15, R2, 0x1, P6 ;  /* 0x000000020fee7211 */ /* 0x000fc600030f0eff */
[----:B------:R-:W4:Y:S01]  /*15e10*/  LDL.LU R17, [R1+0x2a8] ;  /* 0x0002a80001117983 */ /* 0x000f220000300800 */
[----:B------:R-:W-:-:S03]  /*15e20*/  LEA.HI.X.SX32 R212, R14, R2, 0x1, P0 ;  /* 0x000000020ed47211 */ /* 0x000fc600000f0eff */
[----:B------:R-:W4:Y:S01]  /*15e30*/  LDL.LU R16, [R1+0x2ac] ;  /* 0x0002ac0001107983 */ /* 0x000f220000300800 */
[----:B------:R-:W-:-:S03]  /*15e40*/  IADD3 R202, P1, R0, R13, RZ ;  /* 0x0000000d00ca7210 */ /* 0x000fc60007f3e0ff */
[----:B------:R-:W4:Y:S04]  /*15e50*/  LDL.LU R15, [R1+0x2b0] ;  /* 0x0002b000010f7983 */ /* 0x000f280000300800 */
[----:B------:R-:W4:Y:S01]  /*15e60*/  LDL.LU R14, [R1+0x2b4] ;  /* 0x0002b400010e7983 */ /* 0x000f220000300800 */
[----:B------:R-:W-:-:S03]  /*15e70*/  LEA.HI.X.SX32 R206, R13, R2, 0x1, P1 ;  /* 0x000000020dce7211 */ /* 0x000fc600008f0eff */
[----:B------:R-:W4:Y:S01]  /*15e80*/  LDL.LU R13, [R1+0x2b8] ;  /* 0x0002b800010d7983 */ /* 0x000f220000300800 */
[----:B------:R-:W-:-:S04]  /*15e90*/  IADD3 R195, P3, R0, R12, RZ ;  /* 0x0000000c00c37210 */ /* 0x000fc80007f7e0ff */
[----:B------:R-:W-:Y:S02]  /*15ea0*/  LEA.HI.X.SX32 R197, R12, R2, 0x1, P3 ;  /* 0x000000020cc57211 */ /* 0x000fe400018f0eff */
        /* <DEDUP_REMOVED lines=12> */
[----:B------:R-:W-:-:S04]  /*15f70*/  IADD3 R183, P2, R0, R8, RZ ;  /* 0x0000000800b77210 */ /* 0x000fc80007f5e0ff */
[----:B------:R-:W-:Y:S02]  /*15f80*/  LEA.HI.X.SX32 R184, R8, R2, 0x1, P2 ;  /* 0x0000000208b87211 */ /* 0x000fe400010f0eff */
[----:B------:R-:W4:Y:S01]  /*15f90*/  LDL.LU R8, [R1+0x2cc] ;  /* 0x0002cc0001087983 */ /* 0x000f220000300800 */
[C---:B------:R-:W-:Y:S02]  /*15fa0*/  IADD3 R181, P3, R0.reuse, R7, RZ ;  /* 0x0000000700b57210 */ /* 0x040fe40007f7e0ff */
[C---:B------:R-:W-:Y:S02]  /*15fb0*/  IADD3 R179, P4, R0.reuse, R6, RZ ;  /* 0x0000000600b37210 */ /* 0x040fe40007f9e0ff */
[----:B------:R-:W-:Y:S02]  /*15fc0*/  LEA.HI.X.SX32 R182, R7, R2, 0x1, P3 ;  /* 0x0000000207b67211 */ /* 0x000fe400018f0eff */
[----:B------:R-:W4:Y:S01]  /*15fd0*/  LDL.LU R7, [R1+0x2d0] ;  /* 0x0002d00001077983 */ /* 0x000f220000300800 */
[----:B------:R-:W-:-:S02]  /*15fe0*/  IADD3 R191, P5, R0, R20, RZ ;  /* 0x0000001400bf7210 */ /* 0x000fc40007fbe0ff */
[-C--:B------:R-:W-:Y:S02]  /*15ff0*/  LEA.HI.X.SX32 R180, R6, R2.reuse, 0x1, P4 ;  /* 0x0000000206b47211 */ /* 0x080fe400020f0eff */
[----:B------:R-:W-:Y:S01]  /*16000*/  LEA.HI.X.SX32 R192, R20, R2, 0x1, P5 ;  /* 0x0000000214c07211 */ /* 0x000fe200028f0eff */
[----:B------:R-:W4:Y:S01]  /*16010*/  LDL.LU R6, [R1+0x2d4] ;  /* 0x0002d40001067983 */ /* 0x000f220000300800 */
[----:B------:R-:W-:-:S04]  /*16020*/  IADD3 R177, P5, R0, R5, RZ ;  /* 0x0000000500b17210 */ /* 0x000fc80007fbe0ff */
[----:B------:R-:W-:Y:S02]  /*16030*/  LEA.HI.X.SX32 R178, R5, R2, 0x1, P5 ;  /* 0x0000000205b27211 */ /* 0x000fe400028f0eff */
[----:B------:R-:W-:-:S04]  /*16040*/  IADD3 R185, P1, R0, R19, RZ ;  /* 0x0000001300b97210 */ /* 0x000fc80007f3e0ff */
[----:B------:R-:W-:Y:S02]  /*16050*/  LEA.HI.X.SX32 R186, R19, R2, 0x1, P1 ;  /* 0x0000000213ba7211 */ /* 0x000fe400008f0eff */
[----:B--2---:R-:W-:-:S04]  /*16060*/  IADD3 R176, P6, R0, R4, RZ ;  /* 0x0000000400b07210 */ /* 0x004fc80007fde0ff */
[----:B------:R-:W-:Y:S02]  /*16070*/  LEA.HI.X.SX32 R245, R4, R2, 0x1, P6 ;  /* 0x0000000204f57211 */ /* 0x000fe400030f0eff */
[C---:B---3--:R-:W-:Y:S02]  /*16080*/  IADD3 R166, P0, R0.reuse, R18, RZ ;  /* 0x0000001200a67210 */ /* 0x048fe40007f1e0ff */
[C---:B----4-:R-:W-:Y:S02]  /*16090*/  IADD3 R158, P4, R0.reuse, R14, RZ ;  /* 0x0000000e009e7210 */ /* 0x050fe40007f9e0ff */
[----:B------:R-:W-:-:S03]  /*160a0*/  IADD3 R156, P5, R0, R13, RZ ;  /* 0x0000000d009c7210 */ /* 0x000fc60007fbe0ff */
[----:B------:R1:W-:Y:S04]  /*160b0*/  STL [R1+0x990], R158 ;  /* 0x0009909e01007387 */ /* 0x0003e80000100800 */
[----:B------:R-:W2:Y:S01]  /*160c0*/  LDL.LU R5, [R1+0x2d8] ;  /* 0x0002d80001057983 */ /* 0x000ea20000300800 */
[----:B------:R-:W-:-:S03]  /*160d0*/  IADD3 R130, P6, R0, R12, RZ ;  /* 0x0000000c00827210 */ /* 0x000fc60007fde0ff */
[----:B------:R3:W-:Y:S04]  /*160e0*/  STL [R1+0x98c], R156 ;  /* 0x00098c9c01007387 */ /* 0x0007e80000100800 */
[----:B------:R-:W4:Y:S01]  /*160f0*/  LDL.LU R4, [R1+0x2dc] ;  /* 0x0002dc0001047983 */ /* 0x000f220000300800 */
[----:B------:R-:W-:-:S03]  /*16100*/  LEA.HI.X.SX32 R249, R18, R2, 0x1, P0 ;  /* 0x0000000212f97211 */ /* 0x000fc600000f0eff */
[----:B------:R3:W-:Y:S01]  /*16110*/  STL [R1+0x988], R130 ;  /* 0x0009888201007387 */ /* 0x0007e20000100800 */
[----:B------:R-:W-:-:S03]  /*16120*/  IADD3 R128, P0, R0, R11, RZ ;  /* 0x0000000b00807210 */ /* 0x000fc60007f1e0ff */
[----:B------:R-:W4:Y:S01]  /*16130*/  LDL.LU R18, [R1+0x2e0] ;  /* 0x0002e00001127983 */ /* 0x000f220000300800 */
[----:B------:R-:W-:-:S03]  /*16140*/  IADD3 R164, P1, R0, R17, RZ ;  /* 0x0000001100a47210 */ /* 0x000fc60007f3e0ff */
[----:B------:R3:W-:Y:S01]  /*16150*/  STL [R1+0x984], R128 ;  /* 0x0009848001007387 */ /* 0x0007e20000100800 */
[----:B-1----:R-:W-:-:S03]  /*16160*/  LEA.HI.X.SX32 R158, R17, R2, 0x1, P1 ;  /* 0x00000002119e7211 */ /* 0x002fc600008f0eff */
[----:B------:R-:W4:Y:S01]  /*16170*/  LDL.LU R17, [R1+0x2e4] ;  /* 0x0002e40001117983 */ /* 0x000f220000300800 */
[C---:B------:R-:W-:Y:S02]  /*16180*/  IADD3 R126, P1, R0.reuse, R10, RZ ;  /* 0x0000000a007e7210 */ /* 0x040fe40007f3e0ff */
[----:B------:R-:W-:-:S03]  /*16190*/  IADD3 R162, P2, R0, R16, RZ ;  /* 0x0000001000a27210 */ /* 0x000fc60007f5e0ff */
[----:B------:R1:W-:Y:S01]  /*161a0*/  STL [R1+0x980], R126 ;  /* 0x0009807e01007387 */ /* 0x0003e20000100800 */
[----:B---3--:R-:W-:Y:S02]  /*161b0*/  LEA.HI.X.SX32 R156, R16, R2, 0x1, P2 ;  /* 0x00000002109c7211 */ /* 0x008fe400010f0eff */
[C---:B------:R-:W-:Y:S01]  /*161c0*/  IADD3 R124, P2, R0.reuse, R9, RZ ;  /* 0x00000009007c7210 */ /* 0x040fe20007f5e0ff */
[----:B------:R-:W3:Y:S01]  /*161d0*/  LDL.LU R16, [R1+0x2e8] ;  /* 0x0002e80001107983 */ /* 0x000ee20000300800 */
[----:B------:R-:W-:-:S03]  /*161e0*/  IADD3 R160, P3, R0, R15, RZ ;  /* 0x0000000f00a07210 */ /* 0x000fc60007f7e0ff */
[----:B------:R1:W-:Y:S01]  /*161f0*/  STL [R1+0x97c], R124 ;  /* 0x00097c7c01007387 */ /* 0x0003e20000100800 */
[----:B------:R-:W-:-:S03]  /*16200*/  LEA.HI.X.SX32 R130, R15, R2, 0x1, P3 ;  /* 0x000000020f827211 */ /* 0x000fc600018f0eff */
[----:B------:R-:W3:Y:S01]  /*16210*/  LDL.LU R15, [R1+0x2ec] ;  /* 0x0002ec00010f7983 */ /* 0x000ee20000300800 */
[----:B------:R-:W-:Y:S02]  /*16220*/  IADD3 R123, P3, R0, R8, RZ ;  /* 0x00000008007b7210 */ /* 0x000fe40007f7e0ff */
[----:B------:R-:W-:-:S03]  /*16230*/  LEA.HI.X.SX32 R128, R14, R2, 0x1, P4 ;  /* 0x000000020e807211 */ /* 0x000fc600020f0eff */
[----:B------:R1:W-:Y:S04]  /*16240*/  STL [R1+0x978], R123 ;  /* 0x0009787b01007387 */ /* 0x0003e80000100800 */
[----:B------:R-:W3:Y:S01]  /*16250*/  LDL.LU R14, [R1+0x2f0] ;  /* 0x0002f000010e7983 */ /* 0x000ee20000300800 */
[----:B------:R-:W-:Y:S02]  /*16260*/  IADD3 R59, P4, R0, R7, RZ ;  /* 0x00000007003b7210 */ /* 0x000fe40007f9e0ff */
[----:B-1----:R-:W-:-:S03]  /*16270*/  LEA.HI.X.SX32 R126, R13, R2, 0x1, P5 ;  /* 0x000000020d7e7211 */ /* 0x002fc600028f0eff */
[----:B------:R1:W-:Y:S04]  /*16280*/  STL [R1+0x974], R59 ;  /* 0x0009743b01007387 */ /* 0x0003e80000100800 */
[----:B------:R-:W3:Y:S01]  /*16290*/  LDL.LU R13, [R1+0x2f4] ;  /* 0x0002f400010d7983 */ /* 0x000ee20000300800 */
[----:B------:R-:W-:Y:S02]  /*162a0*/  IADD3 R58, P5, R0, R6, RZ ;  /* 0x00000006003a7210 */ /* 0x000fe40007fbe0ff */
[----:B------:R-:W-:-:S03]  /*162b0*/  LEA.HI.X.SX32 R124, R12, R2, 0x1, P6 ;  /* 0x000000020c7c7211 */ /* 0x000fc600030f0eff */
[----:B------:R1:W-:Y:S01]  /*162c0*/  STL [R1+0x970], R58 ;  /* 0x0009703a01007387 */ /* 0x0003e20000100800 */
[----:B------:R-:W-:-:S03]  /*162d0*/  LEA.HI.X.SX32 R123, R11, R2, 0x1, P0 ;  /* 0x000000020b7b7211 */ /* 0x000fc600000f0eff */
[----:B------:R-:W3:Y:S01]  /*162e0*/  LDL.LU R12, [R1+0x2f8] ;  /* 0x0002f800010c7983 */ /* 0x000ee20000300800 */
[-C--:B-1----:R-:W-:Y:S02]  /*162f0*/  LEA.HI.X.SX32 R59, R10, R2.reuse, 0x1, P1 ;  /* 0x000000020a3b7211 */ /* 0x082fe400008f0eff */
[----:B------:R-:W-:Y:S02]  /*16300*/  LEA.HI.X.SX32 R58, R9, R2, 0x1, P2 ;  /* 0x00000002093a7211 */ /* 0x000fe400010f0eff */
[----:B--2---:R-:W-:-:S05]  /*16310*/  IADD3 R57, P6, R0, R5, RZ ;  /* 0x0000000500397210 */ /* 0x004fca0007fde0ff */
[----:B------:R1:W-:Y:S01]  /*16320*/  STL [R1+0x96c], R57 ;  /* 0x00096c3901007387 */ /* 0x0003e20000100800 */
[----:B----4-:R-:W-:-:S03]  /*16330*/  IADD3 R56, P0, R0, R4, RZ ;  /* 0x0000000400387210 */ /* 0x010fc60007f1e0ff */
[----:B------:R-:W2:Y:S04]  /*16340*/  LDL.LU R11, [R1+0x2fc] ;  /* 0x0002fc00010b7983 */ /* 0x000ea80000300800 */
[----:B------:R4:W-:Y:S01]  /*16350*/  STL [R1+0x968], R56 ;  /* 0x0009683801007387 */ /* 0x0009e20000100800 */
[----:B------:R-:W-:-:S03]  /*16360*/  IADD3 R55, P1, R0, R18, RZ ;  /* 0x0000001200377210 */ /* 0x000fc60007f3e0ff */
[----:B------:R-:W2:Y:S04]  /*16370*/  LDL.LU R10, [R1+0x300] ;  /* 0x00030000010a7983 */ /* 0x000ea80000300800 */
[----:B------:R3:W-:Y:S01]  /*16380*/  STL [R1+0x964], R55 ;  /* 0x0009643701007387 */ /* 0x0007e20000100800 */
[----:B------:R-:W-:-:S03]  /*16390*/  IADD3 R54, P2, R0, R17, RZ ;  /* 0x0000001100367210 */ /* 0x000fc60007f5e0ff */
[----:B------:R-:W2:Y:S01]  /*163a0*/  LDL.LU R9, [R1+0x304] ;  /* 0x0003040001097983 */ /* 0x000ea20000300800 */
[----:B-1----:R-:W-:-:S03]  /*163b0*/  LEA.HI.X.SX32 R57, R8, R2, 0x1, P3 ;  /* 0x0000000208397211 */ /* 0x002fc600018f0eff */
[----:B------:R1:W-:Y:S04]  /*163c0*/  STL [R1+0x960], R54 ;  /* 0x0009603601007387 */ /* 0x0003e80000100800 */
[----:B------:R-:W2:Y:S01]  /*163d0*/  LDL.LU R8, [R1+0x308] ;  /* 0x0003080001087983 */ /* 0x000ea20000300800 */
[----:B---3--:R-:W-:Y:S02]  /*163e0*/  IADD3 R53, P3, R0, R16, RZ ;  /* 0x0000001000357210 */ /* 0x008fe40007f7e0ff */
[----:B----4-:R-:W-:-:S03]  /*163f0*/  LEA.HI.X.SX32 R56, R7, R2, 0x1, P4 ;  /* 0x0000000207387211 */ /* 0x010fc600020f0eff */
[----:B------:R3:W-:Y:S01]  /*16400*/  STL [R1+0x95c], R53 ;  /* 0x00095c3501007387 */ /* 0x0007e20000100800 */
[----:B------:R-:W-:-:S03]  /*16410*/  IADD3 R52, P4, R0, R15, RZ ;  /* 0x0000000f00347210 */ /* 0x000fc60007f9e0ff */
[----:B------:R-:W4:Y:S01]  /*16420*/  LDL.LU R7, [R1+0x30c] ;  /* 0x00030c0001077983 */ /* 0x000f220000300800 */
[----:B------:R-:W-:-:S03]  /*16430*/  LEA.HI.X.SX32 R55, R6, R2, 0x1, P5 ;  /* 0x0000000206377211 */ /* 0x000fc600028f0eff */
[----:B------:R3:W-:Y:S04]  /*16440*/  STL [R1+0x958], R52 ;  /* 0x0009583401007387 */ /* 0x0007e80000100800 */
[----:B------:R-:W4:Y:S01]  /*16450*/  LDL.LU R6, [R1+0x310] ;  /* 0x0003100001067983 */ /* 0x000f220000300800 */
[----:B------:R-:W-:Y:S02]  /*16460*/  IADD3 R51, P5, R0, R14, RZ ;  /* 0x0000000e00337210 */ /* 0x000fe40007fbe0ff */
[----:B-1----:R-:W-:-:S03]  /*16470*/  LEA.HI.X.SX32 R54, R5, R2, 0x1, P6 ;  /* 0x0000000205367211 */ /* 0x002fc600030f0eff */
[----:B------:R1:W-:Y:S04]  /*16480*/  STL [R1+0x954], R51 ;  /* 0x0009543301007387 */ /* 0x0003e80000100800 */
[----:B------:R-:W4:Y:S01]  /*16490*/  LDL.LU R5, [R1+0x314] ;  /* 0x0003140001057983 */ /* 0x000f220000300800 */
[----:B------:R-:W-:Y:S02]  /*164a0*/  IADD3 R50, P6, R0, R13, RZ ;  /* 0x0000000d00327210 */ /* 0x000fe40007fde0ff */
[----:B---3--:R-:W-:-:S03]  /*164b0*/  LEA.HI.X.SX32 R53, R4, R2, 0x1, P0 ;  /* 0x0000000204357211 */ /* 0x008fc600000f0eff */
[----:B------:R3:W-:Y:S04]  /*164c0*/  STL [R1+0x950], R50 ;  /* 0x0009503201007387 */ /* 0x0007e80000100800 */
[----:B------:R-:W4:Y:S01]  /*164d0*/  LDL.LU R4, [R1+0x318] ;  /* 0x0003180001047983 */ /* 0x000f220000300800 */
[----:B------:R-:W-:Y:S02]  /*164e0*/  IADD3 R49, P0, R0, R12, RZ ;  /* 0x0000000c00317210 */ /* 0x000fe40007f1e0ff */
[----:B------:R-:W-:-:S03]  /*164f0*/  LEA.HI.X.SX32 R52, R18, R2, 0x1, P1 ;  /* 0x0000000212347211 */ /* 0x000fc600008f0eff */
[----:B------:R3:W-:Y:S01]  /*16500*/  STL [R1+0x94c], R49 ;  /* 0x00094c3101007387 */ /* 0x0007e20000100800 */
[----:B-1----:R-:W-:-:S03]  /*16510*/  LEA.HI.X.SX32 R51, R17, R2, 0x1, P2 ;  /* 0x0000000211337211 */ /* 0x002fc600010f0eff */
[----:B------:R-:W4:Y:S01]  /*16520*/  LDL.LU R18, [R1+0x31c] ;  /* 0x00031c0001127983 */ /* 0x000f220000300800 */
[-C--:B---3--:R-:W-:Y:S02]  /*16530*/  LEA.HI.X.SX32 R50, R16, R2.reuse, 0x1, P3 ;  /* 0x0000000210327211 */ /* 0x088fe400018f0eff */
[----:B------:R-:W-:Y:S02]  /*16540*/  LEA.HI.X.SX32 R49, R15, R2, 0x1, P4 ;  /* 0x000000020f317211 */ /* 0x000fe400020f0eff */
[----:B--2---:R-:W-:-:S05]  /*16550*/  IADD3 R48, P1, R0, R11, RZ ;  /* 0x0000000b00307210 */ /* 0x004fca0007f3e0ff */
[----:B------:R1:W-:Y:S01]  /*16560*/  STL [R1+0x948], R48 ;  /* 0x0009483001007387 */ /* 0x0003e20000100800 */
[----:B------:R-:W-:-:S03]  /*16570*/  IADD3 R47, P2, R0, R10, RZ ;  /* 0x0000000a002f7210 */ /* 0x000fc60007f5e0ff */
        /* <DEDUP_REMOVED lines=10> */
[----:B----4-:R-:W-:Y:S02]  /*16620*/  IADD3 R44, P5, R0, R7, RZ ;  /* 0x00000007002c7210 */ /* 0x010fe40007fbe0ff */
[----:B---3--:R-:W-:-:S03]  /*16630*/  LEA.HI.X.SX32 R47, R13, R2, 0x1, P6 ;  /* 0x000000020d2f7211 */ /* 0x008fc600030f0eff */
        /* <DEDUP_REMOVED lines=102> */
[----:B------:R-:W2:Y:S04]  /*16ca0*/  LDL.LU R125, [R1+0x394] ;  /* 0x00039400017d7983 */ /* 0x000ea80000300800 */
[----:B------:R4:W-:Y:S01]  /*16cb0*/  STL [R1+0x8d0], R18 ;  /* 0x0008d01201007387 */ /* 0x0009e20000100800 */
[----:B-1----:R-:W-:-:S03]  /*16cc0*/  LEA.HI.X.SX32 R21, R17, R2, 0x1, P4 ;  /* 0x0000000211157211 */ /* 0x002fc600020f0eff */
[----:B------:R-:W2:Y:S01]  /*16cd0*/  LDL.LU R127, [R1+0x398] ;  /* 0x00039800017f7983 */ /* 0x000ea20000300800 */
[----:B----4-:R-:W-:Y:S02]  /*16ce0*/  IADD3 R17, P4, R0, R10, RZ ;  /* 0x0000000a00117210 */ /* 0x010fe40007f9e0ff */
[----:B---3--:R-:W-:-:S03]  /*16cf0*/  LEA.HI.X.SX32 R20, R16, R2, 0x1, P5 ;  /* 0x0000000210147211 */ /* 0x008fc600028f0eff */
[----:B------:R1:W-:Y:S01]  /*16d00*/  STL [R1+0x8cc], R17 ;  /* 0x0008cc1101007387 */ /* 0x0003e20000100800 */
[----:B------:R-:W-:-:S03]  /*16d10*/  IADD3 R16, P5, R0, R9, RZ ;  /* 0x0000000900107210 */ /* 0x000fc60007fbe0ff */
[----:B------:R-:W3:Y:S04]  /*16d20*/  LDL.LU R129, [R1+0x39c] ;  /* 0x00039c0001817983 */ /* 0x000ee80000300800 */
[----:B------:R4:W-:Y:S04]  /*16d30*/  STL [R1+0x8c8], R16 ;  /* 0x0008c81001007387 */ /* 0x0009e80000100800 */
[----:B------:R-:W3:Y:S01]  /*16d40*/  LDL.LU R131, [R1+0x3a0] ;  /* 0x0003a00001837983 */ /* 0x000ee20000300800 */
[----:B------:R-:W-:Y:S02]  /*16d50*/  LEA.HI.X.SX32 R19, R15, R2, 0x1, P6 ;  /* 0x000000020f137211 */ /* 0x000fe400030f0eff */
[----:B------:R-:W-:-:S05]  /*16d60*/  IADD3 R15, P6, R0, R8, RZ ;  /* 0x00000008000f7210 */ /* 0x000fca0007fde0ff */
[----:B------:R1:W-:Y:S04]  /*16d70*/  STL [R1+0x8c4], R15 ;  /* 0x0008c40f01007387 */ /* 0x0003e80000100800 */
[----:B------:R-:W3:Y:S01]  /*16d80*/  LDL.LU R157, [R1+0x3a4] ;  /* 0x0003a400019d7983 */ /* 0x000ee20000300800 */
[----:B------:R-:W-:Y:S02]  /*16d90*/  LEA.HI.X.SX32 R18, R14, R2, 0x1, P0 ;  /* 0x000000020e127211 */ /* 0x000fe400000f0eff */
[----:B------:R-:W-:-:S05]  /*16da0*/  IADD3 R14, P0, R0, R7, RZ ;  /* 0x00000007000e7210 */ /* 0x000fca0007f1e0ff */
[----:B------:R4:W-:Y:S01]  /*16db0*/  STL [R1+0x8c0], R14 ;  /* 0x0008c00e01007387 */ /* 0x0009e20000100800 */
[----:B-1----:R-:W-:-:S03]  /*16dc0*/  LEA.HI.X.SX32 R17, R13, R2, 0x1, P1 ;  /* 0x000000020d117211 */ /* 0x002fc600008f0eff */
[----:B------:R-:W3:Y:S01]  /*16dd0*/  LDL.LU R159, [R1+0x3a8] ;  /* 0x0003a800019f7983 */ /* 0x000ee20000300800 */
[----:B------:R-:W-:Y:S02]  /*16de0*/  IADD3 R13, P1, R0, R6, RZ ;  /* 0x00000006000d7210 */ /* 0x000fe40007f3e0ff */
[----:B----4-:R-:W-:-:S03]  /*16df0*/  LEA.HI.X.SX32 R16, R12, R2, 0x1, P2 ;  /* 0x000000020c107211 */ /* 0x010fc600010f0eff */
[----:B------:R1:W-:Y:S01]  /*16e00*/  STL [R1+0x8bc], R13 ;  /* 0x0008bc0d01007387 */ /* 0x0003e20000100800 */
[----:B------:R-:W-:-:S03]  /*16e10*/  LEA.HI.X.SX32 R15, R11, R2, 0x1, P3 ;  /* 0x000000020b0f7211 */ /* 0x000fc600018f0eff */
[----:B------:R-:W4:Y:S01]  /*16e20*/  LDL.LU R161, [R1+0x3ac] ;  /* 0x0003ac0001a17983 */ /* 0x000f220000300800 */
[-C--:B------:R-:W-:Y:S02]  /*16e30*/  LEA.HI.X.SX32 R14, R10, R2.reuse, 0x1, P4 ;  /* 0x000000020a0e7211 */ /* 0x080fe400020f0eff */
[----:B-1----:R-:W-:Y:S02]  /*16e40*/  LEA.HI.X.SX32 R13, R9, R2, 0x1, P5 ;  /* 0x00000002090d7211 */ /* 0x002fe400028f0eff */
        /* <DEDUP_REMOVED lines=13> */
[----:B---3--:R-:W-:Y:S02]  /*16f20*/  IADD3 R8, P6, R0, R129, RZ ;  /* 0x0000008100087210 */ /* 0x008fe40007fde0ff */
[----:B------:R-:W-:-:S03]  /*16f30*/  LEA.HI.X.SX32 R11, R7, R2, 0x1, P0 ;  /* 0x00000002070b7211 */ /* 0x000fc600000f0eff */
        /* <DEDUP_REMOVED lines=11> */
[----:B------:R4:W-:Y:S04]  /*16ff0*/  STL [R1+0x89c], R5 ;  /* 0x00089c0501007387 */ /* 0x0009e80000100800 */
[----:B------:R-:W3:Y:S01]  /*17000*/  LDL.LU R224, [R1+0x3cc] ;  /* 0x0003cc0001e07983 */ /* 0x000ee20000300800 */
[-C--:B-1----:R-:W-:Y:S02]  /*17010*/  LEA.HI.X.SX32 R8, R4, R2.reuse, 0x1, P3 ;  /* 0x0000000204087211 */ /* 0x082fe400018f0eff */
[----:B----4-:R-:W-:Y:S02]  /*17020*/  IADD3 R4, P3, R0, R161, RZ ;  /* 0x000000a100047210 */ /* 0x010fe40007f7e0ff */
[-C--:B------:R-:W-:Y:S02]  /*17030*/  LEA.HI.X.SX32 R7, R125, R2.reuse, 0x1, P4 ;  /* 0x000000027d077211 */ /* 0x080fe400020f0eff */
[-C--:B------:R-:W-:Y:S01]  /*17040*/  LEA.HI.X.SX32 R6, R127, R2.reuse, 0x1, P5 ;  /* 0x000000027f067211 */ /* 0x080fe200028f0eff */
[----:B------:R1:W-:Y:S01]  /*17050*/  STL [R1+0x898], R4 ;  /* 0x0008980401007387 */ /* 0x0003e20000100800 */
[----:B------:R-:W-:-:S02]  /*17060*/  LEA.HI.X.SX32 R5, R129, R2, 0x1, P6 ;  /* 0x0000000281057211 */ /* 0x000fc400030f0eff */
        /* <DEDUP_REMOVED lines=15> */
[----:B----4-:R-:W-:-:S03]  /*17160*/  LEA.HI.X.SX32 R127, R159, R2, 0x1, P2 ;  /* 0x000000029f7f7211 */ /* 0x010fc600010f0eff */
        /* <DEDUP_REMOVED lines=8> */
[----:B------:R-:W3:Y:S04]  /*171f0*/  LDL.LU R217, [R1+0x3e8] ;  /* 0x0003e80001d97983 */ /* 0x000ee80000300800 */
[----:B------:R-:W3:Y:S01]  /*17200*/  LDL.LU R210, [R1+0x3ec] ;  /* 0x0003ec0001d27983 */ /* 0x000ee20000300800 */
[----:B------:R-:W-:Y:S02]  /*17210*/  LEA.HI.X.SX32 R131, R163, R2, 0x1, P4 ;  /* 0x00000002a3837211 */ /* 0x000fe400020f0eff */
[----:B------:R-:W-:-:S05]  /*17220*/  IADD3 R163, P4, R0, R224, RZ ;  /* 0x000000e000a37210 */ /* 0x000fca0007f9e0ff */
[----:B------:R4:W-:Y:S04]  /*17230*/  STL [R1+0x878], R163 ;  /* 0x000878a301007387 */ /* 0x0009e80000100800 */
[----:B------:R-:W3:Y:S01]  /*17240*/  LDL.LU R215, [R1+0x3f0] ;  /* 0x0003f00001d77983 */ /* 0x000ee20000300800 */
[----:B-1----:R-:W-:-:S03]  /*17250*/  LEA.HI.X.SX32 R157, R213, R2, 0x1, P5 ;  /* 0x00000002d59d7211 */ /* 0x002fc600028f0eff */
[----:B------:R-:W3:Y:S01]  /*17260*/  LDL.LU R213, [R1+0x3f4] ;  /* 0x0003f40001d57983 */ /* 0x000ee20000300800 */
[-C--:B----4-:R-:W-:Y:S02]  /*17270*/  LEA.HI.X.SX32 R159, R208, R2.reuse, 0x1, P6 ;  /* 0x00000002d09f7211 */ /* 0x090fe400030f0eff */
[-C--:B------:R-:W-:Y:S02]  /*17280*/  LEA.HI.X.SX32 R161, R196, R2.reuse, 0x1, P0 ;  /* 0x00000002c4a17211 */ /* 0x080fe400000f0eff */
        /* <DEDUP_REMOVED lines=8> */
[----:B------:R-:W-:Y:S01]  /*17310*/  STL [R1+0x864], R246 ;  /* 0x000864f601007387 */ /* 0x000fe20000100800 */
[----:B------:R-:W-:-:S03]  /*17320*/  IADD3 R247, P1, R0, R220, RZ ;  /* 0x000000dc00f77210 */ /* 0x000fc60007f3e0ff */
[----:B------:R-:W2:Y:S04]  /*17330*/  LDL.LU R234, [R1+0x400] ;  /* 0x0004000001ea7983 */ /* 0x000ea80000300800 */
[----:B------:R3:W-:Y:S01]  /*17340*/  STL [R1+0x868], R247 ;  /* 0x000868f701007387 */ /* 0x0007e20000100800 */
[----:B-1----:R-:W-:-:S03]  /*17350*/  LEA.HI.X.SX32 R165, R226, R2, 0x1, P2 ;  /* 0x00000002e2a57211 */ /* 0x002fc600010f0eff */
[----:B------:R-:W2:Y:S01]  /*17360*/  LDL.LU R233, [R1+0x404] ;  /* 0x0004040001e97983 */ /* 0x000ea20000300800 */
[----:B---3--:R-:W-:Y:S02]  /*17370*/  IADD3 R248, P2, R0, R219, RZ ;  /* 0x000000db00f87210 */ /* 0x008fe40007f5e0ff */
[----:B----4-:R-:W-:-:S03]  /*17380*/  LEA.HI.X.SX32 R167, R225, R2, 0x1, P3 ;  /* 0x00000002e1a77211 */ /* 0x010fc600018f0eff */
[----:B------:R-:W-:Y:S01]  /*17390*/  STL [R1+0x86c], R248 ;  /* 0x00086cf801007387 */ /* 0x000fe20000100800 */
[----:B------:R-:W-:-:S03]  /*173a0*/  IADD3 R250, P3, R0, R218, RZ ;  /* 0x000000da00fa7210 */ /* 0x000fc60007f7e0ff */
[----:B------:R-:W3:Y:S04]  /*173b0*/  LDL.LU R232, [R1+0x408] ;  /* 0x0004080001e87983 */ /* 0x000ee80000300800 */
[----:B------:R-:W-:Y:S04]  /*173c0*/  STL [R1+0x860], R250 ;  /* 0x000860fa01007387 */ /* 0x000fe80000100800 */
[----:B------:R-:W3:Y:S04]  /*173d0*/  LDL.LU R230, [R1+0x40c] ;  /* 0x00040c0001e67983 */ /* 0x000ee80000300800 */
[----:B------:R-:W3:Y:S01]  /*173e0*/  LDL.LU R229, [R1+0x410] ;  /* 0x0004100001e57983 */ /* 0x000ee20000300800 */
[----:B------:R-:W-:-:S02]  /*173f0*/  LEA.HI.X.SX32 R247, R223, R2, 0x1, P5 ;  /* 0x00000002dff77211 */ /* 0x000fc400028f0eff */
[----:B------:R-:W-:-:S05]  /*17400*/  IADD3 R3, P5, R0, R210, RZ ;  /* 0x000000d200037210 */ /* 0x000fca0007fbe0ff */
[----:B------:R1:W-:Y:S04]  /*17410*/  STL [R1], R3 ;  /* 0x0000000301007387 */ /* 0x0003e80000100800 */
[----:B------:R-:W3:Y:S01]  /*17420*/  LDL.LU R228, [R1+0x414] ;  /* 0x0004140001e47983 */ /* 0x000ee20000300800 */
[-C--:B------:R-:W-:Y:S02]  /*17430*/  LEA.HI.X.SX32 R246, R222, R2.reuse, 0x1, P6 ;  /* 0x00000002def67211 */ /* 0x080fe400030f0eff */
[----:B-1----:R-:W-:Y:S02]  /*17440*/  IADD3 R3, P6, R0, R215, RZ ;  /* 0x000000d700037210 */ /* 0x002fe40007fde0ff */
[----:B------:R-:W-:-:S03]  /*17450*/  LEA.HI.X.SX32 R250, R221, R2, 0x1, P0 ;  /* 0x00000002ddfa7211 */ /* 0x000fc600000f0eff */
[----:B------:R1:W-:Y:S01]  /*17460*/  STL [R1+0xc], R3 ;  /* 0x00000c0301007387 */ /* 0x0003e20000100800 */
[----:B------:R-:W-:-:S03]  /*17470*/  LEA.HI.X.SX32 R60, R220, R2, 0x1, P1 ;  /* 0x00000002dc3c7211 */ /* 0x000fc600008f0eff */
[----:B------:R-:W3:Y:S01]  /*17480*/  LDL.LU R227, [R1+0x41c] ;  /* 0x00041c0001e37983 */ /* 0x000ee20000300800 */
[----:B-1----:R-:W-:-:S05]  /*17490*/  IADD3 R3, P0, R0, R213, RZ ;  /* 0x000000d500037210 */ /* 0x002fca0007f1e0ff */
[----:B------:R-:W-:Y:S04]  /*174a0*/  STL [R1+0x14], R3 ;  /* 0x0000140301007387 */ /* 0x000fe80000100800 */
[----:B------:R1:W-:Y:S04]  /*174b0*/  STL [R1+0x4e4], R60 ;  /* 0x0004e43c01007387 */ /* 0x0003e80000100800 */
[----:B------:R-:W3:Y:S01]  /*174c0*/  LDL.LU R226, [R1+0x420] ;  /* 0x0004200001e27983 */ /* 0x000ee20000300800 */
[-C--:B-1----:R-:W-:Y:S02]  /*174d0*/  LEA.HI.X.SX32 R60, R219, R2.reuse, 0x1, P2 ;  /* 0x00000002db3c7211 */ /* 0x082fe400010f0eff */
[----:B------:R-:W-:-:S02]  /*174e0*/  LEA.HI.X.SX32 R248, R224, R2, 0x1, P4 ;  /* 0x00000002e0f87211 */ /* 0x000fc400020f0eff */
[C---:B------:R-:W-:Y:S02]  /*174f0*/  IADD3 R251, P4, R0.reuse, R217, RZ ;  /* 0x000000d900fb7210 */ /* 0x040fe40007f9e0ff */
[----:B--2---:R-:W-:-:S05]  /*17500*/  IADD3 R3, P1, R0, R208, RZ ;  /* 0x000000d000037210 */ /* 0x004fca0007f3e0ff */
[----:B------:R1:W-:Y:S04]  /*17510*/  STL [R1+0x18], R3 ;  /* 0x0000180301007387 */ /* 0x0003e80000100800 */
[----:B------:R2:W-:Y:S04]  /*17520*/  STL [R1+0x4e8], R60 ;  /* 0x0004e83c01007387 */ /* 0x0005e80000100800 */
[----:B------:R-:W4:Y:S01]  /*17530*/  LDL.LU R225, [R1+0x424] ;  /* 0x0004240001e17983 */ /* 0x000f220000300800 */
[----:B-1----:R-:W-:Y:S02]  /*17540*/  IADD3 R3, P2, R0, R196, RZ ;  /* 0x000000c400037210 */ /* 0x002fe40007f5e0ff */
[----:B--2---:R-:W-:-:S03]  /*17550*/  LEA.HI.X.SX32 R60, R218, R2, 0x1, P3 ;  /* 0x00000002da3c7211 */ /* 0x004fc600018f0eff */
[----:B------:R1:W-:Y:S04]  /*17560*/  STL [R1+0x1c], R3 ;  /* 0x00001c0301007387 */ /* 0x0003e80000100800 */
[----:B------:R-:W2:Y:S04]  /*17570*/  LDL.LU R224, [R1+0x428] ;  /* 0x0004280001e07983 */ /* 0x000ea80000300800 */
[----:B------:R1:W-:Y:S02]  /*17580*/  STL [R1+0x4ec], R60 ;  /* 0x0004ec3c01007387 */ /* 0x0003e40000100800 */
[----:B-1----:R-:W-:-:S02]  /*17590*/  IADD3 R3, P3, R0, R234, RZ ;  /* 0x000000ea00037210 */ /* 0x002fc40007f7e0ff */
[----:B------:R-:W2:Y:S04]  /*175a0*/  LDL.LU R223, [R1+0x42c] ;  /* 0x00042c0001df7983 */ /* 0x000ea80000300800 */
[----:B------:R1:W-:Y:S01]  /*175b0*/  STL [R1+0x24], R3 ;  /* 0x0000240301007387 */ /* 0x0003e20000100800 */
[----:B------:R-:W-:-:S03]  /*175c0*/  LEA.HI.X.SX32 R60, R217, R2, 0x1, P4 ;  /* 0x00000002d93c7211 */ /* 0x000fc600020f0eff */
[----:B------:R-:W2:Y:S01]  /*175d0*/  LDL.LU R222, [R1+0x430] ;  /* 0x0004300001de7983 */ /* 0x000ea20000300800 */
[----:B-1----:R-:W-:-:S03]  /*175e0*/  IADD3 R3, P4, R0, R233, RZ ;  /* 0x000000e900037210 */ /* 0x002fc60007f9e0ff */
[----:B------:R1:W-:Y:S04]  /*175f0*/  STL [R1+0x4f0], R60 ;  /* 0x0004f03c01007387 */ /* 0x0003e80000100800 */
[----:B------:R-:W2:Y:S04]  /*17600*/  LDL.LU R221, [R1+0x434] ;  /* 0x0004340001dd7983 */ /* 0x000ea80000300800 */
[----:B------:R3:W-:Y:S01]  /*17610*/  STL [R1+0x28], R3 ;  /* 0x0000280301007387 */ /* 0x0007e20000100800 */
[----:B-1----:R-:W-:-:S03]  /*17620*/  LEA.HI.X.SX32 R60, R210, R2, 0x1, P5 ;  /* 0x00000002d23c7211 */ /* 0x002fc600028f0eff */
[----:B------:R-:W2:Y:S04]  /*17630*/  LDL.LU R220, [R1+0x438] ;  /* 0x0004380001dc7983 */ /* 0x000ea80000300800 */
[----:B------:R1:W-:Y:S01]  /*17640*/  STL [R1+0x4f4], R60 ;  /* 0x0004f43c01007387 */ /* 0x0003e20000100800 */
[----:B---3--:R-:W-:-:S03]  /*17650*/  IADD3 R3, P5, R0, R232, RZ ;  /* 0x000000e800037210 */ /* 0x008fc60007fbe0ff */
[----:B------:R-:W3:Y:S01]  /*17660*/  LDL.LU R210, [R1+0x43c] ;  /* 0x00043c0001d27983 */ /* 0x000ee20000300800 */
[----:B-1----:R-:W-:-:S03]  /*17670*/  LEA.HI.X.SX32 R60, R215, R2, 0x1, P6 ;  /* 0x00000002d73c7211 */ /* 0x002fc600030f0eff */
[----:B------:R1:W-:Y:S04]  /*17680*/  STL [R1+0x2c], R3 ;  /* 0x00002c0301007387 */ /* 0x0003e80000100800 */
[----:B------:R-:W3:Y:S04]  /*17690*/  LDL.LU R219, [R1+0x440] ;  /* 0x0004400001db7983 */ /* 0x000ee80000300800 */
[----:B------:R1:W-:Y:S02]  /*176a0*/  STL [R1+0x4f8], R60 ;  /* 0x0004f83c01007387 */ /* 0x0003e40000100800 */
[----:B-1----:R-:W-:-:S02]  /*176b0*/  IADD3 R3, P6, R0, R230, RZ ;  /* 0x000000e600037210 */ /* 0x002fc40007fde0ff */
[----:B------:R-:W3:Y:S04]  /*176c0*/  LDL.LU R218, [R1+0x444] ;  /* 0x0004440001da7983 */ /* 0x000ee80000300800 */
[----:B------:R1:W-:Y:S01]  /*176d0*/  STL [R1+0x34], R3 ;  /* 0x0000340301007387 */ /* 0x0003e20000100800 */
[----:B------:R-:W-:-:S03]  /*176e0*/  LEA.HI.X.SX32 R60, R213, R2, 0x1, P0 ;  /* 0x00000002d53c7211 */ /* 0x000fc600000f0eff */
[----:B------:R-:W3:Y:S01]  /*176f0*/  LDL.LU R217, [R1+0x448] ;  /* 0x0004480001d97983 */ /* 0x000ee20000300800 */
[----:B-1----:R-:W-:-:S03]  /*17700*/  IADD3 R3, P0, R0, R229, RZ ;  /* 0x000000e500037210 */ /* 0x002fc60007f1e0ff */
[----:B------:R1:W-:Y:S04]  /*17710*/  STL [R1+0x4fc], R60 ;  /* 0x0004fc3c01007387 */ /* 0x0003e80000100800 */
[----:B------:R-:W3:Y:S04]  /*17720*/  LDL.LU R215, [R1+0x44c] ;  /* 0x00044c0001d77983 */ /* 0x000ee80000300800 */
[----:B------:R1:W-:Y:S02]  /*17730*/  STL [R1+0x3c], R3 ;  /* 0x00003c0301007387 */ /* 0x0003e40000100800 */
[----:B-1----:R-:W-:-:S02]  /*17740*/  LEA.HI.X.SX32 R60, R208, R2, 0x1, P1 ;  /* 0x00000002d03c7211 */ /* 0x002fc400008f0eff */
[----:B------:R-:W3:Y:S04]  /*17750*/  LDL.LU R213, [R1+0x450] ;  /* 0x0004500001d57983 */ /* 0x000ee80000300800 */
[----:B------:R1:W-:Y:S04]  /*17760*/  STL [R1+0x500], R60 ;  /* 0x0005003c01007387 */ /* 0x0003e80000100800 */
[----:B------:R-:W3:Y:S01]  /*17770*/  LDL.LU R208, [R1+0x454] ;  /* 0x0004540001d07983 */ /* 0x000ee20000300800 */
[----:B------:R-:W-:Y:S02]  /*17780*/  IADD3 R3, P1, R0, R228, RZ ;  /* 0x000000e400037210 */ /* 0x000fe40007f3e0ff */
[----:B-1----:R-:W-:-:S03]  /*17790*/  LEA.HI.X.SX32 R60, R196, R2, 0x1, P2 ;  /* 0x00000002c43c7211 */ /* 0x002fc600010f0eff */
[----:B------:R1:W-:Y:S04]  /*177a0*/  STL [R1+0x40], R3 ;  /* 0x0000400301007387 */ /* 0x0003e80000100800 */
[----:B------:R1:W-:Y:S04]  /*177b0*/  STL [R1+0x504], R60 ;  /* 0x0005043c01007387 */ /* 0x0003e80000100800 */
[----:B------:R-:W3:Y:S01]  /*177c0*/  LDL.LU R196, [R1+0x458] ;  /* 0x0004580001c47983 */ /* 0x000ee20000300800 */
[----:B------:R-:W-:Y:S02]  /*177d0*/  LEA.HI.X.SX32 R61, R234, R2, 0x1, P3 ;  /* 0x00000002ea3d7211 */ /* 0x000fe400018f0eff */
[----:B-1----:R-:W-:-:S02]  /*177e0*/  IADD3 R3, P2, R0, R227, RZ ;  /* 0x000000e300037210 */ /* 0x002fc40007f5e0ff */
[----:B------:R-:W-:-:S03]  /*177f0*/  IADD3 R60, P3, R0, R226, RZ ;  /* 0x000000e2003c7210 */ /* 0x000fc60007f7e0ff */
[----:B------:R1:W-:Y:S04]  /*17800*/  STL [R1+0x44], R3 ;  /* 0x0000440301007387 */ /* 0x0003e80000100800 */
[----:B------:R-:W-:Y:S04]  /*17810*/  STL [R1+0x508], R61 ;  /* 0x0005083d01007387 */ /* 0x000fe80000100800 */
[----:B------:R1:W-:Y:S02]  /*17820*/  STL [R1+0x4c], R60 ;  /* 0x00004c3c01007387 */ /* 0x0003e40000100800 */
[----:B-1----:R-:W-:-:S05]  /*17830*/  LEA.HI.X.SX32 R3, R233, R2, 0x1, P4 ;  /* 0x00000002e9037211 */ /* 0x002fca00020f0eff */
[----:B------:R2:W-:Y:S01]  /*17840*/  STL [R1+0x50c], R3 ;  /* 0x00050c0301007387 */ /* 0x0005e20000100800 */
[----:B------:R-:W-:-:S03]  /*17850*/  LEA.HI.X.SX32 R60, R232, R2, 0x1, P5 ;  /* 0x00000002e83c7211 */ /* 0x000fc600028f0eff */
[----:B------:R-:W1:Y:S01]  /*17860*/  S2R R122, SR_TID.X ;  /* 0x00000000007a7919 */ /* 0x000e620000002100 */
[----:B----4-:R-:W-:-:S05]  /*17870*/  IADD3 R61, P4, R0, R225, RZ ;  /* 0x000000e1003d7210 */ /* 0x010fca0007f9e0ff */
[----:B------:R4:W-:Y:S04]  /*17880*/  STL [R1+0x50], R61 ;  /* 0x0000503d01007387 */ /* 0x0009e80000100800 */
[----:B------:R1:W-:Y:S01]  /*17890*/  STL [R1+0x510], R60 ;  /* 0x0005103c01007387 */ /* 0x0003e20000100800 */
[----:B--2---:R-:W-:Y:S02]  /*178a0*/  IADD3 R3, P5, R0, R224, RZ ;  /* 0x000000e000037210 */ /* 0x004fe40007fbe0ff */
[----:B----4-:R-:W-:-:S03]  /*178b0*/  LEA.HI.X.SX32 R61, R230, R2, 0x1, P6 ;  /* 0x00000002e63d7211 */ /* 0x010fc600030f0eff */
[----:B------:R2:W-:Y:S01]  /*178c0*/  STL [R1+0x54], R3 ;  /* 0x0000540301007387 */ /* 0x0005e20000100800 */
[----:B-1----:R-:W-:-:S03]  /*178d0*/  IADD3 R60, P6, R0, R223, RZ ;  /* 0x000000df003c7210 */ /* 0x002fc60007fde0ff */
[----:B------:R1:W-:Y:S04]  /*178e0*/  STL [R1+0x514], R61 ;  /* 0x0005143d01007387 */ /* 0x0003e80000100800 */
[----:B------:R4:W-:Y:S01]  /*178f0*/  STL [R1+0x5c], R60 ;  /* 0x00005c3c01007387 */ /* 0x0009e20000100800 */
[----:B--2---:R-:W-:Y:S02]  /*17900*/  LEA.HI.X.SX32 R3, R229, R2, 0x1, P0 ;  /* 0x00000002e5037211 */ /* 0x004fe400000f0eff */
[----:B-1----:R-:W-:-:S03]  /*17910*/  IADD3 R61, P0, R0, R222, RZ ;  /* 0x000000de003d7210 */ /* 0x002fc60007f1e0ff */
[----:B------:R1:W-:Y:S01]  /*17920*/  STL [R1+0x518], R3 ;  /* 0x0005180301007387 */ /* 0x0003e20000100800 */
[----:B----4-:R-:W-:-:S03]  /*17930*/  LEA.HI.X.SX32 R60, R228, R2, 0x1, P1 ;  /* 0x00000002e43c7211 */ /* 0x010fc600008f0eff */
[----:B------:R2:W-:Y:S04]  /*17940*/  STL [R1+0x64], R61 ;  /* 0x0000643d01007387 */ /* 0x0005e80000100800 */
[----:B------:R4:W-:Y:S01]  /*17950*/  STL [R1+0x51c], R60 ;  /* 0x00051c3c01007387 */ /* 0x0009e20000100800 */
[----:B-1----:R-:W-:Y:S02]  /*17960*/  IADD3 R3, P1, R0, R221, RZ ;  /* 0x000000dd00037210 */ /* 0x002fe40007f3e0ff */
[----:B--2---:R-:W-:-:S03]  /*17970*/  LEA.HI.X.SX32 R61, R227, R2, 0x1, P2 ;  /* 0x00000002e33d7211 */ /* 0x004fc600010f0eff */
[----:B------:R1:W-:Y:S01]  /*17980*/  STL [R1+0x70], R3 ;  /* 0x0000700301007387 */ /* 0x0003e20000100800 */
[----:B----4-:R-:W-:-:S03]  /*17990*/  IADD3 R60, P2, R0, R220, RZ ;  /* 0x000000dc003c7210 */ /* 0x010fc60007f5e0ff */
[----:B------:R3:W-:Y:S04]  /*179a0*/  STL [R1+0x520], R61 ;  /* 0x0005203d01007387 */ /* 0x0007e80000100800 */
[----:B------:R2:W-:Y:S01]  /*179b0*/  STL [R1+0x74], R60 ;  /* 0x0000743c01007387 */ /* 0x0005e20000100800 */
[----:B-1----:R-:W-:Y:S02]  /*179c0*/  LEA.HI.X.SX32 R3, R226, R2, 0x1, P3 ;  /* 0x00000002e2037211 */ /* 0x002fe400018f0eff */
[----:B---3--:R-:W-:-:S03]  /*179d0*/  IADD3 R61, P3, R0, R210, RZ ;  /* 0x000000d2003d7210 */ /* 0x008fc60007f7e0ff */
[----:B------:R1:W-:Y:S01]  /*179e0*/  STL [R1+0x524], R3 ;  /* 0x0005240301007387 */ /* 0x0003e20000100800 */
[----:B--2---:R-:W-:-:S03]  /*179f0*/  LEA.HI.X.SX32 R60, R225, R2, 0x1, P4 ;  /* 0x00000002e13c7211 */ /* 0x004fc600020f0eff */
[----:B------:R2:W-:Y:S04]  /*17a00*/  STL [R1+0x7c], R61 ;  /* 0x00007c3d01007387 */ /* 0x0005e80000100800 */
[----:B------:R3:W-:Y:S01]  /*17a10*/  STL [R1+0x528], R60 ;  /* 0x0005283c01007387 */ /* 0x0007e20000100800 */
[----:B-1----:R-:W-:Y:S02]  /*17a20*/  IADD3 R3, P4, R0, R219, RZ ;  /* 0x000000db00037210 */ /* 0x002fe40007f9e0ff */
[----:B--2---:R-:W-:-:S03]  /*17a30*/  LEA.HI.X.SX32 R61, R224, R2, 0x1, P5 ;  /* 0x00000002e03d7211 */ /* 0x004fc600028f0eff */
[----:B------:R1:W-:Y:S01]  /*17a40*/  STL [R1+0x80], R3 ;  /* 0x0000800301007387 */ /* 0x0003e20000100800 */
[----:B---3--:R-:W-:-:S03]  /*17a50*/  IADD3 R60, P5, R0, R218, RZ ;  /* 0x000000da003c7210 */ /* 0x008fc60007fbe0ff */
[----:B------:R2:W-:Y:S04]  /*17a60*/  STL [R1+0x52c], R61 ;  /* 0x00052c3d01007387 */ /* 0x0005e80000100800 */
[----:B------:R3:W-:Y:S01]  /*17a70*/  STL [R1+0x84], R60 ;  /* 0x0000843c01007387 */ /* 0x0007e20000100800 */
[----:B-1----:R-:W-:Y:S02]  /*17a80*/  LEA.HI.X.SX32 R3, R223, R2, 0x1, P6 ;  /* 0x00000002df037211 */ /* 0x002fe400030f0eff */
[----:B--2---:R-:W-:-:S03]  /*17a90*/  IADD3 R61, P6, R0, R217, RZ ;  /* 0x000000d9003d7210 */ /* 0x004fc60007fde0ff */
[----:B------:R1:W-:Y:S01]  /*17aa0*/  STL [R1+0x530], R3 ;  /* 0x0005300301007387 */ /* 0x0003e20000100800 */
[----:B---3--:R-:W-:-:S03]  /*17ab0*/  LEA.HI.X.SX32 R60, R222, R2, 0x1, P0 ;  /* 0x00000002de3c7211 */ /* 0x008fc600000f0eff */
        /* <DEDUP_REMOVED lines=10> */
[----:B------:R-:W-:Y:S01]  /*17b60*/  STL [R1+0x53c], R3 ;  /* 0x00053c0301007387 */ /* 0x000fe20000100800 */
[----:B---3--:R-:W-:-:S03]  /*17b70*/  LEA.HI.X.SX32 R60, R210, R2, 0x1, P3 ;  /* 0x00000002d23c7211 */ /* 0x008fc600018f0eff */
[----:B------:R-:W-:Y:S04]  /*17b80*/  STL [R1+0x478], R61 ;  /* 0x0004783d01007387 */ /* 0x000fe80000100800 */
[----:B------:R1:W-:Y:S02]  /*17b90*/  STL [R1+0x540], R60 ;  /* 0x0005403c01007387 */ /* 0x0003e40000100800 */
[----:B-1----:R-:W-:Y:S02]  /*17ba0*/  LEA.HI.X.SX32 R60, R218, R2, 0x1, P5 ;  /* 0x00000002da3c7211 */ /* 0x002fe400028f0eff */
[----:B------:R-:W1:Y:S01]  /*17bb0*/  S2R R218, SR_TID.X ;  /* 0x0000000000da7919 */ /* 0x000e620000002100 */
[----:B------:R-:W-:Y:S02]  /*17bc0*/  IADD3 R3, P3, R0, R196, RZ ;  /* 0x000000c400037210 */ /* 0x000fe40007f7e0ff */
[----:B------:R-:W-:-:S03]  /*17bd0*/  LEA.HI.X.SX32 R61, R219, R2, 0x1, P4 ;  /* 0x00000002db3d7211 */ /* 0x000fc600020f0eff */
[----:B------:R2:W-:Y:S04]  /*17be0*/  STL [R1+0x47c], R3 ;  /* 0x00047c0301007387 */ /* 0x0005e80000100800 */
[----:B------:R3:W-:Y:S01]  /*17bf0*/  STL [R1+0x544], R61 ;  /* 0x0005443d01007387 */ /* 0x0007e20000100800 */
[----:B--2---:R-:W-:-:S03]  /*17c00*/  LEA.HI.X.SX32 R3, R217, R2, 0x1, P6 ;  /* 0x00000002d9037211 */ /* 0x004fc600030f0eff */
[----:B------:R2:W-:Y:S01]  /*17c10*/  STL [R1+0x548], R60 ;  /* 0x0005483c01007387 */ /* 0x0005e20000100800 */
[----:B---3--:R-:W-:-:S03]  /*17c20*/  LEA.HI.X.SX32 R61, R215, R2, 0x1, P0 ;  /* 0x00000002d73d7211 */ /* 0x008fc600000f0eff */
[----:B------:R3:W-:Y:S01]  /*17c30*/  STL [R1+0x54c], R3 ;  /* 0x00054c0301007387 */ /* 0x0007e20000100800 */
[----:B-1----:R-:W-:Y:S02]  /*17c40*/  SHF.R.U32.HI R220, RZ, 0x6, R218 ;  /* 0x00000006ffdc7819 */ /* 0x002fe400000116da */
[-C--:B--2---:R-:W-:Y:S01]  /*17c50*/  LEA.HI.X.SX32 R60, R213, R2.reuse, 0x1, P1 ;  /* 0x00000002d53c7211 */ /* 0x084fe200008f0eff */
[----:B------:R1:W-:Y:S01]  /*17c60*/  STL [R1+0x550], R61 ;  /* 0x0005503d01007387 */ /* 0x0003e20000100800 */
[----:B------:R-:W-:Y:S02]  /*17c70*/  SGXT.U32 R220, R220, 0x1 ;  /* 0x00000001dcdc781a */ /* 0x000fe40000000000 */
[-C--:B---3--:R-:W-:Y:S01]  /*17c80*/  LEA.HI.X.SX32 R3, R208, R2.reuse, 0x1, P2 ;  /* 0x00000002d0037211 */ /* 0x088fe200010f0eff */
[----:B------:R2:W-:Y:S01]  /*17c90*/  STL [R1+0x554], R60 ;  /* 0x0005543c01007387 */ /* 0x0005e20000100800 */
[----:B------:R-:W-:Y:S02]  /*17ca0*/  LEA.HI.X.SX32 R2, R196, R2, 0x1, P3 ;  /* 0x00000002c4027211 */ /* 0x000fe400018f0eff */
[----:B------:R-:W-:Y:S01]  /*17cb0*/  LOP3.LUT R220, R220, 0x3e, RZ, 0xfc, !PT ;  /* 0x0000003edcdc7812 */ /* 0x000fe200078efcff */
[----:B------:R-:W3:Y:S04]  /*17cc0*/  LDL.LU R219, [R1+0x240] ;  /* 0x0002400001db7983 */ /* 0x000ee80000300800 */
[----:B------:R4:W-:Y:S04]  /*17cd0*/  STL [R1+0x558], R3 ;  /* 0x0005580301007387 */ /* 0x0009e80000100800 */
[----:B------:R-:W3:Y:S01]  /*17ce0*/  LDL.LU R217, [R1+0x244] ;  /* 0x0002440001d97983 */ /* 0x000ee20000300800 */
[----:B------:R-:W-:-:S03]  /*17cf0*/  IMAD R77, R220, c[0x0][0x188], RZ ;  /* 0x00006200dc4d7a24 */ /* 0x000fc600078e02ff */
[----:B------:R1:W-:Y:S01]  /*17d00*/  STL [R1+0x55c], R2 ;  /* 0x00055c0201007387 */ /* 0x0003e20000100800 */
[----:B------:R-:W-:-:S03]  /*17d10*/  SHF.R.U32.HI R220, RZ, 0x6, R218 ;  /* 0x00000006ffdc7819 */ /* 0x000fc600000116da */
[----:B------:R-:W3:Y:S01]  /*17d20*/  LDL.LU R208, [R1+0x248] ;  /* 0x0002480001d07983 */ /* 0x000ee20000300800 */
[----:B------:R-:W-:Y:S02]  /*17d30*/  SHF.R.U32.HI R218, RZ, 0x6, R218 ;  /* 0x00000006ffda7819 */ /* 0x000fe400000116da */
[C---:B------:R-:W-:Y:S01]  /*17d40*/  LOP3.LUT R0, R122.reuse, 0x3, RZ, 0xc0, !PT ;  /* 0x000000037a007812 */ /* 0x040fe200078ec0ff */
[----:B------:R-:W3:Y:S01]  /*17d50*/  LDL.LU R196, [R1+0x24c] ;  /* 0x00024c0001c47983 */ /* 0x000ee20000300800 */
[----:B------:R-:W-:Y:S02]  /*17d60*/  LOP3.LUT R210, R122, 0x1c, RZ, 0xc0, !PT ;  /* 0x0000001c7ad27812 */ /* 0x000fe400078ec0ff */
[----:B------:R-:W-:Y:S01]  /*17d70*/  SGXT.U32 R220, R220, 0x1 ;  /* 0x00000001dcdc781a */ /* 0x000fe20000000000 */
[----:B------:R-:W3:Y:S01]  /*17d80*/  LDL.LU R215, [R1+0x250] ;  /* 0x0002500001d77983 */ /* 0x000ee20000300800 */
[----:B------:R-:W-:Y:S01]  /*17d90*/  SGXT.U32 R218, R218, 0x1 ;  /* 0x00000001dada781a */ /* 0x000fe20000000000 */
[----:B------:R-:W-:Y:S01]  /*17da0*/  IMAD R210, R0, 0x120, R210 ;  /* 0x0000012000d27824 */ /* 0x000fe200078e02d2 */
[----:B------:R-:W-:Y:S01]  /*17db0*/  LOP3.LUT R220, R220, 0x3c, RZ, 0xfc, !PT ;  /* 0x0000003cdcdc7812 */ /* 0x000fe200078efcff */
[----:B------:R-:W3:Y:S01]  /*17dc0*/  LDL.LU R213, [R1+0x254] ;  /* 0x0002540001d57983 */ /* 0x000ee20000300800 */
[----:B------:R-:W-:-:S03]  /*17dd0*/  LOP3.LUT R218, R218, 0x3a, RZ, 0xfc, !PT ;  /* 0x0000003adada7812 */ /* 0x000fc600078efcff */
[----:B------:R-:W3:Y:S01]  /*17de0*/  LDL.LU R224, [R1+0x570] ;  /* 0x0005700001e07983 */ /* 0x000ee20000300800 */
[----:B------:R-:W-:-:S03]  /*17df0*/  IMAD R76, R220, c[0x0][0x188], RZ ;  /* 0x00006200dc4c7a24 */ /* 0x000fc600078e02ff */
[----:B------:R-:W-:Y:S01]  /*17e00*/  STL [R1+0x84c], R210 ;  /* 0x00084cd201007387 */ /* 0x000fe20000100800 */
[----:B------:R-:W-:-:S03]  /*17e10*/  IMAD R75, R218, c[0x0][0x188], RZ ;  /* 0x00006200da4b7a24 */ /* 0x000fc600078e02ff */
[----:B------:R-:W3:Y:S04]  /*17e20*/  LDL.LU R222, [R1+0x4c8] ;  /* 0x0004c80001de7983 */ /* 0x000ee80000300800 */
[----:B------:R-:W3:Y:S04]  /*17e30*/  LDL.LU R220, [R1+0x4cc] ;  /* 0x0004cc0001dc7983 */ /* 0x000ee80000300800 */
[----:B------:R-:W3:Y:S04]  /*17e40*/  LDL.LU R218, [R1+0x560] ;  /* 0x0005600001da7983 */ /* 0x000ee80000300800 */
[----:B------:R-:W1:Y:S02]  /*17e50*/  S2R R225, SR_TID.X ;  /* 0x0000000000e17919 */ /* 0x000e640000002100 */
[----:B-1----:R-:W-:-:S04]  /*17e60*/  SHF.R.U32.HI R226, RZ, 0x6, R225 ;  /* 0x00000006ffe27819 */ /* 0x002fc800000116e1 */
[----:B------:R-:W-:Y:S02]  /*17e70*/  SGXT.U32 R226, R226, 0x1 ;  /* 0x00000001e2e2781a */ /* 0x000fe40000000000 */
[--C-:B------:R-:W-:Y:S02]  /*17e80*/  SHF.R.U32.HI R221, RZ, 0x6, R225.reuse ;  /* 0x00000006ffdd7819 */ /* 0x100fe400000116e1 */
[----:B------:R-:W-:Y:S02]  /*17e90*/  LOP3.LUT R226, R226, 0x38, RZ, 0xfc, !PT ;  /* 0x00000038e2e27812 */ /* 0x000fe400078efcff */
[----:B------:R-:W-:Y:S02]  /*17ea0*/  SHF.R.U32.HI R223, RZ, 0x6, R225 ;  /* 0x00000006ffdf7819 */ /* 0x000fe400000116e1 */
[----:B------:R-:W-:Y:S01]  /*17eb0*/  SGXT.U32 R221, R221, 0x1 ;  /* 0x00000001dddd781a */ /* 0x000fe20000000000 */
[----:B------:R-:W-:Y:S01]  /*17ec0*/  IMAD R74, R226, c[0x0][0x188], RZ ;  /* 0x00006200e24a7a24 */ /* 0x000fe200078e02ff */
[----:B------:R-:W-:-:S02]  /*17ed0*/  SGXT.U32 R223, R223, 0x1 ;  /* 0x00000001dfdf781a */ /* 0x000fc40000000000 */
[--C-:B------:R-:W-:Y:S02]  /*17ee0*/  SHF.R.U32.HI R226, RZ, 0x6, R225.reuse ;  /* 0x00000006ffe27819 */ /* 0x100fe400000116e1 */
[----:B------:R-:W-:Y:S02]  /*17ef0*/  LOP3.LUT R223, R223, 0x36, RZ, 0xfc, !PT ;  /* 0x00000036dfdf7812 */ /* 0x000fe400078efcff */
[----:B------:R-:W-:Y:S02]  /*17f00*/  LOP3.LUT R221, R221, 0x34, RZ, 0xfc, !PT ;  /* 0x00000034dddd7812 */ /* 0x000fe400078efcff */
[----:B------:R-:W-:Y:S01]  /*17f10*/  SGXT.U32 R226, R226, 0x1 ;  /* 0x00000001e2e2781a */ /* 0x000fe20000000000 */
[----:B------:R-:W-:Y:S01]  /*17f20*/  IMAD R73, R223, c[0x0][0x188], RZ ;  /* 0x00006200df497a24 */ /* 0x000fe200078e02ff */
[----:B------:R-:W-:Y:S01]  /*17f30*/  SHF.R.U32.HI R223, RZ, 0x6, R225 ;  /* 0x00000006ffdf7819 */ /* 0x000fe200000116e1 */
[----:B------:R-:W-:Y:S01]  /*17f40*/  IMAD R72, R221, c[0x0][0x188], RZ ;  /* 0x00006200dd487a24 */ /* 0x000fe200078e02ff */
[----:B------:R-:W-:-:S02]  /*17f50*/  LOP3.LUT R226, R226, 0x32, RZ, 0xfc, !PT ;  /* 0x00000032e2e27812 */ /* 0x000fc400078efcff */
[----:B------:R-:W-:Y:S02]  /*17f60*/  SHF.R.U32.HI R221, RZ, 0x6, R225 ;  /* 0x00000006ffdd7819 */ /* 0x000fe400000116e1 */
[----:B------:R-:W-:Y:S01]  /*17f70*/  SGXT.U32 R223, R223, 0x1 ;  /* 0x00000001dfdf781a */ /* 0x000fe20000000000 */
[----:B------:R-:W-:Y:S01]  /*17f80*/  IMAD R71, R226, c[0x0][0x188], RZ ;  /* 0x00006200e2477a24 */ /* 0x000fe200078e02ff */
[----:B------:R-:W-:Y:S01]  /*17f90*/  SGXT.U32 R221, R221, 0x1 ;  /* 0x00000001dddd781a */ /* 0x000fe20000000000 */
[----:B------:R-:W1:Y:S01]  /*17fa0*/  S2R R226, SR_TID.X ;  /* 0x0000000000e27919 */ /* 0x000e620000002100 */
[----:B------:R-:W-:Y:S02]  /*17fb0*/  LOP3.LUT R223, R223, 0x30, RZ, 0xfc, !PT ;  /* 0x00000030dfdf7812 */ /* 0x000fe400078efcff */
[----:B------:R-:W-:-:S03]  /*17fc0*/  LOP3.LUT R221, R221, 0x2e, RZ, 0xfc, !PT ;  /* 0x0000002edddd7812 */ /* 0x000fc600078efcff */
[----:B------:R-:W-:Y:S01]  /*17fd0*/  IMAD R70, R223, c[0x0][0x188], RZ ;  /* 0x00006200df467a24 */ /* 0x000fe200078e02ff */
[--C-:B------:R-:W-:Y:S01]  /*17fe0*/  SHF.R.U32.HI R223, RZ, 0x6, R225.reuse ;  /* 0x00000006ffdf7819 */ /* 0x100fe200000116e1 */
[----:B------:R-:W-:Y:S01]  /*17ff0*/  IMAD R69, R221, c[0x0][0x188], RZ ;  /* 0x00006200dd457a24 */ /* 0x000fe200078e02ff */
[--C-:B------:R-:W-:Y:S02]  /*18000*/  SHF.R.U32.HI R221, RZ, 0x6, R225.reuse ;  /* 0x00000006ffdd7819 */ /* 0x100fe400000116e1 */
[----:B------:R-:W-:Y:S02]  /*18010*/  SHF.R.U32.HI R225, RZ, 0x6, R225 ;  /* 0x00000006ffe17819 */ /* 0x000fe400000116e1 */
[----:B------:R-:W-:Y:S02]  /*18020*/  SGXT.U32 R221, R221, 0x1 ;  /* 0x00000001dddd781a */ /* 0x000fe40000000000 */
[----:B------:R-:W-:Y:S02]  /*18030*/  SGXT.U32 R223, R223, 0x1 ;  /* 0x00000001dfdf781a */ /* 0x000fe40000000000 */
[----:B------:R-:W-:-:S02]  /*18040*/  SGXT.U32 R225, R225, 0x1 ;  /* 0x00000001e1e1781a */ /* 0x000fc40000000000 */
[----:B------:R-:W-:Y:S02]  /*18050*/  LOP3.LUT R223, R223, 0x2a, RZ, 0xfc, !PT ;  /* 0x0000002adfdf7812 */ /* 0x000fe400078efcff */
[----:B------:R-:W-:Y:S02]  /*18060*/  LOP3.LUT R225, R225, 0x2c, RZ, 0xfc, !PT ;  /* 0x0000002ce1e17812 */ /* 0x000fe400078efcff */
[----:B------:R-:W-:Y:S01]  /*18070*/  LOP3.LUT R221, R221, 0x28, RZ, 0xfc, !PT ;  /* 0x00000028dddd7812 */ /* 0x000fe200078efcff */
[----:B------:R-:W-:Y:S01]  /*18080*/  IMAD R62, R223, c[0x0][0x188], RZ ;  /* 0x00006200df3e7a24 */ /* 0x000fe200078e02ff */
[--C-:B-1----:R-:W-:Y:S01]  /*18090*/  SHF.R.U32.HI R223, RZ, 0x6, R226.reuse ;  /* 0x00000006ffdf7819 */ /* 0x102fe200000116e2 */
[----:B------:R-:W-:Y:S01]  /*180a0*/  IMAD R63, R225, c[0x0][0x188], RZ ;  /* 0x00006200e13f7a24 */ /* 0x000fe200078e02ff */
[--C-:B------:R-:W-:Y:S01]  /*180b0*/  SHF.R.U32.HI R225, RZ, 0x6, R226.reuse ;  /* 0x00000006ffe17819 */ /* 0x100fe200000116e2 */
[----:B------:R-:W-:Y:S01]  /*180c0*/  IMAD R61, R221, c[0x0][0x188], RZ ;  /* 0x00006200dd3d7a24 */ /* 0x000fe200078e02ff */
[----:B------:R-:W-:-:S02]  /*180d0*/  SHF.R.U32.HI R221, RZ, 0x6, R226 ;  /* 0x00000006ffdd7819 */ /* 0x000fc400000116e2 */
[----:B------:R-:W-:Y:S02]  /*180e0*/  SHF.R.U32.HI R226, RZ, 0x6, R226 ;  /* 0x00000006ffe27819 */ /* 0x000fe400000116e2 */
[----:B------:R-:W-:Y:S02]  /*180f0*/  SGXT.U32 R221, R221, 0x1 ;  /* 0x00000001dddd781a */ /* 0x000fe40000000000 */
[----:B------:R-:W-:Y:S02]  /*18100*/  SGXT.U32 R223, R223, 0x1 ;  /* 0x00000001dfdf781a */ /* 0x000fe40000000000 */
[----:B------:R-:W-:Y:S02]  /*18110*/  SGXT.U32 R225, R225, 0x1 ;  /* 0x00000001e1e1781a */ /* 0x000fe40000000000 */
[----:B------:R-:W-:Y:S02]  /*18120*/  SGXT.U32 R226, R226, 0x1 ;  /* 0x00000001e2e2781a */ /* 0x000fe40000000000 */
[----:B------:R-:W-:-:S02]  /*18130*/  LOP3.LUT R225, R225, 0x24, RZ, 0xfc, !PT ;  /* 0x00000024e1e17812 */ /* 0x000fc400078efcff */
[----:B------:R-:W-:Y:S02]  /*18140*/  LOP3.LUT R226, R226, 0x26, RZ, 0xfc, !PT ;  /* 0x00000026e2e27812 */ /* 0x000fe400078efcff */
[----:B------:R-:W-:Y:S02]  /*18150*/  LOP3.LUT R223, R223, 0x22, RZ, 0xfc, !PT ;  /* 0x00000022dfdf7812 */ /* 0x000fe400078efcff */
[----:B------:R-:W-:Y:S01]  /*18160*/  LOP3.LUT R221, R221, 0x20, RZ, 0xfc, !PT ;  /* 0x00000020dddd7812 */ /* 0x000fe200078efcff */
[----:B--2---:R-:W-:Y:S01]  /*18170*/  IMAD R60, R226, c[0x0][0x188], RZ ;  /* 0x00006200e23c7a24 */ /* 0x004fe200078e02ff */
[--C-:B------:R-:W-:Y:S01]  /*18180*/  SHF.R.U32.HI R226, RZ, 0x6, R231.reuse ;  /* 0x00000006ffe27819 */ /* 0x100fe200000116e7 */
[----:B----4-:R-:W-:Y:S01]  /*18190*/  IMAD R3, R225, c[0x0][0x188], RZ ;  /* 0x00006200e1037a24 */ /* 0x010fe200078e02ff */
[--C-:B------:R-:W-:Y:S01]  /*181a0*/  SHF.R.U32.HI R225, RZ, 0x6, R231.reuse ;  /* 0x00000006ffe17819 */ /* 0x100fe200000116e7 */
[----:B------:R-:W-:Y:S01]  /*181b0*/  IMAD R67, R223, c[0x0][0x188], RZ ;  /* 0x00006200df437a24 */ /* 0x000fe200078e02ff */
[--C-:B------:R-:W-:Y:S01]  /*181c0*/  SHF.R.U32.HI R223, RZ, 0x6, R231.reuse ;  /* 0x00000006ffdf7819 */ /* 0x100fe200000116e7 */
[----:B------:R-:W-:Y:S01]  /*181d0*/  IMAD R0, R221, c[0x0][0x188], RZ ;  /* 0x00006200dd007a24 */ /* 0x000fe200078e02ff */
[----:B------:R-:W-:-:S02]  /*181e0*/  SHF.R.U32.HI R221, RZ, 0x6, R231 ;  /* 0x00000006ffdd7819 */ /* 0x000fc400000116e7 */
[----:B------:R-:W-:Y:S02]  /*181f0*/  SHF.R.S32.HI R66, RZ, 0x1f, R199 ;  /* 0x0000001fff427819 */ /* 0x000fe400000114c7 */
[----:B------:R-:W-:-:S04]  /*18200*/  SGXT.U32 R226, R226, 0x1 ;  /* 0x00000001e2e2781a */ /* 0x000fc80000000000 */
[----:B------:R-:W-:Y:S02]  /*18210*/  LOP3.LUT R226, R226, 0x1e, RZ, 0xfc, !PT ;  /* 0x0000001ee2e27812 */ /* 0x000fe400078efcff */
[----:B------:R-:W-:Y:S02]  /*18220*/  SGXT.U32 R223, R223, 0x1 ;  /* 0x00000001dfdf781a */ /* 0x000fe40000000000 */
[----:B------:R-:W-:Y:S01]  /*18230*/  SGXT.U32 R225, R225, 0x1 ;  /* 0x00000001e1e1781a */ /* 0x000fe20000000000 */
[----:B------:R-:W-:Y:S02]  /*18240*/  IMAD R2, R226, c[0x0][0x188], RZ ;  /* 0x00006200e2027a24 */ /* 0x000fe400078e02ff */
[----:B------:R-:W-:Y:S01]  /*18250*/  IMAD.MOV.U32 R226, RZ, RZ, c[0x0][0x188] ;  /* 0x00006200ffe27624 */ /* 0x000fe200078e00ff */
[----:B------:R-:W-:Y:S02]  /*18260*/  SGXT.U32 R221, R221, 0x1 ;  /* 0x00000001dddd781a */ /* 0x000fe40000000000 */
[----:B------:R-:W-:-:S02]  /*18270*/  LOP3.LUT R225, R225, 0x1c, RZ, 0xfc, !PT ;  /* 0x0000001ce1e17812 */ /* 0x000fc400078efcff */
[----:B------:R-:W-:Y:S02]  /*18280*/  LOP3.LUT R223, R223, 0x1a, RZ, 0xfc, !PT ;  /* 0x0000001adfdf7812 */ /* 0x000fe400078efcff */
[----:B------:R-:W-:Y:S01]  /*18290*/  LOP3.LUT R221, R221, 0x18, RZ, 0xfc, !PT ;  /* 0x00000018dddd7812 */ /* 0x000fe200078efcff */
[----:B------:R-:W-:Y:S02]  /*182a0*/  IMAD R64, R225, c[0x0][0x188], RZ ;  /* 0x00006200e1407a24 */ /* 0x000fe400078e02ff */
[----:B------:R-:W-:Y:S01]  /*182b0*/  IMAD R65, R223, c[0x0][0x188], RZ ;  /* 0x00006200df417a24 */ /* 0x000fe200078e02ff */
[----:B------:R-:W-:Y:S01]  /*182c0*/  IADD3 R85, P6, R199, R76, RZ ;  /* 0x0000004cc7557210 */ /* 0x000fe20007fde0ff */
[----:B------:R-:W-:-:S03]  /*182d0*/  IMAD R68, R221, c[0x0][0x188], RZ ;  /* 0x00006200dd447a24 */ /* 0x000fc600078e02ff */
[----:B------:R-:W-:Y:S02]  /*182e0*/  LEA.HI.X.SX32 R76, R76, R66, 0x1, P6 ;  /* 0x000000424c4c7211 */ /* 0x000fe400030f0eff */
[C---:B------:R-:W-:Y:S01]  /*182f0*/  SHF.L.U64.HI R216, R214.reuse, 0x2, R216 ;  /* 0x00000002d6d87819 */ /* 0x040fe200000102d8 */
[----:B------:R-:W-:Y:S01]  /*18300*/  IMAD.SHL.U32 R214, R214, 0x4, RZ ;  /* 0x00000004d6d67824 */ /* 0x000fe200078e00ff */
[----:B---3--:R-:W-:-:S04]  /*18310*/  IADD3 R231, P5, R199, R208, RZ ;  /* 0x000000d0c7e77210 */ /* 0x008fc80007fbe0ff */
[----:B------:R-:W-:Y:S02]  /*18320*/  LEA.HI.X.SX32 R232, R208, R66, 0x1, P5 ;  /* 0x00000042d0e87211 */ /* 0x000fe400028f0eff */
[--C-:B------:R-:W-:Y:S02]  /*18330*/  SHF.R.U32.HI R208, RZ, 0x6, R122.reuse ;  /* 0x00000006ffd07819 */ /* 0x100fe4000001167a */
[C---:B------:R-:W-:Y:S02]  /*18340*/  IADD3 R229, P4, R199.reuse, R196, RZ ;  /* 0x000000c4c7e57210 */ /* 0x040fe40007f9e0ff */
[----:B------:R-:W-:Y:S02]  /*18350*/  SGXT.U32 R208, R208, 0x1 ;  /* 0x00000001d0d0781a */ /* 0x000fe40000000000 */
[----:B------:R-:W-:Y:S02]  /*18360*/  IADD3 R233, P2, R199, R217, RZ ;  /* 0x000000d9c7e97210 */ /* 0x000fe40007f5e0ff */
[----:B------:R-:W-:Y:S01]  /*18370*/  LEA.HI.X.SX32 R230, R196, R66, 0x1, P4 ;  /* 0x00000042c4e67211 */ /* 0x000fe200020f0eff */
[----:B------:R-:W-:Y:S01]  /*18380*/  IMAD R208, R208, c[0x0][0x188], RZ ;  /* 0x00006200d0d07a24 */ /* 0x000fe200078e02ff */
[----:B------:R-:W-:-:S02]  /*18390*/  SHF.R.U32.HI R196, RZ, 0x6, R122 ;  /* 0x00000006ffc47819 */ /* 0x000fc4000001167a */
[-C--:B------:R-:W-:Y:S01]  /*183a0*/  LEA.HI.X.SX32 R234, R217, R66.reuse, 0x1, P2 ;  /* 0x00000042d9ea7211 */ /* 0x080fe200010f0eff */
[----:B------:R-:W-:Y:S01]  /*183b0*/  IMAD R208, R226, 0x2, R208 ;  /* 0x00000002e2d07824 */ /* 0x000fe200078e02d0 */
[C---:B------:R-:W-:Y:S02]  /*183c0*/  IADD3 R227, P3, R199.reuse, R215, RZ ;  /* 0x000000d7c7e37210 */ /* 0x040fe40007f7e0ff */
[----:B------:R-:W-:Y:S02]  /*183d0*/  IADD3 R235, P0, R199, R219, RZ ;  /* 0x000000dbc7eb7210 */ /* 0x000fe40007f1e0ff */
[----:B------:R-:W-:Y:S02]  /*183e0*/  SGXT.U32 R196, R196, 0x1 ;  /* 0x00000001c4c4781a */ /* 0x000fe40000000000 */
[----:B------:R-:W-:Y:S02]  /*183f0*/  LEA.HI.X.SX32 R228, R215, R66, 0x1, P3 ;  /* 0x00000042d7e47211 */ /* 0x000fe400018f0eff */
[----:B------:R-:W-:Y:S01]  /*18400*/  IADD3 R217, P4, R199, R218, RZ ;  /* 0x000000dac7d97210 */ /* 0x000fe20007f9e0ff */
[----:B------:R-:W-:Y:S01]  /*18410*/  IMAD R196, R196, c[0x0][0x188], RZ ;  /* 0x00006200c4c47a24 */ /* 0x000fe200078e02ff */
[----:B------:R-:W-:-:S02]  /*18420*/  LEA.HI.X.SX32 R236, R219, R66, 0x1, P0 ;  /* 0x00000042dbec7211 */ /* 0x000fc400000f0eff */
[----:B------:R-:W-:Y:S02]  /*18430*/  LEA.HI.X.SX32 R218, R218, R66, 0x1, P4 ;  /* 0x00000042dada7211 */ /* 0x000fe400020f0eff */
[C---:B------:R-:W-:Y:S02]  /*18440*/  IADD3 R215, P3, R199.reuse, R208, RZ ;  /* 0x000000d0c7d77210 */ /* 0x040fe40007f7e0ff */
[C---:B------:R-:W-:Y:S02]  /*18450*/  IADD3 R83, P4, R199.reuse, R77, RZ ;  /* 0x0000004dc7537210 */ /* 0x040fe40007f9e0ff */
[C---:B------:R-:W-:Y:S02]  /*18460*/  IADD3 R225, P1, R199.reuse, R213, RZ ;  /* 0x000000d5c7e17210 */ /* 0x040fe40007f3e0ff */
[----:B------:R-:W-:Y:S01]  /*18470*/  IADD3 R223, P0, R199, R224, RZ ;  /* 0x000000e0c7df7210 */ /* 0x000fe20007f1e0ff */
[----:B------:R1:W-:Y:S01]  /*18480*/  STL [R1+0x480], R83 ;  /* 0x0004805301007387 */ /* 0x0003e20000100800 */
[----:B------:R-:W-:-:S02]  /*18490*/  LEA.HI.X.SX32 R239, R208, R66, 0x1, P3 ;  /* 0x00000042d0ef7211 */ /* 0x000fc400018f0eff */
[----:B------:R-:W-:Y:S02]  /*184a0*/  IADD3 R221, P2, R199, R222, RZ ;  /* 0x000000dec7dd7210 */ /* 0x000fe40007f5e0ff */
[-C--:B------:R-:W-:Y:S02]  /*184b0*/  LEA.HI.X.SX32 R226, R213, R66.reuse, 0x1, P1 ;  /* 0x00000042d5e27211 */ /* 0x080fe400008f0eff */
[----:B------:R-:W-:Y:S02]  /*184c0*/  LEA.HI.X.SX32 R224, R224, R66, 0x1, P0 ;  /* 0x00000042e0e07211 */ /* 0x000fe400000f0eff */
[C---:B------:R-:W-:Y:S02]  /*184d0*/  IADD3 R84, P3, R199.reuse, R75, RZ ;  /* 0x0000004bc7547210 */ /* 0x040fe40007f7e0ff */
[C---:B------:R-:W-:Y:S02]  /*184e0*/  IADD3 R213, P1, R199.reuse, R196, RZ ;  /* 0x000000c4c7d57210 */ /* 0x040fe40007f3e0ff */
[C---:B-1----:R-:W-:Y:S01]  /*184f0*/  IADD3 R83, P0, R199.reuse, R74, RZ ;  /* 0x0000004ac7537210 */ /* 0x042fe20007f1e0ff */
[----:B------:R1:W-:Y:S01]  /*18500*/  STL [R1+0x484], R85 ;  /* 0x0004845501007387 */ /* 0x0003e20000100800 */
[----:B------:R-:W-:-:S02]  /*18510*/  IADD3 R219, P5, R199, R220, RZ ;  /* 0x000000dcc7db7210 */ /* 0x000fc40007fbe0ff */
[-C--:B------:R-:W-:Y:S01]  /*18520*/  LEA.HI.X.SX32 R222, R222, R66.reuse, 0x1, P2 ;  /* 0x00000042dede7211 */ /* 0x080fe200010f0eff */
[----:B------:R2:W-:Y:S01]  /*18530*/  STL [R1+0x488], R84 ;  /* 0x0004885401007387 */ /* 0x0005e20000100800 */
[-C--:B------:R-:W-:Y:S02]  /*18540*/  LEA.HI.X.SX32 R241, R196, R66.reuse, 0x1, P1 ;  /* 0x00000042c4f17211 */ /* 0x080fe400008f0eff */
[----:B------:R-:W-:Y:S01]  /*18550*/  LEA.HI.X.SX32 R220, R220, R66, 0x1, P5 ;  /* 0x00000042dcdc7211 */ /* 0x000fe200028f0eff */
[----:B------:R3:W-:Y:S01]  /*18560*/  STL [R1+0x48c], R83 ;  /* 0x00048c5301007387 */ /* 0x0007e20000100800 */
[C---:B-1----:R-:W-:Y:S02]  /*18570*/  IADD3 R85, P2, R199.reuse, R73, RZ ;  /* 0x00000049c7557210 */ /* 0x042fe40007f5e0ff */
[----:B--2---:R-:W-:-:S03]  /*18580*/  IADD3 R84, P1, R199, R72, RZ ;  /* 0x00000048c7547210 */ /* 0x004fc60007f3e0ff */
[----:B------:R-:W-:Y:S01]  /*18590*/  STL [R1+0x490], R85 ;  /* 0x0004905501007387 */ /* 0x000fe20000100800 */
[----:B---3--:R-:W-:Y:S02]  /*185a0*/  LEA.HI.X.SX32 R83, R77, R66, 0x1, P4 ;  /* 0x000000424d537211 */ /* 0x008fe400020f0eff */
[C---:B------:R-:W-:Y:S01]  /*185b0*/  IADD3 R77, P5, R199.reuse, R71, RZ ;  /* 0x00000047c74d7210 */ /* 0x040fe20007fbe0ff */
[----:B------:R-:W-:Y:S04]  /*185c0*/  STL [R1+0x494], R84 ;  /* 0x0004945401007387 */ /* 0x000fe80000100800 */
[----:B------:R1:W-:Y:S04]  /*185d0*/  STL [R1+0x56c], R83 ;  /* 0x00056c5301007387 */ /* 0x0003e80000100800 */
[----:B------:R2:W-:Y:S04]  /*185e0*/  STL [R1+0x498], R77 ;  /* 0x0004984d01007387 */ /* 0x0005e80000100800 */
[----:B------:R3:W-:Y:S01]  /*185f0*/  STL [R1+0x570], R76 ;  /* 0x0005704c01007387 */ /* 0x0007e20000100800 */
[----:B-1----:R-:W-:-:S02]  /*18600*/  IADD3 R83, P4, R199, R70, RZ ;  /* 0x00000046c7537210 */ /* 0x002fc40007f9e0ff */
[-C--:B--2---:R-:W-:Y:S02]  /*18610*/  LEA.HI.X.SX32 R77, R75, R66.reuse, 0x1, P3 ;  /* 0x000000424b4d7211 */ /* 0x084fe400018f0eff */
[-C--:B------:R-:W-:Y:S02]  /*18620*/  LEA.HI.X.SX32 R75, R74, R66.reuse, 0x1, P0 ;  /* 0x000000424a4b7211 */ /* 0x080fe400000f0eff */
[C---:B---3--:R-:W-:Y:S01]  /*18630*/  IADD3 R76, P3, R199.reuse, R69, RZ ;  /* 0x00000045c74c7210 */ /* 0x048fe20007f7e0ff */
[----:B------:R-:W-:Y:S01]  /*18640*/  STL [R1+0x49c], R83 ;  /* 0x00049c5301007387 */ /* 0x000fe20000100800 */
[----:B------:R-:W-:Y:S02]  /*18650*/  IADD3 R74, P0, R199, R63, RZ ;  /* 0x0000003fc74a7210 */ /* 0x000fe40007f1e0ff */
[----:B------:R-:W-:Y:S01]  /*18660*/  LEA.HI.X.SX32 R73, R73, R66, 0x1, P2 ;  /* 0x0000004249497211 */ /* 0x000fe200010f0eff */
[----:B------:R-:W-:Y:S04]  /*18670*/  STL [R1+0x574], R77 ;  /* 0x0005744d01007387 */ /* 0x000fe80000100800 */
[----:B------:R-:W-:Y:S04]  /*18680*/  STL [R1+0x4a0], R76 ;  /* 0x0004a04c01007387 */ /* 0x000fe80000100800 */
[----:B------:R1:W-:Y:S04]  /*18690*/  STL [R1+0x578], R75 ;  /* 0x0005784b01007387 */ /* 0x0003e80000100800 */
[----:B------:R2:W-:Y:S04]  /*186a0*/  STL [R1+0x4a4], R74 ;  /* 0x0004a44a01007387 */ /* 0x0005e80000100800 */
[----:B------:R3:W-:Y:S01]  /*186b0*/  STL [R1+0x57c], R73 ;  /* 0x00057c4901007387 */ /* 0x0007e20000100800 */
[----:B-1----:R-:W-:-:S02]  /*186c0*/  IADD3 R75, P2, R199, R62, RZ ;  /* 0x0000003ec74b7210 */ /* 0x002fc40007f5e0ff */
[-C--:B--2---:R-:W-:Y:S02]  /*186d0*/  LEA.HI.X.SX32 R74, R72, R66.reuse, 0x1, P1 ;  /* 0x00000042484a7211 */ /* 0x084fe400008f0eff */
[----:B------:R-:W-:Y:S02]  /*186e0*/  LEA.HI.X.SX32 R72, R71, R66, 0x1, P5 ;  /* 0x0000004247487211 */ /* 0x000fe400028f0eff */
[C---:B---3--:R-:W-:Y:S01]  /*186f0*/  IADD3 R73, P1, R199.reuse, R61, RZ ;  /* 0x0000003dc7497210 */ /* 0x048fe20007f3e0ff */
[----:B------:R-:W-:Y:S01]  /*18700*/  STL [R1+0x4a8], R75 ;  /* 0x0004a84b01007387 */ /* 0x000fe20000100800 */
[----:B------:R-:W-:Y:S02]  /*18710*/  IADD3 R71, P5, R199, R60, RZ ;  /* 0x0000003cc7477210 */ /* 0x000fe40007fbe0ff */
[-C--:B------:R-:W-:Y:S01]  /*18720*/  LEA.HI.X.SX32 R70, R70, R66.reuse, 0x1, P4 ;  /* 0x0000004246467211 */ /* 0x080fe200020f0eff */
[----:B------:R-:W-:Y:S04]  /*18730*/  STL [R1+0x580], R74 ;  /* 0x0005804a01007387 */ /* 0x000fe80000100800 */
[----:B------:R-:W-:Y:S04]  /*18740*/  STL [R1+0x4ac], R73 ;  /* 0x0004ac4901007387 */ /* 0x000fe80000100800 */
[----:B------:R1:W-:Y:S04]  /*18750*/  STL [R1+0x584], R72 ;  /* 0x0005844801007387 */ /* 0x0003e80000100800 */
[----:B------:R2:W-:Y:S01]  /*18760*/  STL [R1+0x4b0], R71 ;  /* 0x0004b04701007387 */ /* 0x0005e20000100800 */
[----:B------:R-:W-:-:S03]  /*18770*/  LEA.HI.X.SX32 R62, R62, R66, 0x1, P2 ;  /* 0x000000423e3e7211 */ /* 0x000fc600010f0eff */
[----:B------:R3:W-:Y:S01]  /*18780*/  STL [R1+0x588], R70 ;  /* 0x0005884601007387 */ /* 0x0007e20000100800 */
[----:B-1----:R-:W-:Y:S02]  /*18790*/  IADD3 R72, P4, R199, R3, RZ ;  /* 0x00000003c7487210 */ /* 0x002fe40007f9e0ff */
[-C--:B--2---:R-:W-:Y:S02]  /*187a0*/  LEA.HI.X.SX32 R71, R69, R66.reuse, 0x1, P3 ;  /* 0x0000004245477211 */ /* 0x084fe400018f0eff */
[----:B------:R-:W-:Y:S02]  /*187b0*/  LEA.HI.X.SX32 R69, R63, R66, 0x1, P0 ;  /* 0x000000423f457211 */ /* 0x000fe400000f0eff */
[C---:B---3--:R-:W-:Y:S01]  /*187c0*/  IADD3 R70, P3, R199.reuse, R67, RZ ;  /* 0x00000043c7467210 */ /* 0x048fe20007f7e0ff */
[----:B------:R-:W-:Y:S01]  /*187d0*/  STL [R1+0x4b4], R72 ;  /* 0x0004b44801007387 */ /* 0x000fe20000100800 */
[C---:B------:R-:W-:Y:S02]  /*187e0*/  IADD3 R63, P0, R199.reuse, R0, RZ ;  /* 0x00000000c73f7210 */ /* 0x040fe40007f1e0ff */
[----:B------:R-:W-:Y:S01]  /*187f0*/  IADD3 R210, P2, R199, R2, RZ ;  /* 0x00000002c7d27210 */ /* 0x000fe20007f5e0ff */
[----:B------:R-:W-:Y:S01]  /*18800*/  STL [R1+0x58c], R71 ;  /* 0x00058c4701007387 */ /* 0x000fe20000100800 */
[----:B------:R-:W-:-:S03]  /*18810*/  LEA.HI.X.SX32 R61, R61, R66, 0x1, P1 ;  /* 0x000000423d3d7211 */ /* 0x000fc600008f0eff */
[----:B------:R-:W-:Y:S01]  /*18820*/  STL [R1+0x4b8], R70 ;  /* 0x0004b84601007387 */ /* 0x000fe20000100800 */
[----:B------:R-:W-:-:S03]  /*18830*/  IADD3 R209, P1, R199, R64, RZ ;  /* 0x00000040c7d17210 */ /* 0x000fc60007f3e0ff */
[----:B------:R-:W-:Y:S01]  /*18840*/  STL [R1+0x590], R69 ;  /* 0x0005904501007387 */ /* 0x000fe20000100800 */
[----:B------:R-:W-:-:S03]  /*18850*/  LEA.HI.X.SX32 R3, R3, R66, 0x1, P4 ;  /* 0x0000004203037211 */ /* 0x000fc600020f0eff */
[----:B------:R-:W-:Y:S04]  /*18860*/  STL [R1+0x4c0], R63 ;  /* 0x0004c03f01007387 */ /* 0x000fe80000100800 */
[----:B------:R1:W-:Y:S04]  /*18870*/  STL [R1+0x85c], R210 ;  /* 0x00085cd201007387 */ /* 0x0003e80000100800 */
[----:B------:R-:W-:Y:S01]  /*18880*/  STL [R1+0x594], R62 ;  /* 0x0005943e01007387 */ /* 0x000fe20000100800 */
[----:B-1----:R-:W-:Y:S02]  /*18890*/  LEA.HI.X.SX32 R210, R60, R66, 0x1, P5 ;  /* 0x000000423cd27211 */ /* 0x002fe400028f0eff */
[----:B------:R-:W-:-:S02]  /*188a0*/  IADD3 R205, P5, R199, R65, RZ ;  /* 0x00000041c7cd7210 */ /* 0x000fc40007fbe0ff */
[----:B------:R-:W-:Y:S01]  /*188b0*/  IADD3 R199, P4, R199, R68, RZ ;  /* 0x00000044c7c77210 */ /* 0x000fe20007f9e0ff */
[----:B------:R-:W-:Y:S04]  /*188c0*/  STL [R1+0x858], R209 ;  /* 0x000858d101007387 */ /* 0x000fe80000100800 */
[----:B------:R-:W-:Y:S04]  /*188d0*/  STL [R1+0x598], R61 ;  /* 0x0005983d01007387 */ /* 0x000fe80000100800 */
[----:B------:R-:W-:Y:S04]  /*188e0*/  STL [R1+0x854], R205 ;  /* 0x000854cd01007387 */ /* 0x000fe80000100800 */
[----:B------:R-:W-:Y:S04]  /*188f0*/  STL [R1+0x850], R199 ;  /* 0x000850c701007387 */ /* 0x000fe80000100800 */
[----:B------:R-:W-:Y:S04]  /*18900*/  STL [R1+0x5a0], R3 ;  /* 0x0005a00301007387 */ /* 0x000fe80000100800 */
[----:B------:R1:W-:Y:S04]  /*18910*/  STL [R1+0x6c], R216 ;  /* 0x00006cd801007387 */ /* 0x0003e80000100800 */
[----:B------:R2:W-:Y:S01]  /*18920*/  STL [R1+0x68], R214 ;  /* 0x000068d601007387 */ /* 0x0005e20000100800 */
[----:B-1----:R-:W-:-:S03]  /*18930*/  SHF.L.U64.HI R216, R215, 0x2, R239 ;  /* 0x00000002d7d87819 */ /* 0x002fc600000102ef */
[----:B------:R-:W3:Y:S01]  /*18940*/  LDL.LU R239, [R1+0x998] ;  /* 0x0009980001ef7983 */ /* 0x000ee20000300800 */
[----:B--2---:R-:W-:-:S03]  /*18950*/  SHF.L.U64.HI R214, R213, 0x2, R241 ;  /* 0x00000002d5d67819 */ /* 0x004fc600000102f1 */
[----:B------:R-:W2:Y:S01]  /*18960*/  LDL.LU R241, [R1+0x994] ;  /* 0x0009940001f17983 */ /* 0x000ea20000300800 */
[C---:B------:R-:W-:Y:S01]  /*18970*/  SHF.L.U64.HI R244, R243.reuse, 0x2, R244 ;  /* 0x00000002f3f47819 */ /* 0x040fe200000102f4 */
[----:B------:R-:W-:-:S04]  /*18980*/  IMAD.SHL.U32 R243, R243, 0x4, RZ ;  /* 0x00000004f3f37824 */ /* 0x000fc800078e00ff */
[----:B------:R1:W-:Y:S04]  /*18990*/  STL [R1+0x470], R244 ;  /* 0x000470f401007387 */ /* 0x0003e80000100800 */
[----:B------:R4:W-:Y:S01]  /*189a0*/  STL [R1+0x46c], R243 ;  /* 0x00046cf301007387 */ /* 0x0009e20000100800 */
[----:B-1----:R-:W-:Y:S02]  /*189b0*/  IMAD.MOV.U32 R244, RZ, RZ, c[0x0][0x18c] ;  /* 0x00006300fff47624 */ /* 0x002fe400078e00ff */
[----:B----4-:R-:W-:-:S04]  /*189c0*/  IMAD.MOV.U32 R243, RZ, RZ, c[0x0][0x18c] ;  /* 0x00006300fff37624 */ /* 0x010fc800078e00ff */
[----:B------:R-:W-:Y:S02]  /*189d0*/  IMAD.SHL.U32 R243, R243, 0x40, RZ ;  /* 0x00000040f3f37824 */ /* 0x000fe400078e00ff */
[----:B------:R-:W-:-:S03]  /*189e0*/  IMAD.SHL.U32 R244, R244, 0x40, RZ ;  /* 0x00000040f4f47824 */ /* 0x000fc600078e00ff */
[----:B------:R-:W-:-:S04]  /*189f0*/  SHF.R.S32.HI R243, RZ, 0x1f, R243 ;  /* 0x0000001ffff37819 */ /* 0x000fc800000114f3 */
[----:B------:R-:W-:Y:S02]  /*18a00*/  SHF.L.U64.HI R244, R244, 0x2, R243 ;  /* 0x00000002f4f47819 */ /* 0x000fe400000102f3 */
[C---:B--2---:R-:W-:Y:S01]  /*18a10*/  SHF.L.U64.HI R243, R241.reuse, 0x2, R242 ;  /* 0x00000002f1f37819 */ /* 0x044fe200000102f2 */
[----:B------:R-:W-:Y:S01]  /*18a20*/  IMAD.SHL.U32 R242, R241, 0x4, RZ ;  /* 0x00000004f1f27824 */ /* 0x000fe200078e00ff */
[C---:B---3--:R-:W-:Y:S01]  /*18a30*/  SHF.L.U64.HI R241, R239.reuse, 0x2, R240 ;  /* 0x00000002eff17819 */ /* 0x048fe200000102f0 */
[----:B------:R-:W-:Y:S01]  /*18a40*/  IMAD.SHL.U32 R240, R239, 0x4, RZ ;  /* 0x00000004eff07824 */ /* 0x000fe200078e00ff */
[C---:B------:R-:W-:Y:S01]  /*18a50*/  SHF.L.U64.HI R239, R237.reuse, 0x2, R238 ;  /* 0x00000002edef7819 */ /* 0x040fe200000102ee */
[----:B------:R-:W-:Y:S01]  /*18a60*/  STL [R1+0x468], R243 ;  /* 0x000468f301007387 */ /* 0x000fe20000100800 */
[----:B------:R-:W-:Y:S01]  /*18a70*/  IMAD.SHL.U32 R238, R237, 0x4, RZ ;  /* 0x00000004edee7824 */ /* 0x000fe200078e00ff */
[C---:B------:R-:W-:Y:S01]  /*18a80*/  SHF.L.U64.HI R237, R211.reuse, 0x2, R212 ;  /* 0x00000002d3ed7819 */ /* 0x040fe200000102d4 */
[----:B------:R-:W-:Y:S01]  /*18a90*/  IMAD.SHL.U32 R212, R211, 0x4, RZ ;  /* 0x00000004d3d47824 */ /* 0x000fe200078e00ff */
[----:B------:R-:W-:Y:S01]  /*18aa0*/  STL [R1+0x464], R242 ;  /* 0x000464f201007387 */ /* 0x000fe20000100800 */
[C---:B------:R-:W-:Y:S01]  /*18ab0*/  SHF.L.U64.HI R211, R202.reuse, 0x2, R206 ;  /* 0x00000002cad37819 */ /* 0x040fe200000102ce */
[----:B------:R-:W-:-:S02]  /*18ac0*/  IMAD.SHL.U32 R206, R202, 0x4, RZ ;  /* 0x00000004cace7824 */ /* 0x000fc400078e00ff */
[----:B------:R-:W-:Y:S01]  /*18ad0*/  STL [R1+0x460], R241 ;  /* 0x000460f101007387 */ /* 0x000fe20000100800 */
[----:B------:R-:W-:-:S03]  /*18ae0*/  SHF.L.U64.HI R202, R200, 0x2, R201 ;  /* 0x00000002c8ca7819 */ /* 0x000fc600000102c9 */
[----:B------:R-:W-:Y:S01]  /*18af0*/  STL [R1+0x45c], R240 ;  /* 0x00045cf001007387 */ /* 0x000fe20000100800 */
[----:B------:R-:W-:-:S03]  /*18b00*/  IMAD.SHL.U32 R201, R200, 0x4, RZ ;  /* 0x00000004c8c97824 */ /* 0x000fc600078e00ff */
        /* <DEDUP_REMOVED lines=40> */
[----:B------:R-:W-:Y:S04]  /*18d90*/  STL [R1+0x408], R185 ;  /* 0x000408b901007387 */ /* 0x000fe80000100800 */
[----:B------:R-:W-:Y:S04]  /*18da0*/  STL [R1+0x404], R184 ;  /* 0x000404b801007387 */ /* 0x000fe80000100800 */
[----:B------:R-:W-:Y:S01]  /*18db0*/  STL [R1+0x400], R183 ;  /* 0x000400b701007387 */ /* 0x000fe20000100800 */
[----:B------:R-:W-:-:S03]  /*18dc0*/  SHF.L.U64.HI R178, R176, 0x2, R245 ;  /* 0x00000002b0b27819 */ /* 0x000fc600000102f5 */
[----:B------:R-:W-:Y:S01]  /*18dd0*/  STL [R1+0x3fc], R182 ;  /* 0x0003fcb601007387 */ /* 0x000fe20000100800 */
[----:B------:R-:W-:-:S03]  /*18de0*/  IMAD.SHL.U32 R176, R176, 0x4, RZ ;  /* 0x00000004b0b07824 */ /* 0x000fc600078e00ff */
[----:B------:R-:W-:Y:S04]  /*18df0*/  STL [R1+0x3f8], R181 ;  /* 0x0003f8b501007387 */ /* 0x000fe80000100800 */
[----:B------:R-:W-:Y:S04]  /*18e00*/  STL [R1+0x3f4], R180 ;  /* 0x0003f4b401007387 */ /* 0x000fe80000100800 */
[----:B------:R-:W-:Y:S04]  /*18e10*/  STL [R1+0x3f0], R179 ;  /* 0x0003f0b301007387 */ /* 0x000fe80000100800 */
[----:B------:R1:W-:Y:S04]  /*18e20*/  STL [R1+0x3ec], R177 ;  /* 0x0003ecb101007387 */ /* 0x0003e80000100800 */
[----:B------:R-:W-:Y:S01]  /*18e30*/  STL [R1+0x3e8], R178 ;  /* 0x0003e8b201007387 */ /* 0x000fe20000100800 */
[----:B-1----:R-:W-:-:S03]  /*18e40*/  SHF.L.U64.HI R177, R166, 0x2, R249 ;  /* 0x00000002a6b17819 */ /* 0x002fc600000102f9 */
[----:B------:R1:W-:Y:S04]  /*18e50*/  STL [R1+0x3e4], R176 ;  /* 0x0003e4b001007387 */ /* 0x0003e80000100800 */
[----:B------:R-:W-:Y:S01]  /*18e60*/  STL [R1+0x3e0], R177 ;  /* 0x0003e0b101007387 */ /* 0x000fe20000100800 */
[----:B-1----:R-:W-:-:S03]  /*18e70*/  SHF.L.U64.HI R176, R164, 0x2, R158 ;  /* 0x00000002a4b07819 */ /* 0x002fc6000001029e */
[----:B------:R-:W2:Y:S01]  /*18e80*/  LDL.LU R158, [R1+0x990] ;  /* 0x00099000019e7983 */ /* 0x000ea20000300800 */
[----:B------:R-:W-:Y:S02]  /*18e90*/  IMAD.SHL.U32 R166, R166, 0x4, RZ ;  /* 0x00000004a6a67824 */ /* 0x000fe400078e00ff */
[----:B------:R-:W-:-:S03]  /*18ea0*/  IMAD.SHL.U32 R164, R164, 0x4, RZ ;  /* 0x00000004a4a47824 */ /* 0x000fc600078e00ff */
[----:B------:R1:W-:Y:S04]  /*18eb0*/  STL [R1+0x3dc], R166 ;  /* 0x0003dca601007387 */ /* 0x0003e80000100800 */
[----:B------:R-:W-:Y:S01]  /*18ec0*/  STL [R1+0x3d8], R176 ;  /* 0x0003d8b001007387 */ /* 0x000fe20000100800 */
[----:B-1----:R-:W-:-:S03]  /*18ed0*/  SHF.L.U64.HI R166, R162, 0x2, R156 ;  /* 0x00000002a2a67819 */ /* 0x002fc6000001029c */
[----:B------:R-:W3:Y:S01]  /*18ee0*/  LDL.LU R156, [R1+0x98c] ;  /* 0x00098c00019c7983 */ /* 0x000ee20000300800 */
[----:B------:R-:W-:-:S03]  /*18ef0*/  IMAD.SHL.U32 R162, R162, 0x4, RZ ;  /* 0x00000004a2a27824 */ /* 0x000fc600078e00ff */
[----:B------:R1:W-:Y:S04]  /*18f00*/  STL [R1+0x3d4], R164 ;  /* 0x0003d4a401007387 */ /* 0x0003e80000100800 */
[----:B------:R-:W-:Y:S01]  /*18f10*/  STL [R1+0x3d0], R166 ;  /* 0x0003d0a601007387 */ /* 0x000fe20000100800 */
[----:B-1----:R-:W-:-:S03]  /*18f20*/  SHF.L.U64.HI R164, R160, 0x2, R130 ;  /* 0x00000002a0a47819 */ /* 0x002fc60000010282 */
[----:B------:R-:W4:Y:S04]  /*18f30*/  LDL.LU R130, [R1+0x988] ;  /* 0x0009880001827983 */ /* 0x000f280000300800 */
[----:B------:R2:W-:Y:S04]  /*18f40*/  STL [R1+0x3cc], R162 ;  /* 0x0003cca201007387 */ /* 0x0005e80000100800 */
[----:B------:R-:W-:Y:S01]  /*18f50*/  STL [R1+0x3c8], R164 ;  /* 0x0003c8a401007387 */ /* 0x000fe20000100800 */
[----:B--2---:R-:W-:-:S03]  /*18f60*/  SHF.L.U64.HI R162, R158, 0x2, R128 ;  /* 0x000000029ea27819 */ /* 0x004fc60000010280 */
[----:B------:R-:W2:Y:S01]  /*18f70*/  LDL.LU R128, [R1+0x984] ;  /* 0x0009840001807983 */ /* 0x000ea20000300800 */
[----:B------:R-:W-:Y:S02]  /*18f80*/  IMAD.SHL.U32 R160, R160, 0x4, RZ ;  /* 0x00000004a0a07824 */ /* 0x000fe400078e00ff */
[----:B------:R-:W-:-:S03]  /*18f90*/  IMAD.SHL.U32 R158, R158, 0x4, RZ ;  /* 0x000000049e9e7824 */ /* 0x000fc600078e00ff */
[----:B------:R3:W-:Y:S04]  /*18fa0*/  STL [R1+0x3c4], R160 ;  /* 0x0003c4a001007387 */ /* 0x0007e80000100800 */
[----:B------:R-:W-:Y:S01]  /*18fb0*/  STL [R1+0x3c0], R162 ;  /* 0x0003c0a201007387 */ /* 0x000fe20000100800 */
[----:B---3--:R-:W-:-:S03]  /*18fc0*/  SHF.L.U64.HI R160, R156, 0x2, R126 ;  /* 0x000000029ca07819 */ /* 0x008fc6000001027e */
[----:B------:R-:W3:Y:S01]  /*18fd0*/  LDL.LU R126, [R1+0x980] ;  /* 0x00098000017e7983 */ /* 0x000ee20000300800 */
[----:B------:R-:W-:-:S03]  /*18fe0*/  IMAD.SHL.U32 R156, R156, 0x4, RZ ;  /* 0x000000049c9c7824 */ /* 0x000fc600078e00ff */
[----:B------:R4:W-:Y:S04]  /*18ff0*/  STL [R1+0x3bc], R158 ;  /* 0x0003bc9e01007387 */ /* 0x0009e80000100800 */
[----:B------:R-:W-:Y:S01]  /*19000*/  STL [R1+0x3b8], R160 ;  /* 0x0003b8a001007387 */ /* 0x000fe20000100800 */
[----:B----4-:R-:W-:-:S03]  /*19010*/  SHF.L.U64.HI R158, R130, 0x2, R124 ;  /* 0x00000002829e7819 */ /* 0x010fc6000001027c */
        /* <DEDUP_REMOVED lines=305> */
[----:B------:R-:W-:-:S05]  /*1a330*/  IMAD.SHL.U32 R4, R4, 0x4, RZ ;  /* 0x0000000404047824 */ /* 0x000fca00078e00ff */
[----:B------:R1:W-:Y:S04]  /*1a340*/  STL [R1+0x1c4], R4 ;  /* 0x0001c40401007387 */ /* 0x0003e80000100800 */
[----:B------:R4:W-:Y:S01]  /*1a350*/  STL [R1+0x1c0], R5 ;  /* 0x0001c00501007387 */ /* 0x0009e20000100800 */
[----:B-1----:R-:W-:Y:S01]  /*1a360*/  IMAD.SHL.U32 R4, R125, 0x4, RZ ;  /* 0x000000047d047824 */ /* 0x002fe200078e00ff */
[----:B---3--:R-:W-:Y:S02]  /*1a370*/  SHF.L.U64.HI R6, R127, 0x2, R157 ;  /* 0x000000027f067819 */ /* 0x008fe4000001029d */
[----:B------:R-:W3:Y:S04]  /*1a380*/  LDL.LU R157, [R1+0x884] ;  /* 0x00088400019d7983 */ /* 0x000ee80000300800 */
[----:B------:R1:W-:Y:S04]  /*1a390*/  STL [R1+0x1bc], R4 ;  /* 0x0001bc0401007387 */ /* 0x0003e80000100800 */
[----:B------:R2:W-:Y:S01]  /*1a3a0*/  STL [R1+0x1b8], R6 ;  /* 0x0001b80601007387 */ /* 0x0005e20000100800 */
[----:B----4-:R-:W-:Y:S01]  /*1a3b0*/  SHF.L.U64.HI R5, R129, 0x2, R159 ;  /* 0x0000000281057819 */ /* 0x010fe2000001029f */
[----:B-1----:R-:W-:-:S02]  /*1a3c0*/  IMAD.SHL.U32 R4, R127, 0x4, RZ ;  /* 0x000000047f047824 */ /* 0x002fc400078e00ff */
[----:B------:R-:W4:Y:S04]  /*1a3d0*/  LDL.LU R159, [R1+0x880] ;  /* 0x00088000019f7983 */ /* 0x000f280000300800 */
[----:B------:R1:W-:Y:S04]  /*1a3e0*/  STL [R1+0x1b4], R4 ;  /* 0x0001b40401007387 */ /* 0x0003e80000100800 */
[----:B------:R-:W-:Y:S01]  /*1a3f0*/  STL [R1+0x1b0], R5 ;  /* 0x0001b00501007387 */ /* 0x000fe20000100800 */
[----:B--2---:R-:W-:-:S03]  /*1a400*/  SHF.L.U64.HI R6, R131, 0x2, R161 ;  /* 0x0000000283067819 */ /* 0x004fc600000102a1 */
[----:B------:R-:W2:Y:S01]  /*1a410*/  LDL.LU R161, [R1+0x87c] ;  /* 0x00087c0001a17983 */ /* 0x000ea20000300800 */
[----:B-1----:R-:W-:-:S05]  /*1a420*/  IMAD.SHL.U32 R4, R129, 0x4, RZ ;  /* 0x0000000481047824 */ /* 0x002fca00078e00ff */
        /* <DEDUP_REMOVED lines=16> */
[----:B------:R-:W-:Y:S01]  /*1a530*/  STL [R1+0x190], R5 ;  /* 0x0001900501007387 */ /* 0x000fe20000100800 */
[----:B-1----:R-:W-:Y:S01]  /*1a540*/  IMAD.SHL.U32 R4, R161, 0x4, RZ ;  /* 0x00000004a1047824 */ /* 0x002fe200078e00ff */
[C---:B---3--:R-:W-:Y:S02]  /*1a550*/  SHF.L.U64.HI R6, R163.reuse, 0x2, R248 ;  /* 0x00000002a3067819 */ /* 0x048fe400000102f8 */
[----:B------:R-:W3:Y:S04]  /*1a560*/  LDL.LU R248, [R1+0x86c] ;  /* 0x00086c0001f87983 */ /* 0x000ee80000300800 */
[----:B------:R1:W-:Y:S04]  /*1a570*/  STL [R1+0x18c], R4 ;  /* 0x00018c0401007387 */ /* 0x0003e80000100800 */
[----:B------:R-:W-:Y:S01]  /*1a580*/  STL [R1+0x188], R6 ;  /* 0x0001880601007387 */ /* 0x000fe20000100800 */
[----:B-1----:R-:W-:Y:S01]  /*1a590*/  IMAD.SHL.U32 R4, R163, 0x4, RZ ;  /* 0x00000004a3047824 */ /* 0x002fe200078e00ff */
[----:B----4-:R-:W-:-:S02]  /*1a5a0*/  SHF.L.U64.HI R5, R165, 0x2, R247 ;  /* 0x00000002a5057819 */ /* 0x010fc400000102f7 */
[----:B------:R-:W4:Y:S04]  /*1a5b0*/  LDL.LU R247, [R1+0x868] ;  /* 0x0008680001f77983 */ /* 0x000f280000300800 */
[----:B------:R1:W-:Y:S04]  /*1a5c0*/  STL [R1+0x184], R4 ;  /* 0x0001840401007387 */ /* 0x0003e80000100800 */
[----:B------:R-:W3:Y:S01]  /*1a5d0*/  LDL.LU R185, [R1+0x4e4] ;  /* 0x0004e40001b97983 */ /* 0x000ee20000300800 */
[----:B-1----:R-:W-:-:S03]  /*1a5e0*/  IMAD.SHL.U32 R4, R165, 0x4, RZ ;  /* 0x00000004a5047824 */ /* 0x002fc600078e00ff */
[----:B------:R2:W-:Y:S04]  /*1a5f0*/  STL [R1+0x180], R5 ;  /* 0x0001800501007387 */ /* 0x0005e80000100800 */
[----:B------:R-:W3:Y:S04]  /*1a600*/  LDL.LU R186, [R1+0x4e8] ;  /* 0x0004e80001ba7983 */ /* 0x000ee80000300800 */
[----:B------:R1:W-:Y:S01]  /*1a610*/  STL [R1+0x17c], R4 ;  /* 0x00017c0401007387 */ /* 0x0003e20000100800 */
[----:B--2---:R-:W-:-:S03]  /*1a620*/  SHF.L.U64.HI R5, R167, 0x2, R246 ;  /* 0x00000002a7057819 */ /* 0x004fc600000102f6 */
[----:B------:R-:W2:Y:S01]  /*1a630*/  LDL.LU R246, [R1+0x864] ;  /* 0x0008640001f67983 */ /* 0x000ea20000300800 */
[----:B-1----:R-:W-:-:S03]  /*1a640*/  IMAD.SHL.U32 R4, R167, 0x4, RZ ;  /* 0x00000004a7047824 */ /* 0x002fc600078e00ff */
[----:B------:R-:W3:Y:S04]  /*1a650*/  LDL.LU R187, [R1+0x4ec] ;  /* 0x0004ec0001bb7983 */ /* 0x000ee80000300800 */
[----:B------:R2:W-:Y:S04]  /*1a660*/  STL [R1+0x178], R5 ;  /* 0x0001780501007387 */ /* 0x0005e80000100800 */
[----:B------:R-:W3:Y:S04]  /*1a670*/  LDL.LU R188, [R1+0x4f0] ;  /* 0x0004f00001bc7983 */ /* 0x000ee80000300800 */
[----:B------:R-:W3:Y:S04]  /*1a680*/  LDL.LU R189, [R1+0x4f4] ;  /* 0x0004f40001bd7983 */ /* 0x000ee80000300800 */
[----:B------:R1:W-:Y:S04]  /*1a690*/  STL [R1+0x174], R4 ;  /* 0x0001740401007387 */ /* 0x0003e80000100800 */
[----:B------:R-:W3:Y:S04]  /*1a6a0*/  LDL.LU R190, [R1] ;  /* 0x0000000001be7983 */ /* 0x000ee80000300800 */
[----:B------:R-:W3:Y:S04]  /*1a6b0*/  LDL.LU R191, [R1+0x4f8] ;  /* 0x0004f80001bf7983 */ /* 0x000ee80000300800 */
        /* <DEDUP_REMOVED lines=16> */
[----:B------:R-:W3:Y:S01]  /*1a7c0*/  LDL.LU R243, [R1+0x3c] ;  /* 0x00003c0001f37983 */ /* 0x000ee20000300800 */
[----:B--2---:R-:W-:-:S03]  /*1a7d0*/  SHF.L.U64.HI R5, R246, 0x2, R250 ;  /* 0x00000002f6057819 */ /* 0x004fc600000102fa */
[----:B------:R-:W2:Y:S01]  /*1a7e0*/  LDL.LU R250, [R1+0x860] ;  /* 0x0008600001fa7983 */ /* 0x000ea20000300800 */
[----:B-1----:R-:W-:-:S03]  /*1a7f0*/  IMAD.SHL.U32 R4, R246, 0x4, RZ ;  /* 0x00000004f6047824 */ /* 0x002fc600078e00ff */
[----:B------:R-:W2:Y:S04]  /*1a800*/  LDL.LU R241, [R1+0x51c] ;  /* 0x00051c0001f17983 */ /* 0x000ea80000300800 */
[----:B------:R3:W-:Y:S04]  /*1a810*/  STL [R1+0x170], R5 ;  /* 0x0001700501007387 */ /* 0x0007e80000100800 */
[----:B------:R-:W2:Y:S01]  /*1a820*/  LDL.LU R244, [R1+0x40] ;  /* 0x0000400001f47983 */ /* 0x000ea20000300800 */
[----:B----4-:R-:W-:-:S03]  /*1a830*/  IMAD.SHL.U32 R6, R247, 0x4, RZ ;  /* 0x00000004f7067824 */ /* 0x010fc600078e00ff */
[----:B------:R1:W-:Y:S01]  /*1a840*/  STL [R1+0x16c], R4 ;  /* 0x00016c0401007387 */ /* 0x0003e20000100800 */
[----:B---3--:R-:W-:Y:S02]  /*1a850*/  SHF.L.U64.HI R5, R248, 0x2, R186 ;  /* 0x00000002f8057819 */ /* 0x008fe400000102ba */
[----:B-1----:R-:W-:-:S05]  /*1a860*/  SHF.L.U64.HI R4, R247, 0x2, R185 ;  /* 0x00000002f7047819 */ /* 0x002fca00000102b9 */
[----:B------:R1:W-:Y:S04]  /*1a870*/  STL [R1+0x168], R4 ;  /* 0x0001680401007387 */ /* 0x0003e80000100800 */
[----:B------:R-:W-:Y:S04]  /*1a880*/  STL [R1+0x164], R6 ;  /* 0x0001640601007387 */ /* 0x000fe80000100800 */
[----:B------:R-:W-:Y:S01]  /*1a890*/  STL [R1+0x160], R5 ;  /* 0x0001600501007387 */ /* 0x000fe20000100800 */
[----:B-1----:R-:W-:-:S05]  /*1a8a0*/  IMAD.SHL.U32 R4, R248, 0x4, RZ ;  /* 0x00000004f8047824 */ /* 0x002fca00078e00ff */
[----:B------:R1:W-:Y:S02]  /*1a8b0*/  STL [R1+0x15c], R4 ;  /* 0x00015c0401007387 */ /* 0x0003e40000100800 */
[----:B-1----:R-:W-:Y:S02]  /*1a8c0*/  SHF.L.U64.HI R4, R251, 0x2, R188 ;  /* 0x00000002fb047819 */ /* 0x002fe400000102bc */
[C---:B--2---:R-:W-:Y:S01]  /*1a8d0*/  SHF.L.U64.HI R6, R250.reuse, 0x2, R187 ;  /* 0x00000002fa067819 */ /* 0x044fe200000102bb */
[----:B------:R-:W-:-:S04]  /*1a8e0*/  IMAD.SHL.U32 R5, R250, 0x4, RZ ;  /* 0x00000004fa057824 */ /* 0x000fc800078e00ff */
[----:B------:R1:W-:Y:S04]  /*1a8f0*/  STL [R1+0x158], R6 ;  /* 0x0001580601007387 */ /* 0x0003e80000100800 */
[----:B------:R2:W-:Y:S01]  /*1a900*/  STL [R1+0x154], R5 ;  /* 0x0001540501007387 */ /* 0x0005e20000100800 */
[----:B-1----:R-:W-:-:S03]  /*1a910*/  IMAD.SHL.U32 R6, R251, 0x4, RZ ;  /* 0x00000004fb067824 */ /* 0x002fc600078e00ff */
[----:B------:R1:W-:Y:S01]  /*1a920*/  STL [R1+0x150], R4 ;  /* 0x0001500401007387 */ /* 0x0003e20000100800 */
[----:B--2---:R-:W-:-:S03]  /*1a930*/  SHF.L.U64.HI R5, R190, 0x2, R189 ;  /* 0x00000002be057819 */ /* 0x004fc600000102bd */
[----:B------:R2:W-:Y:S04]  /*1a940*/  STL [R1+0x14c], R6 ;  /* 0x00014c0601007387 */ /* 0x0005e80000100800 */
[----:B------:R3:W-:Y:S01]  /*1a950*/  STL [R1+0x148], R5 ;  /* 0x0001480501007387 */ /* 0x0007e20000100800 */
[----:B-1----:R-:W-:Y:S01]  /*1a960*/  IMAD.SHL.U32 R4, R190, 0x4, RZ ;  /* 0x00000004be047824 */ /* 0x002fe200078e00ff */
[----:B--2---:R-:W-:-:S04]  /*1a970*/  SHF.L.U64.HI R6, R192, 0x2, R191 ;  /* 0x00000002c0067819 */ /* 0x004fc800000102bf */
[----:B------:R1:W-:Y:S01]  /*1a980*/  STL [R1+0x144], R4 ;  /* 0x0001440401007387 */ /* 0x0003e20000100800 */
[----:B---3--:R-:W-:-:S03]  /*1a990*/  IMAD.SHL.U32 R5, R192, 0x4, RZ ;  /* 0x00000004c0057824 */ /* 0x008fc600078e00ff */
[----:B------:R2:W-:Y:S04]  /*1a9a0*/  STL [R1+0x140], R6 ;  /* 0x0001400601007387 */ /* 0x0005e80000100800 */
[----:B------:R3:W-:Y:S01]  /*1a9b0*/  STL [R1+0x13c], R5 ;  /* 0x00013c0501007387 */ /* 0x0007e20000100800 */
[C---:B-1----:R-:W-:Y:S01]  /*1a9c0*/  SHF.L.U64.HI R4, R194.reuse, 0x2, R193 ;  /* 0x00000002c2047819 */ /* 0x042fe200000102c1 */
[----:B--2---:R-:W-:-:S04]  /*1a9d0*/  IMAD.SHL.U32 R6, R194, 0x4, RZ ;  /* 0x00000004c2067824 */ /* 0x004fc800078e00ff */
[----:B------:R1:W-:Y:S01]  /*1a9e0*/  STL [R1+0x138], R4 ;  /* 0x0001380401007387 */ /* 0x0003e20000100800 */
[----:B---3--:R-:W-:-:S03]  /*1a9f0*/  SHF.L.U64.HI R5, R197, 0x2, R195 ;  /* 0x00000002c5057819 */ /* 0x008fc600000102c3 */
        /* <DEDUP_REMOVED lines=24> */
[----:B------:R-:W-:Y:S04]  /*1ab80*/  STL [R1+0x100], R6 ;  /* 0x0001000601007387 */ /* 0x000fe80000100800 */
[----:B------:R-:W2:Y:S01]  /*1ab90*/  LDL.LU R242, [R1+0x520] ;  /* 0x0005200001f27983 */ /* 0x000ea20000300800 */
[----:B-1----:R-:W-:-:S03]  /*1aba0*/  IMAD.SHL.U32 R4, R243, 0x4, RZ ;  /* 0x00000004f3047824 */ /* 0x002fc600078e00ff */
[----:B------:R1:W-:Y:S04]  /*1abb0*/  STL [R1+0xfc], R5 ;  /* 0x0000fc0501007387 */ /* 0x0003e80000100800 */
[----:B------:R-:W2:Y:S04]  /*1abc0*/  LDL.LU R243, [R1+0x44] ;  /* 0x0000440001f37983 */ /* 0x000ea80000300800 */
[----:B------:R3:W-:Y:S01]  /*1abd0*/  STL [R1+0xf8], R4 ;  /* 0x0000f80401007387 */ /* 0x0007e20000100800 */
[----:B-1----:R-:W-:-:S03]  /*1abe0*/  SHF.L.U64.HI R5, R244, 0x2, R241 ;  /* 0x00000002f4057819 */ /* 0x002fc600000102f1 */
[----:B------:R-:W4:Y:S04]  /*1abf0*/  LDL.LU R181, [R1+0x524] ;  /* 0x0005240001b57983 */ /* 0x000f280000300800 */
[----:B------:R2:W-:Y:S01]  /*1ac00*/  STL [R1+0xf4], R5 ;  /* 0x0000f40501007387 */ /* 0x0005e20000100800 */
[----:B---3--:R-:W-:-:S03]  /*1ac10*/  IMAD.SHL.U32 R4, R244, 0x4, RZ ;  /* 0x00000004f4047824 */ /* 0x008fc600078e00ff */
[----:B------:R-:W3:Y:S04]  /*1ac20*/  LDL.LU R182, [R1+0x4c] ;  /* 0x00004c0001b67983 */ /* 0x000ee80000300800 */
[----:B------:R1:W-:Y:S04]  /*1ac30*/  STL [R1+0xf0], R4 ;  /* 0x0000f00401007387 */ /* 0x0003e80000100800 */
        /* <DEDUP_REMOVED lines=21> */
[----:B------:R-:W4:Y:S04]  /*1ad90*/  LDL R238, [R1+0x38c] ;  /* 0x00038c0001ee7983 */ /* 0x000f280000100800 */
[----:B------:R-:W4:Y:S04]  /*1ada0*/  LDL.LU R239, [R1+0x554] ;  /* 0x0005540001ef7983 */ /* 0x000f280000300800 */
[----:B------:R-:W4:Y:S04]  /*1adb0*/  LDL.LU R240, [R1+0x390] ;  /* 0x0003900001f07983 */ /* 0x000f280000300800 */
[----:B------:R-:W4:Y:S04]  /*1adc0*/  LDL.LU R241, [R1+0x558] ;  /* 0x0005580001f17983 */ /* 0x000f280000300800 */
[----:B------:R-:W4:Y:S01]  /*1add0*/  LDL.LU R244, [R1+0x478] ;  /* 0x0004780001f47983 */ /* 0x000f220000300800 */
[C---:B--2---:R-:W-:Y:S01]  /*1ade0*/  SHF.L.U64.HI R5, R243.reuse, 0x2, R242 ;  /* 0x00000002f3057819 */ /* 0x044fe200000102f2 */
[----:B-1----:R-:W-:-:S02]  /*1adf0*/  IMAD.SHL.U32 R4, R243, 0x4, RZ ;  /* 0x00000004f3047824 */ /* 0x002fc400078e00ff */
[----:B------:R-:W2:Y:S04]  /*1ae00*/  LDL.LU R242, [R1+0x55c] ;  /* 0x00055c0001f27983 */ /* 0x000ea80000300800 */
[----:B------:R-:W-:Y:S04]  /*1ae10*/  STL [R1+0xec], R5 ;  /* 0x0000ec0501007387 */ /* 0x000fe80000100800 */
[----:B------:R-:W2:Y:S04]  /*1ae20*/  LDL R243, [R1+0x47c] ;  /* 0x00047c0001f37983 */ /* 0x000ea80000100800 */
[----:B------:R4:W-:Y:S01]  /*1ae30*/  STL [R1+0xe8], R4 ;  /* 0x0000e80401007387 */ /* 0x0009e20000100800 */
[C---:B---3--:R-:W-:Y:S01]  /*1ae40*/  IMAD.SHL.U32 R6, R182.reuse, 0x4, RZ ;  /* 0x00000004b6067824 */ /* 0x048fe200078e00ff */
[----:B----4-:R-:W-:-:S02]  /*1ae50*/  SHF.L.U64.HI R4, R182, 0x2, R181 ;  /* 0x00000002b6047819 */ /* 0x010fc400000102b5 */
[----:B------:R-:W-:-:S03]  /*1ae60*/  SHF.L.U64.HI R5, R184, 0x2, R183 ;  /* 0x00000002b8057819 */ /* 0x000fc600000102b7 */
[----:B------:R1:W-:Y:S04]  /*1ae70*/  STL [R1+0xe4], R4 ;  /* 0x0000e40401007387 */ /* 0x0003e80000100800 */
[----:B------:R3:W-:Y:S01]  /*1ae80*/  STL [R1+0xe0], R6 ;  /* 0x0000e00601007387 */ /* 0x0007e20000100800 */
[----:B-1----:R-:W-:-:S03]  /*1ae90*/  IMAD.SHL.U32 R4, R184, 0x4, RZ ;  /* 0x00000004b8047824 */ /* 0x002fc600078e00ff */
[----:B------:R1:W-:Y:S01]  /*1aea0*/  STL [R1+0xdc], R5 ;  /* 0x0000dc0501007387 */ /* 0x0003e20000100800 */
[----:B---3--:R-:W-:-:S03]  /*1aeb0*/  SHF.L.U64.HI R6, R186, 0x2, R185 ;  /* 0x00000002ba067819 */ /* 0x008fc600000102b9 */
        /* <DEDUP_REMOVED lines=44> */
[----:B------:R-:W-:Y:S01]  /*1b180*/  STL [R1+0x80], R6 ;  /* 0x0000800601007387 */ /* 0x000fe20000100800 */
[----:B-1----:R-:W-:-:S03]  /*1b190*/  IMAD.SHL.U32 R4, R244, 0x4, RZ ;  /* 0x00000004f4047824 */ /* 0x002fc600078e00ff */
[----:B------:R-:W3:Y:S04]  /*1b1a0*/  LDL.LU R244, [R1+0x56c] ;  /* 0x00056c0001f47983 */ /* 0x000ee80000300800 */
[----:B------:R-:W-:Y:S04]  /*1b1b0*/  STL [R1+0x7c], R5 ;  /* 0x00007c0501007387 */ /* 0x000fe80000100800 */
[----:B------:R-:W3:Y:S04]  /*1b1c0*/  LDL R183, [R1+0x480] ;  /* 0x0004800001b77983 */ /* 0x000ee80000100800 */
[----:B------:R2:W-:Y:S04]  /*1b1d0*/  STL [R1+0x78], R4 ;  /* 0x0000780401007387 */ /* 0x0005e80000100800 */
[----:B------:R-:W4:Y:S04]  /*1b1e0*/  LDL.LU R184, [R1+0x570] ;  /* 0x0005700001b87983 */ /* 0x000f280000300800 */
[----:B------:R-:W4:Y:S01]  /*1b1f0*/  LDL R185, [R1+0x484] ;  /* 0x0004840001b97983 */ /* 0x000f220000100800 */
[----:B--2---:R-:W-:-:S05]  /*1b200*/  SHF.L.U64.HI R4, R243, 0x2, R242 ;  /* 0x00000002f3047819 */ /* 0x004fca00000102f2 */
[----:B------:R1:W-:Y:S04]  /*1b210*/  STL [R1+0x74], R4 ;  /* 0x0000740401007387 */ /* 0x0003e80000100800 */
[----:B------:R-:W2:Y:S04]  /*1b220*/  LDL.LU R186, [R1+0x574] ;  /* 0x0005740001ba7983 */ /* 0x000ea80000300800 */
[----:B------:R-:W2:Y:S01]  /*1b230*/  LDL R187, [R1+0x488] ;  /* 0x0004880001bb7983 */ /* 0x000ea20000100800 */
[----:B-1----:R-:W-:-:S05]  /*1b240*/  IMAD.SHL.U32 R4, R243, 0x4, RZ ;  /* 0x00000004f3047824 */ /* 0x002fca00078e00ff */
[----:B------:R1:W-:Y:S04]  /*1b250*/  STL [R1+0x70], R4 ;  /* 0x0000700401007387 */ /* 0x0003e80000100800 */
[----:B------:R-:W2:Y:S04]  /*1b260*/  LDL.LU R188, [R1+0x578] ;  /* 0x0005780001bc7983 */ /* 0x000ea80000300800 */
        /* <DEDUP_REMOVED lines=17> */
[----:B------:R-:W2:Y:S01]  /*1b380*/  LDL.LU R240, [R1+0x4b0] ;  /* 0x0004b00001f07983 */ /* 0x000ea20000300800 */
[----:B------:R-:W-:-:S04]  /*1b390*/  IMAD.MOV.U32 R242, RZ, RZ, c[0x0][0x188] ;  /* 0x00006200fff27624 */ /* 0x000fc800078e00ff */
[----:B------:R-:W-:-:S05]  /*1b3a0*/  IMAD.SHL.U32 R243, R242, 0x40, RZ ;  /* 0x00000040f2f37824 */ /* 0x000fca00078e00ff */
[----:B------:R-:W-:Y:S02]  /*1b3b0*/  SHF.R.S32.HI R241, RZ, 0x1f, R243 ;  /* 0x0000001ffff17819 */ /* 0x000fe400000114f3 */
[----:B------:R-:W1:Y:S01]  /*1b3c0*/  S2R R243, SR_TID.X ;  /* 0x0000000000f37919 */ /* 0x000e620000002100 */
[----:B------:R-:W-:-:S05]  /*1b3d0*/  IMAD.SHL.U32 R242, R242, 0x40, RZ ;  /* 0x00000040f2f27824 */ /* 0x000fca00078e00ff */
[----:B-1----:R-:W-:Y:S02]  /*1b3e0*/  SHF.L.U64.HI R4, R242, 0x2, R241 ;  /* 0x00000002f2047819 */ /* 0x002fe400000102f1 */
[----:B------:R-:W2:Y:S04]  /*1b3f0*/  LDL.LU R241, [R1+0x5a0] ;  /* 0x0005a00001f17983 */ /* 0x000ea80000300800 */
[----:B------:R-:W2:Y:S01]  /*1b400*/  LDL.LU R242, [R1+0x4b4] ;  /* 0x0004b40001f27983 */ /* 0x000ea20000300800 */
[----:B------:R-:W-:-:S05]  /*1b410*/  IMAD.SHL.U32 R243, R243, 0x40, RZ ;  /* 0x00000040f3f37824 */ /* 0x000fca00078e00ff */
[----:B------:R-:W-:Y:S02]  /*1b420*/  LOP3.LUT R4, R243, 0x1800, RZ, 0xc0, !PT ;  /* 0x00001800f3047812 */ /* 0x000fe400078ec0ff */
[----:B------:R-:W2:Y:S01]  /*1b430*/  LDL.LU R243, [R1+0x4b8] ;  /* 0x0004b80001f37983 */ /* 0x000ea20000300800 */
[C---:B---3--:R-:W-:Y:S01]  /*1b440*/  SHF.L.U64.HI R6, R183.reuse, 0x2, R244 ;  /* 0x00000002b7067819 */ /* 0x048fe200000102f4 */
[----:B------:R-:W-:Y:S02]  /*1b450*/  IMAD.SHL.U32 R5, R183, 0x4, RZ ;  /* 0x00000004b7057824 */ /* 0x000fe400078e00ff */
[----:B------:R-:W3:Y:S04]  /*1b460*/  LDL.LU R244, [R1+0x4c0] ;  /* 0x0004c00001f47983 */ /* 0x000ee80000300800 */
[----:B------:R4:W-:Y:S04]  /*1b470*/  STL [R1+0x64], R6 ;  /* 0x0000640601007387 */ /* 0x0009e80000100800 */
[----:B------:R-:W-:Y:S04]  /*1b480*/  STL [R1+0x478], R4 ;  /* 0x0004780401007387 */ /* 0x000fe80000100800 */
[----:B------:R1:W-:Y:S01]  /*1b490*/  STL [R1+0x60], R5 ;  /* 0x0000600501007387 */ /* 0x0003e20000100800 */
[C---:B----4-:R-:W-:Y:S01]  /*1b4a0*/  SHF.L.U64.HI R6, R185.reuse, 0x2, R184 ;  /* 0x00000002b9067819 */ /* 0x050fe200000102b8 */
[----:B-1----:R-:W-:-:S04]  /*1b4b0*/  IMAD.SHL.U32 R5, R185, 0x4, RZ ;  /* 0x00000004b9057824 */ /* 0x002fc800078e00ff */
[----:B------:R1:W-:Y:S04]  /*1b4c0*/  STL [R1+0x5c], R6 ;  /* 0x00005c0601007387 */ /* 0x0003e80000100800 */
[----:B------:R4:W-:Y:S01]  /*1b4d0*/  STL [R1+0x58], R5 ;  /* 0x0000580501007387 */ /* 0x0009e20000100800 */
[C---:B--2---:R-:W-:Y:S01]  /*1b4e0*/  SHF.L.U64.HI R7, R187.reuse, 0x2, R186 ;  /* 0x00000002bb077819 */ /* 0x044fe200000102ba */
[----:B-1----:R-:W-:-:S04]  /*1b4f0*/  IMAD.SHL.U32 R6, R187, 0x4, RZ ;  /* 0x00000004bb067824 */ /* 0x002fc800078e00ff */
[----:B------:R1:W-:Y:S04]  /*1b500*/  STL [R1+0x54], R7 ;  /* 0x0000540701007387 */ /* 0x0003e80000100800 */
[----:B------:R2:W-:Y:S01]  /*1b510*/  STL [R1+0x50], R6 ;  /* 0x0000500601007387 */ /* 0x0005e20000100800 */
[C---:B----4-:R-:W-:Y:S01]  /*1b520*/  SHF.L.U64.HI R5, R189.reuse, 0x2, R188 ;  /* 0x00000002bd057819 */ /* 0x050fe200000102bc */
[----:B-1----:R-:W-:-:S04]  /*1b530*/  IMAD.SHL.U32 R7, R189, 0x4, RZ ;  /* 0x00000004bd077824 */ /* 0x002fc800078e00ff */
[----:B------:R1:W-:Y:S01]  /*1b540*/  STL [R1+0x4c], R5 ;  /* 0x00004c0501007387 */ /* 0x0003e20000100800 */
[----:B--2---:R-:W-:-:S03]  /*1b550*/  SHF.L.U64.HI R6, R191, 0x2, R190 ;  /* 0x00000002bf067819 */ /* 0x004fc600000102be */
        /* <DEDUP_REMOVED lines=9> */
[----:B----4-:R-:W-:-:S03]  /*1b5f0*/  IMAD.SHL.U32 R7, R195, 0x4, RZ ;  /* 0x00000004c3077824 */ /* 0x010fc600078e00ff */
[----:B------:R2:W-:Y:S04]  /*1b600*/  STL [R1+0x34], R5 ;  /* 0x0000340501007387 */ /* 0x0005e80000100800 */
[----:B------:R4:W-:Y:S01]  /*1b610*/  STL [R1+0x30], R7 ;  /* 0x0000300701007387 */ /* 0x0009e20000100800 */
[C---:B-1----:R-:W-:Y:S01]  /*1b620*/  SHF.L.U64.HI R6, R200.reuse, 0x2, R197 ;  /* 0x00000002c8067819 */ /* 0x042fe200000102c5 */
[----:B--2---:R-:W-:-:S04]  /*1b630*/  IMAD.SHL.U32 R5, R200, 0x4, RZ ;  /* 0x00000004c8057824 */ /* 0x004fc800078e00ff */
[----:B------:R1:W-:Y:S01]  /*1b640*/  STL [R1+0x2c], R6 ;  /* 0x00002c0601007387 */ /* 0x0003e20000100800 */
[----:B----4-:R-:W-:-:S03]  /*1b650*/  SHF.L.U64.HI R7, R202, 0x2, R201 ;  /* 0x00000002ca077819 */ /* 0x010fc600000102c9 */
        /* <DEDUP_REMOVED lines=10> */
[----:B------:R-:W-:Y:S01]  /*1b700*/  STL [R1+0x14], R6 ;  /* 0x0000140601007387 */ /* 0x000fe20000100800 */
[----:B----4-:R-:W-:-:S03]  /*1b710*/  SHF.L.U64.HI R7, R239, 0x2, R238 ;  /* 0x00000002ef077819 */ /* 0x010fc600000102ee */
[----:B------:R1:W-:Y:S04]  /*1b720*/  STL [R1+0x10], R5 ;  /* 0x0000100501007387 */ /* 0x0003e80000100800 */
[----:B------:R-:W-:Y:S01]  /*1b730*/  STL [R1+0xc], R7 ;  /* 0x00000c0701007387 */ /* 0x000fe20000100800 */
[----:B-1----:R-:W-:-:S03]  /*1b740*/  SHF.L.U64.HI R5, R240, 0x2, R210 ;  /* 0x00000002f0057819 */ /* 0x002fc600000102d2 */
[----:B------:R-:W2:Y:S01]  /*1b750*/  LDL.LU R210, [R1+0x85c] ;  /* 0x00085c0001d27983 */ /* 0x000ea20000300800 */
[----:B------:R-:W-:Y:S01]  /*1b760*/  IMAD.SHL.U32 R6, R239, 0x4, RZ ;  /* 0x00000004ef067824 */ /* 0x000fe200078e00ff */
[-C--:B------:R-:W-:Y:S02]  /*1b770*/  LEA.HI.X.SX32 R209, R67, R66.reuse, 0x1, P3 ;  /* 0x0000004243d17211 */ /* 0x080fe400018f0eff */
[-C--:B------:R-:W-:Y:S02]  /*1b780*/  LEA.HI.X.SX32 R205, R0, R66.reuse, 0x1, P0 ;  /* 0x0000004200cd7211 */ /* 0x080fe400000f0eff */
[----:B------:R-:W-:Y:S01]  /*1b790*/  LEA.HI.X.SX32 R199, R2, R66, 0x1, P2 ;  /* 0x0000004202c77211 */ /* 0x000fe200010f0eff */
[----:B------:R-:W-:Y:S04]  /*1b7a0*/  STL [R1+0x4], R6 ;  /* 0x0000040601007387 */ /* 0x000fe80000100800 */
[----:B------:R1:W-:Y:S01]  /*1b7b0*/  STL [R1], R5 ;  /* 0x0000000501007387 */ /* 0x0003e20000100800 */
[C---:B------:R-:W-:Y:S01]  /*1b7c0*/  SHF.L.U64.HI R248, R243.reuse, 0x2, R209 ;  /* 0x00000002f3f87819 */ /* 0x040fe200000102d1 */
[----:B------:R-:W-:-:S02]  /*1b7d0*/  IMAD.SHL.U32 R247, R243, 0x4, RZ ;  /* 0x00000004f3f77824 */ /* 0x000fc400078e00ff */
[----:B------:R-:W4:Y:S01]  /*1b7e0*/  LDL.LU R209, [R1+0x858] ;  /* 0x0008580001d17983 */ /* 0x000f220000300800 */
[C---:B---3--:R-:W-:Y:S01]  /*1b7f0*/  SHF.L.U64.HI R246, R244.reuse, 0x2, R205 ;  /* 0x00000002f4f67819 */ /* 0x048fe200000102cd */
[----:B------:R-:W-:Y:S02]  /*1b800*/  IMAD.SHL.U32 R245, R244, 0x4, RZ ;  /* 0x00000004f4f57824 */ /* 0x000fe400078e00ff */
[----:B------:R-:W3:Y:S01]  /*1b810*/  LDL.LU R205, [R1+0x854] ;  /* 0x0008540001cd7983 */ /* 0x000ee20000300800 */
[C---:B--2---:R-:W-:Y:S01]  /*1b820*/  SHF.L.U64.HI R244, R210.reuse, 0x2, R199 ;  /* 0x00000002d2f47819 */ /* 0x044fe200000102c7 */
[----:B------:R-:W-:Y:S02]  /*1b830*/  IMAD.SHL.U32 R243, R210, 0x4, RZ ;  /* 0x00000004d2f37824 */ /* 0x000fe400078e00ff */
[----:B------:R-:W2:Y:S04]  /*1b840*/  LDL.LU R199, [R1+0x850] ;  /* 0x0008500001c77983 */ /* 0x000ea80000300800 */
[----:B------:R-:W2:Y:S01]  /*1b850*/  LDL.LU R210, [R1+0x84c] ;  /* 0x00084c0001d27983 */ /* 0x000ea20000300800 */
[C---:B------:R-:W-:Y:S01]  /*1b860*/  LOP3.LUT R78, R122.reuse, 0x7, RZ, 0xc0, !PT ;  /* 0x000000077a4e7812 */ /* 0x040fe200078ec0ff */
[----:B------:R-:W-:-:S04]  /*1b870*/  IMAD.SHL.U32 R80, R122, 0x2, RZ ;  /* 0x000000027a507824 */ /* 0x000fc800078e00ff */
[----:B------:R-:W-:Y:S01]  /*1b880*/  IMAD.SHL.U32 R70, R78, 0x10, RZ ;  /* 0x000000104e467824 */ /* 0x000fe200078e00ff */
[----:B------:R-:W-:Y:S01]  /*1b890*/  LEA.HI.X.SX32 R252, R64, R66, 0x1, P1 ;  /* 0x0000004240fc7211 */ /* 0x000fe200008f0eff */
[----:B------:R-:W-:-:S03]  /*1b8a0*/  IMAD.MOV.U32 R239, RZ, RZ, 0x3f ;  /* 0x0000003fffef7424 */ /* 0x000fc600078e00ff */
[----:B------:R-:W-:Y:S02]  /*1b8b0*/  LOP3.LUT R64, R70, 0x30, R80, 0x78, !PT ;  /* 0x0000003046407812 */ /* 0x000fe400078e7850 */
[----:B------:R-:W-:-:S03]  /*1b8c0*/  IADD3 R239, R239, c[0x0][0x180], RZ ;  /* 0x00006000efef7a10 */ /* 0x000fc60007ffe0ff */
[----:B------:R-:W-:Y:S01]  /*1b8d0*/  IMAD R208, R78, 0x100, R64 ;  /* 0x000001004ed07824 */ /* 0x000fe200078e0240 */
[----:B------:R-:W-:-:S03]  /*1b8e0*/  LEA.HI.X.SX32 R207, R65, R66, 0x1, P5 ;  /* 0x0000004241cf7211 */ /* 0x000fc600028f0eff */
[----:B------:R-:W-:Y:S01]  /*1b8f0*/  IMAD.IADD R211, R208, 0x1, R4 ;  /* 0x00000001d0d37824 */ /* 0x000fe200078e0204 */
[----:B------:R-:W-:Y:S01]  /*1b900*/  SHF.R.S32.HI R212, RZ, 0x1f, R239 ;  /* 0x0000001fffd47819 */ /* 0x000fe200000114ef */
[----:B------:R-:W1:Y:S01]  /*1b910*/  S2R R208, SR_TID.X ;  /* 0x0000000000d07919 */ /* 0x000e620000002100 */
[----:B------:R-:W-:Y:S01]  /*1b920*/  LEA.HI.X.SX32 R198, R68, R66, 0x1, P4 ;  /* 0x0000004244c67211 */ /* 0x000fe200020f0eff */
[C---:B------:R-:W-:Y:S01]  /*1b930*/  IMAD.SHL.U32 R249, R242.reuse, 0x4, RZ ;  /* 0x00000004f2f97824 */ /* 0x040fe200078e00ff */
[----:B------:R-:W-:Y:S01]  /*1b940*/  SHF.L.U64.HI R250, R242, 0x2, R241 ;  /* 0x00000002f2fa7819 */ /* 0x000fe200000102f1 */
[----:B------:R-:W-:Y:S01]  /*1b950*/  IMAD.SHL.U32 R251, R240, 0x4, RZ ;  /* 0x00000004f0fb7824 */ /* 0x000fe200078e00ff */
[C---:B----4-:R-:W-:Y:S01]  /*1b960*/  SHF.L.U64.HI R242, R209.reuse, 0x2, R252 ;  /* 0x00000002d1f27819 */ /* 0x050fe200000102fc */
[----:B------:R-:W-:Y:S01]  /*1b970*/  IMAD.SHL.U32 R241, R209, 0x4, RZ ;  /* 0x00000004d1f17824 */ /* 0x000fe200078e00ff */
[----:B------:R4:W5:Y:S01]  /*1b980*/  LDL.LU R252, [R1+0x848] ;  /* 0x0008480001fc7983 */ /* 0x0009620000300800 */
[----:B------:R-:W-:-:S03]  /*1b990*/  LEA.HI R212, R212, R239, RZ, 0x6 ;  /* 0x000000efd4d47211 */ /* 0x000fc600078f30ff */
[----:B------:R4:W5:Y:S01]  /*1b9a0*/  LDL.LU R209, [R1+0x844] ;  /* 0x0008440001d17983 */ /* 0x0009620000300800 */
[----:B------:R-:W-:Y:S02]  /*1b9b0*/  SHF.R.S32.HI R82, RZ, 0x1f, R203 ;  /* 0x0000001fff527819 */ /* 0x000fe400000114cb */
[C---:B---3--:R-:W-:Y:S01]  /*1b9c0*/  SHF.L.U64.HI R240, R205.reuse, 0x2, R207 ;  /* 0x00000002cdf07819 */ /* 0x048fe200000102cf */
[----:B------:R-:W-:Y:S01]  /*1b9d0*/  IMAD.SHL.U32 R239, R205, 0x4, RZ ;  /* 0x00000004cdef7824 */ /* 0x000fe200078e00ff */
[----:B------:R4:W5:Y:S04]  /*1b9e0*/  LDL.LU R207, [R1+0x840] ;  /* 0x0008400001cf7983 */ /* 0x0009680000300800 */
[----:B------:R4:W5:Y:S01]  /*1b9f0*/  LDL.LU R205, [R1+0x83c] ;  /* 0x00083c0001cd7983 */ /* 0x0009620000300800 */
[----:B------:R-:W-:Y:S01]  /*1ba00*/  SHF.R.S32.HI R81, RZ, 0x1f, R204 ;  /* 0x0000001fff517819 */ /* 0x000fe200000114cc */
[----:B------:R-:W-:Y:S01]  /*1ba10*/  IMAD.MOV.U32 R79, RZ, RZ, 0x14 ;  /* 0x00000014ff4f7424 */ /* 0x000fe200078e00ff */
[----:B------:R-:W-:Y:S01]  /*1ba20*/  SHF.R.S32.HI R212, RZ, 0x6, R212 ;  /* 0x00000006ffd47819 */ /* 0x000fe200000114d4 */
[----:B------:R-:W-:Y:S01]  /*1ba30*/  IMAD R69, R82, 0x14, RZ ;  /* 0x0000001452457824 */ /* 0x000fe200078e02ff */
[----:B-1----:R-:W-:Y:S01]  /*1ba40*/  SHF.R.U32.HI R208, RZ, 0x6, R208 ;  /* 0x00000006ffd07819 */ /* 0x002fe200000116d0 */
[----:B------:R-:W-:-:S04]  /*1ba50*/  IMAD.WIDE.U32 R62, R203, R79, c[0x0][0x168] ;  /* 0x00005a00cb3e7625 */ /* 0x000fc800078e004f */
[----:B------:R-:W-:-:S04]  /*1ba60*/  IMAD.WIDE.U32 R60, R204, R79, c[0x0][0x160] ;  /* 0x00005800cc3c7625 */ /* 0x000fc800078e004f */
[----:B------:R-:W-:Y:S01]  /*1ba70*/  IMAD R3, R81, 0x14, RZ ;  /* 0x0000001451037824 */ /* 0x000fe200078e02ff */
[----:B------:R-:W-:Y:S01]  /*1ba80*/  SHF.L.U64.HI R236, R235, 0x2, R236 ;  /* 0x00000002ebec7819 */ /* 0x000fe200000102ec */
[----:B------:R-:W-:Y:S01]  /*1ba90*/  IMAD.IADD R2, R63, 0x1, R69 ;  /* 0x000000013f027824 */ /* 0x000fe200078e0245 */
[----:B------:R-:W-:Y:S01]  /*1baa0*/  SHF.L.U64.HI R234, R233, 0x2, R234 ;  /* 0x00000002e9ea7819 */ /* 0x000fe200000102ea */
[----:B------:R-:W-:Y:S01]  /*1bab0*/  IMAD.MOV.U32 R0, RZ, RZ, R62 ;  /* 0x000000ffff007224 */ /* 0x000fe200078e003e */
[----:B------:R-:W-:Y:S01]  /*1bac0*/  SHF.L.U64.HI R232, R231, 0x2, R232 ;  /* 0x00000002e7e87819 */ /* 0x000fe200000102e8 */
[----:B------:R-:W-:Y:S01]  /*1bad0*/  IMAD.IADD R3, R61, 0x1, R3 ;  /* 0x000000013d037824 */ /* 0x000fe200078e0203 */
[----:B------:R-:W-:Y:S01]  /*1bae0*/  SHF.L.U64.HI R230, R229, 0x2, R230 ;  /* 0x00000002e5e67819 */ /* 0x000fe200000102e6 */
[----:B------:R-:W-:Y:S01]  /*1baf0*/  IMAD.MOV.U32 R196, RZ, RZ, R60 ;  /* 0x000000ffffc47224 */ /* 0x000fe200078e003c */
[----:B------:R-:W-:Y:S01]  /*1bb00*/  SHF.L.U64.HI R228, R227, 0x2, R228 ;  /* 0x00000002e3e47819 */ /* 0x000fe200000102e4 */
[----:B------:R-:W-:Y:S01]  /*1bb10*/  IMAD.MOV.U32 R203, RZ, RZ, 0x4 ;  /* 0x00000004ffcb7424 */ /* 0x000fe200078e00ff */
[----:B------:R-:W-:Y:S01]  /*1bb20*/  SHF.L.U64.HI R226, R225, 0x2, R226 ;  /* 0x00000002e1e27819 */ /* 0x000fe200000102e2 */
[----:B------:R-:W-:Y:S01]  /*1bb30*/  IMAD.MOV.U32 R204, RZ, RZ, -0x1 ;  /* 0xffffffffffcc7424 */ /* 0x000fe200078e00ff */
[----:B------:R-:W-:Y:S01]  /*1bb40*/  SHF.L.U64.HI R224, R223, 0x2, R224 ;  /* 0x00000002dfe07819 */ /* 0x000fe200000102e0 */
[----:B------:R-:W-:Y:S01]  /*1bb50*/  CS2R R60, SRZ ;  /* 0x00000000003c7805 */ /* 0x000fe2000001ff00 */
[----:B------:R-:W-:Y:S01]  /*1bb60*/  SHF.L.U64.HI R222, R221, 0x2, R222 ;  /* 0x00000002ddde7819 */ /* 0x000fe200000102de */
[----:B------:R-:W-:Y:S01]  /*1bb70*/  CS2R R62, SRZ ;  /* 0x00000000003e7805 */ /* 0x000fe2000001ff00 */
[----:B------:R-:W-:Y:S01]  /*1bb80*/  SHF.L.U64.HI R220, R219, 0x2, R220 ;  /* 0x00000002dbdc7819 */ /* 0x000fe200000102dc */
[----:B------:R-:W-:Y:S01]  /*1bb90*/  CS2R R64, SRZ ;  /* 0x0000000000407805 */ /* 0x000fe2000001ff00 */
[----:B------:R-:W-:Y:S01]  /*1bba0*/  SHF.L.U64.HI R218, R217, 0x2, R218 ;  /* 0x00000002d9da7819 */ /* 0x000fe200000102da */
        /* <DEDUP_REMOVED lines=44> */
[----:B------:R-:W-:Y:S01]  /*1be70*/  IMAD.SHL.U32 R235, R235, 0x4, RZ ;  /* 0x00000004ebeb7824 */ /* 0x000fe200078e00ff */
[----:B------:R-:W-:Y:S01]  /*1be80*/  SGXT.U32 R208, R208, 0x1 ;  /* 0x00000001d0d0781a */ /* 0x000fe20000000000 */
[----:B------:R-:W-:Y:S01]  /*1be90*/  IMAD.SHL.U32 R233, R233, 0x4, RZ ;  /* 0x00000004e9e97824 */ /* 0x000fe200078e00ff */
[----:B------:R-:W-:Y:S01]  /*1bea0*/  CS2R R122, SRZ ;  /* 0x00000000007a7805 */ /* 0x000fe2000001ff00 */
        /* <DEDUP_REMOVED lines=20> */
[----:B------:R-:W-:Y:S01]  /*1bff0*/  CS2R R44, SRZ ;  /* 0x00000000002c7805 */ /* 0x000fe2000001ff00 */
[----:B------:R-:W-:Y:S01]  /*1c000*/  CS2R R46, SRZ ;  /* 0x00000000002e7805 */ /* 0x000fe2000001ff00 */
[----:B------:R-:W-:Y:S01]  /*1c010*/  CS2R R48, SRZ ;  /* 0x0000000000307805 */ /* 0x000fe2000001ff00 */
[----:B------:R-:W-:Y:S01]  /*1c020*/  CS2R R50, SRZ ;  /* 0x0000000000327805 */ /* 0x000fe2000001ff00 */
[----:B------:R-:W-:Y:S01]  /*1c030*/  CS2R R52, SRZ ;  /* 0x0000000000347805 */ /* 0x000fe2000001ff00 */
[----:B------:R-:W-:Y:S01]  /*1c040*/  CS2R R54, SRZ ;  /* 0x0000000000367805 */ /* 0x000fe2000001ff00 */
[----:B------:R-:W-:-:S02]  /*1c050*/  UIADD3 UR5, UR5, -0x140, URZ ;  /* 0xfffffec005057890 */ /* 0x000fc4000fffe03f */
[----:B------:R-:W-:Y:S01]  /*1c060*/  UMOV UR4, URZ ;  /* 0x0000003f00047c82 */ /* 0x000fe20008000000 */
[----:B--2---:R-:W-:Y:S02]  /*1c070*/  SHF.L.U64.HI R238, R199, 0x2, R198 ;  /* 0x00000002c7ee7819 */ /* 0x004fe400000102c6 */
[----:B------:R4:W5:Y:S01]  /*1c080*/  LDL.LU R198, [R1+0x838] ;  /* 0x0008380001c67983 */ /* 0x0009620000300800 */
[----:B------:R-:W-:Y:S02]  /*1c090*/  LOP3.LUT R4, R210, 0x40, RZ, 0x3c, !PT ;  /* 0x00000040d2047812 */ /* 0x000fe400078e3cff */
[----:B------:R-:W-:-:S05]  /*1c0a0*/  LOP3.LUT R4, R211, 0x40, RZ, 0x3c, !PT ;  /* 0x00000040d3047812 */ /* 0x000fca00078e3cff */
[----:B------:R4:W-:Y:S01]  /*1c0b0*/  STL [R1+0x390], R4 ;  /* 0x0003900401007387 */ /* 0x0009e20000100800 */
[C---:B------:R-:W-:Y:S01]  /*1c0c0*/  LOP3.LUT R5, R210.reuse, 0x20, RZ, 0x3c, !PT ;  /* 0x00000020d2057812 */ /* 0x040fe200078e3cff */
[----:B------:R-:W-:Y:S01]  /*1c0d0*/  IMAD.SHL.U32 R237, R199, 0x4, RZ ;  /* 0x00000004c7ed7824 */ /* 0x000fe200078e00ff */
[----:B------:R-:W-:Y:S02]  /*1c0e0*/  LOP3.LUT R6, R210, 0x60, RZ, 0x3c, !PT ;  /* 0x00000060d2067812 */ /* 0x000fe400078e3cff */
[----:B------:R-:W-:Y:S02]  /*1c0f0*/  IADD3 R5, R212, -0x5, RZ ;  /* 0xfffffffbd4057810 */ /* 0x000fe40007ffe0ff */
.L_x_2:
[----:B------:R-:W2:Y:S01]  /*1c100*/  LDL R192, [R1+0x390] ;  /* 0x0003900001c07983 */ /* 0x000ea20000100800 */
[----:B------:R-:W-:-:S04]  /*1c110*/  DEPBAR.LE SB0, 0x8 ;  /* 0x000082000000791a */ /* 0x000fc80000000000 */
[----:B------:R-:W-:Y:S02]  /*1c120*/  IADD3 R204, R204, 0x1, RZ ;  /* 0x00000001cccc7810 */ /* 0x000fe40007ffe0ff */
[----:B------:R-:W-:Y:S01]  /*1c130*/  LOP3.LUT R6, R210, 0x20, RZ, 0x3c, !PT ;  /* 0x00000020d2067812 */ /* 0x000fe200078e3cff */
[----:B------:R-:W-:Y:S01]  /*1c140*/  BAR.SYNC.DEFER_BLOCKING 0x0 ;  /* 0x0000000000007b1d */ /* 0x000fe20000010000 */
[----:B------:R-:W-:Y:S02]  /*1c150*/  ISETP.GT.AND P0, PT, R204, 0x4, PT ;  /* 0x00000004cc00780c */ /* 0x000fe40003f04270 */
[----:B------:R-:W-:Y:S02]  /*1c160*/  LOP3.LUT R5, R210, 0x40, RZ, 0x3c, !PT ;  /* 0x00000040d2057812 */ /* 0x000fe400078e3cff */
[----:B------:R-:W-:Y:S02]  /*1c170*/  SEL R204, R204, RZ, !P0 ;  /* 0x000000ffcccc7207 */ /* 0x000fe40004000000 */
[----:B----4-:R-:W-:-:S03]  /*1c180*/  LOP3.LUT R4, R210, 0x60, RZ, 0x3c, !PT ;  /* 0x00000060d2047812 */ /* 0x010fc600078e3cff */
[C---:B------:R-:W-:Y:S02]  /*1c190*/  IMAD R202, R204.reuse, 0x4000, R210 ;  /* 0x00004000ccca7824 */ /* 0x040fe400078e02d2 */
[C---:B------:R-:W-:Y:S02]  /*1c1a0*/  IMAD R199, R204.reuse, 0x4000, R6 ;  /* 0x00004000ccc77824 */ /* 0x040fe400078e0206 */
[C---:B------:R-:W-:Y:S02]  /*1c1b0*/  IMAD R206, R204.reuse, 0x10000, R211 ;  /* 0x00010000ccce7824 */ /* 0x040fe400078e02d3 */
[C---:B------:R-:W-:Y:S02]  /*1c1c0*/  IMAD R200, R204.reuse, 0x4000, R5 ;  /* 0x00004000ccc87824 */ /* 0x040fe400078e0205 */
[----:B------:R-:W-:-:S03]  /*1c1d0*/  IMAD R201, R204, 0x4000, R4 ;  /* 0x00004000ccc97824 */ /* 0x000fc600078e0204 */
[----:B------:R-:W-:Y:S04]  /*1c1e0*/  LDS R176, [R200+0x50000] ;  /* 0x05000000c8b07984 */ /* 0x000fe80000000800 */
        /* <DEDUP_REMOVED lines=11> */
[----:B------:R-:W1:Y:S04]  /*1c2a0*/  LDSM.16.M88.4 R156, [R206] ;  /* 0x00000000ce9c783b */ /* 0x000e680000000200 */
[----:B------:R-:W3:Y:S04]  /*1c2b0*/  LDSM.16.M88.4 R4, [R206+0x2000] ;  /* 0x00200000ce04783b */ /* 0x000ee80000000200 */
[----:B------:R-:W4:Y:S04]  /*1c2c0*/  LDSM.16.M88.4 R8, [R206+0x4000] ;  /* 0x00400000ce08783b */ /* 0x000f280000000200 */
[----:B------:R-:W3:Y:S04]  /*1c2d0*/  LDSM.16.M88.4 R12, [R206+0x6000] ;  /* 0x00600000ce0c783b */ /* 0x000ee80000000200 */
[----:B------:R-:W3:Y:S04]  /*1c2e0*/  LDSM.16.M88.4 R16, [R206+0x8000] ;  /* 0x00800000ce10783b */ /* 0x000ee80000000200 */
[----:B------:R-:W3:Y:S04]  /*1c2f0*/  LDSM.16.M88.4 R20, [R206+0xa000] ;  /* 0x00a00000ce14783b */ /* 0x000ee80000000200 */
[----:B------:R-:W3:Y:S04]  /*1c300*/  LDSM.16.M88.4 R24, [R206+0xc000] ;  /* 0x00c00000ce18783b */ /* 0x000ee80000000200 */
[----:B------:R-:W3:Y:S04]  /*1c310*/  LDSM.16.M88.4 R28, [R206+0xe000] ;  /* 0x00e00000ce1c783b */ /* 0x000ee80000000200 */
[----:B------:R-:W-:Y:S04]  /*1c320*/  LDS R184, [R202+0x50000] ;  /* 0x05000000cab87984 */ /* 0x000fe80000000800 */
[----:B------:R-:W-:Y:S04]  /*1c330*/  LDS R186, [R202+0x50400] ;  /* 0x05040000caba7984 */ /* 0x000fe80000000800 */
[----:B------:R-:W-:Y:S04]  /*1c340*/  LDS R185, [R199+0x50000] ;  /* 0x05000000c7b97984 */ /* 0x000fe80000000800 */
[----:B------:R-:W4:Y:S01]  /*1c350*/  LDS R187, [R199+0x50400] ;  /* 0x05040000c7bb7984 */ /* 0x000f220000000800 */
[-C--:B-1----:R-:W-:Y:S03]  /*1c360*/  HMMA.1688.F32.TF32 R124, R176, R156.reuse, R172 ;  /* 0x0000009cb07c723c */ /* 0x082fe600000810ac */
[----:B------:R-:W-:Y:S04]  /*1c370*/  LDS R172, [R202+0x50800] ;  /* 0x05080000caac7984 */ /* 0x000fe80000000800 */
[----:B------:R-:W-:Y:S01]  /*1c380*/  LDS R174, [R202+0x50c00] ;  /* 0x050c0000caae7984 */ /* 0x000fe20000000800 */
[-C--:B------:R-:W-:Y:S03]  /*1c390*/  HMMA.1688.F32.TF32 R92, R160, R156.reuse, R92 ;  /* 0x0000009ca05c723c */ /* 0x080fe6000008105c */
[----:B------:R-:W-:Y:S04]  /*1c3a0*/  LDS R173, [R199+0x50800] ;  /* 0x05080000c7ad7984 */ /* 0x000fe80000000800 */
[----:B------:R-:W1:Y:S01]  /*1c3b0*/  LDS R175, [R199+0x50c00] ;  /* 0x050c0000c7af7984 */ /* 0x000e620000000800 */
[----:B------:R-:W-:Y:S08]  /*1c3c0*/  HMMA.1688.F32.TF32 R164, R56, R156, R164 ;  /* 0x0000009c38a4723c */ /* 0x000ff000000810a4 */
[-C--:B---3--:R-:W-:Y:S01]  /*1c3d0*/  HMMA.1688.F32.TF32 R128, R176, R4.reuse, R168 ;  /* 0x00000004b080723c */ /* 0x088fe200000810a8 */
[----:B------:R-:W-:Y:S04]  /*1c3e0*/  LDS R168, [R202+0x50880] ;  /* 0x05088000caa87984 */ /* 0x000fe80000000800 */
[----:B------:R-:W-:Y:S03]  /*1c3f0*/  LDS R170, [R202+0x50c80] ;  /* 0x050c8000caaa7984 */ /* 0x000fe60000000800 */
[-C--:B------:R-:W-:Y:S01]  /*1c400*/  HMMA.1688.F32.TF32 R96, R160, R4.reuse, R96 ;  /* 0x00000004a060723c */ /* 0x080fe20000081060 */
[----:B------:R-:W-:Y:S04]  /*1c410*/  LDS R169, [R199+0x50880] ;  /* 0x05088000c7a97984 */ /* 0x000fe80000000800 */
[----:B------:R-:W3:Y:S03]  /*1c420*/  LDS R171, [R199+0x50c80] ;  /* 0x050c8000c7ab7984 */ /* 0x000ee60000000800 */
[----:B------:R-:W-:Y:S08]  /*1c430*/  HMMA.1688.F32.TF32 R180, R56, R4, R180 ;  /* 0x0000000438b4723c */ /* 0x000ff000000810b4 */
[C---:B----4-:R-:W-:Y:S08]  /*1c440*/  HMMA.1688.F32.TF32 R100, R160.reuse, R8, R100 ;  /* 0x00000008a064723c */ /* 0x050ff00000081064 */
[C---:B------:R-:W-:Y:S08]  /*1c450*/  HMMA.1688.F32.TF32 R104, R160.reuse, R12, R104 ;  /* 0x0000000ca068723c */ /* 0x040ff00000081068 */
[C---:B------:R-:W-:Y:S08]  /*1c460*/  HMMA.1688.F32.TF32 R108, R160.reuse, R16, R108 ;  /* 0x00000010a06c723c */ /* 0x040ff0000008106c */
[C---:B------:R-:W-:Y:S08]  /*1c470*/  HMMA.1688.F32.TF32 R112, R160.reuse, R20, R112 ;  /* 0x00000014a070723c */ /* 0x040ff00000081070 */
[C---:B------:R-:W-:Y:S08]  /*1c480*/  HMMA.1688.F32.TF32 R116, R160.reuse, R24, R116 ;  /* 0x00000018a074723c */ /* 0x040ff00000081074 */
[----:B------:R-:W-:Y:S01]  /*1c490*/  HMMA.1688.F32.TF32 R120, R160, R28, R120 ;  /* 0x0000001ca078723c */ /* 0x000fe20000081078 */
[----:B------:R-:W-:Y:S04]  /*1c4a0*/  LDS R160, [R200+0x50800] ;  /* 0x05080000c8a07984 */ /* 0x000fe80000000800 */
[----:B------:R-:W-:Y:S03]  /*1c4b0*/  LDS R162, [R200+0x50c00] ;  /* 0x050c0000c8a27984 */ /* 0x000fe60000000800 */
[C---:B------:R-:W-:Y:S01]  /*1c4c0*/  HMMA.1688.F32.TF32 R32, R56.reuse, R8, R32 ;  /* 0x000000083820723c */ /* 0x040fe20000081020 */
[----:B------:R-:W-:Y:S04]  /*1c4d0*/  LDS R161, [R201+0x50800] ;  /* 0x05080000c9a17984 */ /* 0x000fe80000000800 */
[----:B------:R-:W4:Y:S03]  /*1c4e0*/  LDS R163, [R201+0x50c00] ;  /* 0x050c0000c9a37984 */ /* 0x000f260000000800 */
[C---:B------:R-:W-:Y:S08]  /*1c4f0*/  HMMA.1688.F32.TF32 R36, R56.reuse, R12, R36 ;  /* 0x0000000c3824723c */ /* 0x040ff00000081024 */
[C---:B------:R-:W-:Y:S08]  /*1c500*/  HMMA.1688.F32.TF32 R40, R56.reuse, R16, R40 ;  /* 0x000000103828723c */ /* 0x040ff00000081028 */
[C---:B------:R-:W-:Y:S08]  /*1c510*/  HMMA.1688.F32.TF32 R44, R56.reuse, R20, R44 ;  /* 0x00000014382c723c */ /* 0x040ff0000008102c */
[C---:B------:R-:W-:Y:S08]  /*1c520*/  HMMA.1688.F32.TF32 R48, R56.reuse, R24, R48 ;  /* 0x000000183830723c */ /* 0x040ff00000081030 */
[----:B------:R-:W-:Y:S01]  /*1c530*/  HMMA.1688.F32.TF32 R52, R56, R28, R52 ;  /* 0x0000001c3834723c */ /* 0x000fe20000081034 */
[----:B------:R-:W-:Y:S04]  /*1c540*/  LDS R56, [R200+0x50880] ;  /* 0x05088000c8387984 */ /* 0x000fe80000000800 */
[----:B------:R-:W-:Y:S04]  /*1c550*/  LDS R58, [R200+0x50c80] ;  /* 0x050c8000c83a7984 */ /* 0x000fe80000000800 */
[----:B------:R-:W-:Y:S04]  /*1c560*/  LDS R57, [R201+0x50880] ;  /* 0x05088000c9397984 */ /* 0x000fe80000000800 */
[----:B------:R-:W1:Y:S01]  /*1c570*/  LDS R59, [R201+0x50c80] ;  /* 0x050c8000c93b7984 */ /* 0x000e620000000800 */
[C---:B------:R-:W-:Y:S08]  /*1c580*/  HMMA.1688.F32.TF32 R60, R184.reuse, R156, R60 ;  /* 0x0000009cb83c723c */ /* 0x040ff0000008103c */
[C---:B------:R-:W-:Y:S08]  /*1c590*/  HMMA.1688.F32.TF32 R64, R184.reuse, R4, R64 ;  /* 0x00000004b840723c */ /* 0x040ff00000081040 */
[C---:B------:R-:W-:Y:S08]  /*1c5a0*/  HMMA.1688.F32.TF32 R68, R184.reuse, R8, R68 ;  /* 0x00000008b844723c */ /* 0x040ff00000081044 */
[C---:B------:R-:W-:Y:S08]  /*1c5b0*/  HMMA.1688.F32.TF32 R72, R184.reuse, R12, R72 ;  /* 0x0000000cb848723c */ /* 0x040ff00000081048 */
[C---:B------:R-:W-:Y:S08]  /*1c5c0*/  HMMA.1688.F32.TF32 R76, R184.reuse, R16, R76 ;  /* 0x00000010b84c723c */ /* 0x040ff0000008104c */
[C---:B------:R-:W-:Y:S08]  /*1c5d0*/  HMMA.1688.F32.TF32 R80, R184.reuse, R20, R80 ;  /* 0x00000014b850723c */ /* 0x040ff00000081050 */
[----:B------:R-:W-:Y:S08]  /*1c5e0*/  HMMA.1688.F32.TF32 R84, R184, R24, R84 ;  /* 0x00000018b854723c */ /* 0x000ff00000081054 */
[C---:B------:R-:W-:Y:S08]  /*1c5f0*/  HMMA.1688.F32.TF32 R132, R176.reuse, R8, R132 ;  /* 0x00000008b084723c */ /* 0x040ff00000081084 */
[C---:B------:R-:W-:Y:S08]  /*1c600*/  HMMA.1688.F32.TF32 R136, R176.reuse, R12, R136 ;  /* 0x0000000cb088723c */ /* 0x040ff00000081088 */
[C---:B------:R-:W-:Y:S08]  /*1c610*/  HMMA.1688.F32.TF32 R140, R176.reuse, R16, R140 ;  /* 0x00000010b08c723c */ /* 0x040ff0000008108c */
[C---:B------:R-:W-:Y:S08]  /*1c620*/  HMMA.1688.F32.TF32 R144, R176.reuse, R20, R144 ;  /* 0x00000014b090723c */ /* 0x040ff00000081090 */
[C---:B------:R-:W-:Y:S08]  /*1c630*/  HMMA.1688.F32.TF32 R148, R176.reuse, R24, R148 ;  /* 0x00000018b094723c */ /* 0x040ff00000081094 */
[-C--:B------:R-:W-:Y:S01]  /*1c640*/  HMMA.1688.F32.TF32 R152, R176, R28.reuse, R152 ;  /* 0x0000001cb098723c */ /* 0x080fe20000081098 */
[----:B--2---:R-:W-:Y:S01]  /*1c650*/  IMAD R197, R204, 0x10000, R192 ;  /* 0x00010000ccc57824 */ /* 0x004fe200078e02c0 */
[----:B------:R-:W-:Y:S04]  /*1c660*/  LDS R176, [R202+0x51080] ;  /* 0x05108000cab07984 */ /* 0x000fe80000000800 */
[----:B------:R-:W-:Y:S02]  /*1c670*/  LDS R178, [R202+0x51480] ;  /* 0x05148000cab27984 */ /* 0x000fe40000000800 */
[----:B------:R-:W-:Y:S02]  /*1c680*/  HMMA.1688.F32.TF32 R88, R184, R28, R88 ;  /* 0x0000001cb858723c */ /* 0x000fe40000081058 */
[----:B------:R-:W-:Y:S04]  /*1c690*/  LDS R177, [R199+0x51080] ;  /* 0x05108000c7b17984 */ /* 0x000fe80000000800 */
[----:B------:R-:W-:Y:S02]  /*1c6a0*/  LDS R179, [R199+0x51480] ;  /* 0x05148000c7b37984 */ /* 0x000fe40000000800 */
[C---:B-1----:R-:W-:Y:S02]  /*1c6b0*/  HMMA.1688.F32.TF32 R60, R172.reuse, R158, R60 ;  /* 0x0000009eac3c723c */ /* 0x042fe4000008103c */
[----:B------:R-:W-:Y:S04]  /*1c6c0*/  LDS R28, [R200+0x51880] ;  /* 0x05188000c81c7984 */ /* 0x000fe80000000800 */
[----:B------:R-:W-:Y:S02]  /*1c6d0*/  LDS R29, [R201+0x51880] ;  /* 0x05188000c91d7984 */ /* 0x000fe40000000800 */
[C---:B------:R-:W-:Y:S08]  /*1c6e0*/  HMMA.1688.F32.TF32 R64, R172.reuse, R6, R64 ;  /* 0x00000006ac40723c */ /* 0x040ff00000081040 */
[C---:B------:R-:W-:Y:S08]  /*1c6f0*/  HMMA.1688.F32.TF32 R68, R172.reuse, R10, R68 ;  /* 0x0000000aac44723c */ /* 0x040ff00000081044 */
[C---:B------:R-:W-:Y:S08]  /*1c700*/  HMMA.1688.F32.TF32 R72, R172.reuse, R14, R72 ;  /* 0x0000000eac48723c */ /* 0x040ff00000081048 */
[C---:B------:R-:W-:Y:S08]  /*1c710*/  HMMA.1688.F32.TF32 R76, R172.reuse, R18, R76 ;  /* 0x00000012ac4c723c */ /* 0x040ff0000008104c */
[C---:B------:R-:W-:Y:S08]  /*1c720*/  HMMA.1688.F32.TF32 R80, R172.reuse, R22, R80 ;  /* 0x00000016ac50723c */ /* 0x040ff00000081050 */
[----:B------:R-:W-:Y:S08]  /*1c730*/  HMMA.1688.F32.TF32 R84, R172, R26, R84 ;  /* 0x0000001aac54723c */ /* 0x000ff00000081054 */
[C---:B---3--:R-:W-:Y:S08]  /*1c740*/  HMMA.1688.F32.TF32 R92, R168.reuse, R158, R92 ;  /* 0x0000009ea85c723c */ /* 0x048ff0000008105c */
[C---:B------:R-:W-:Y:S08]  /*1c750*/  HMMA.1688.F32.TF32 R96, R168.reuse, R6, R96 ;  /* 0x00000006a860723c */ /* 0x040ff00000081060 */
[C---:B------:R-:W-:Y:S08]  /*1c760*/  HMMA.1688.F32.TF32 R100, R168.reuse, R10, R100 ;  /* 0x0000000aa864723c */ /* 0x040ff00000081064 */
[C---:B------:R-:W-:Y:S08]  /*1c770*/  HMMA.1688.F32.TF32 R104, R168.reuse, R14, R104 ;  /* 0x0000000ea868723c */ /* 0x040ff00000081068 */
[C---:B------:R-:W-:Y:S08]  /*1c780*/  HMMA.1688.F32.TF32 R108, R168.reuse, R18, R108 ;  /* 0x00000012a86c723c */ /* 0x040ff0000008106c */
[C---:B------:R-:W-:Y:S08]  /*1c790*/  HMMA.1688.F32.TF32 R112, R168.reuse, R22, R112 ;  /* 0x00000016a870723c */ /* 0x040ff00000081070 */
[----:B------:R-:W-:Y:S08]  /*1c7a0*/  HMMA.1688.F32.TF32 R116, R168, R26, R116 ;  /* 0x0000001aa874723c */ /* 0x000ff00000081074 */
[C---:B----4-:R-:W-:Y:S08]  /*1c7b0*/  HMMA.1688.F32.TF32 R124, R160.reuse, R158, R124 ;  /* 0x0000009ea07c723c */ /* 0x050ff0000008107c */
[C---:B------:R-:W-:Y:S08]  /*1c7c0*/  HMMA.1688.F32.TF32 R128, R160.reuse, R6, R128 ;  /* 0x00000006a080723c */ /* 0x040ff00000081080 */
[C---:B------:R-:W-:Y:S08]  /*1c7d0*/  HMMA.1688.F32.TF32 R132, R160.reuse, R10, R132 ;  /* 0x0000000aa084723c */ /* 0x040ff00000081084 */
[C---:B------:R-:W-:Y:S08]  /*1c7e0*/  HMMA.1688.F32.TF32 R136, R160.reuse, R14, R136 ;  /* 0x0000000ea088723c */ /* 0x040ff00000081088 */
[C---:B------:R-:W-:Y:S08]  /*1c7f0*/  HMMA.1688.F32.TF32 R140, R160.reuse, R18, R140 ;  /* 0x00000012a08c723c */ /* 0x040ff0000008108c */
[C---:B------:R-:W-:Y:S08]  /*1c800*/  HMMA.1688.F32.TF32 R144, R160.reuse, R22, R144 ;  /* 0x00000016a090723c */ /* 0x040ff00000081090 */
[C---:B------:R-:W-:Y:S08]  /*1c810*/  HMMA.1688.F32.TF32 R148, R160.reuse, R26, R148 ;  /* 0x0000001aa094723c */ /* 0x040ff00000081094 */
[----:B------:R-:W-:Y:S01]  /*1c820*/  HMMA.1688.F32.TF32 R152, R160, R30, R152 ;  /* 0x0000001ea098723c */ /* 0x000fe20000081098 */
[----:B------:R-:W-:Y:S07]  /*1c830*/  LDSM.16.M88.4 R160, [R197+0x2000] ;  /* 0x00200000c5a0783b */ /* 0x000fee0000000200 */
[C---:B------:R-:W-:Y:S01]  /*1c840*/  HMMA.1688.F32.TF32 R188, R56.reuse, R158, R164 ;  /* 0x0000009e38bc723c */ /* 0x040fe200000810a4 */
[----:B------:R-:W-:Y:S04]  /*1c850*/  LDS R164, [R202+0x51000] ;  /* 0x05100000caa47984 */ /* 0x000fe80000000800 */
[----:B------:R-:W-:Y:S03]  /*1c860*/  LDS R166, [R202+0x51400] ;  /* 0x05140000caa67984 */ /* 0x000fe60000000800 */
[C---:B------:R-:W-:Y:S01]  /*1c870*/  HMMA.1688.F32.TF32 R184, R56.reuse, R6, R180 ;  /* 0x0000000638b8723c */ /* 0x040fe200000810b4 */
[----:B------:R-:W-:Y:S04]  /*1c880*/  LDS R165, [R199+0x51000] ;  /* 0x05100000c7a57984 */ /* 0x000fe80000000800 */
[----:B------:R-:W-:Y:S03]  /*1c890*/  LDS R167, [R199+0x51400] ;  /* 0x05140000c7a77984 */ /* 0x000fe60000000800 */
[C---:B------:R-:W-:Y:S01]  /*1c8a0*/  HMMA.1688.F32.TF32 R32, R56.reuse, R10, R32 ;  /* 0x0000000a3820723c */ /* 0x040fe20000081020 */
[----:B------:R-:W1:Y:S04]  /*1c8b0*/  LDSM.16.M88.4 R156, [R197] ;  /* 0x00000000c59c783b */ /* 0x000e680000000200 */
[----:B------:R-:W2:Y:S03]  /*1c8c0*/  LDSM.16.M88.4 R4, [R197+0x4000] ;  /* 0x00400000c504783b */ /* 0x000ea60000000200 */
[C---:B------:R-:W-:Y:S01]  /*1c8d0*/  HMMA.1688.F32.TF32 R36, R56.reuse, R14, R36 ;  /* 0x0000000e3824723c */ /* 0x040fe20000081024 */
[----:B------:R-:W-:Y:S04]  /*1c8e0*/  LDSM.16.M88.4 R12, [R197+0xc000] ;  /* 0x00c00000c50c783b */ /* 0x000fe80000000200 */
[----:B------:R-:W-:Y:S03]  /*1c8f0*/  LDSM.16.M88.4 R8, [R197+0xe000] ;  /* 0x00e00000c508783b */ /* 0x000fe60000000200 */
[C---:B------:R-:W-:Y:S01]  /*1c900*/  HMMA.1688.F32.TF32 R40, R56.reuse, R18, R40 ;  /* 0x000000123828723c */ /* 0x040fe20000081028 */
[----:B------:R-:W-:Y:S07]  /*1c910*/  LDSM.16.M88.4 R16, [R197+0xa000] ;  /* 0x00a00000c510783b */ /* 0x000fee0000000200 */
[C---:B------:R-:W-:Y:S01]  /*1c920*/  HMMA.1688.F32.TF32 R44, R56.reuse, R22, R44 ;  /* 0x00000016382c723c */ /* 0x040fe2000008102c */
[----:B------:R-:W-:Y:S07]  /*1c930*/  LDSM.16.M88.4 R20, [R197+0x8000] ;  /* 0x00800000c514783b */ /* 0x000fee0000000200 */
[----:B------:R-:W-:Y:S01]  /*1c940*/  HMMA.1688.F32.TF32 R48, R56, R26, R48 ;  /* 0x0000001a3830723c */ /* 0x000fe20000081030 */
[----:B------:R-:W3:Y:S07]  /*1c950*/  LDSM.16.M88.4 R24, [R197+0x6000] ;  /* 0x00600000c518783b */ /* 0x000eee0000000200 */
[-C--:B------:R-:W-:Y:S01]  /*1c960*/  HMMA.1688.F32.TF32 R88, R172, R30.reuse, R88 ;  /* 0x0000001eac58723c */ /* 0x080fe20000081058 */
[----:B------:R-:W-:Y:S04]  /*1c970*/  LDS R172, [R200+0x51080] ;  /* 0x05108000c8ac7984 */ /* 0x000fe80000000800 */
[----:B------:R-:W-:Y:S03]  /*1c980*/  LDS R174, [R200+0x51480] ;  /* 0x05148000c8ae7984 */ /* 0x000fe60000000800 */
[----:B------:R-:W-:Y:S01]  /*1c990*/  HMMA.1688.F32.TF32 R120, R168, R30, R120 ;  /* 0x0000001ea878723c */ /* 0x000fe20000081078 */
[----:B------:R-:W-:Y:S04]  /*1c9a0*/  LDS R168, [R200+0x51000] ;  /* 0x05100000c8a87984 */ /* 0x000fe80000000800 */
[----:B------:R-:W-:Y:S04]  /*1c9b0*/  LDS R170, [R200+0x51400] ;  /* 0x05140000c8aa7984 */ /* 0x000fe80000000800 */
[----:B------:R-:W-:Y:S04]  /*1c9c0*/  LDS R169, [R201+0x51000] ;  /* 0x05100000c9a97984 */ /* 0x000fe80000000800 */
[----:B------:R-:W4:Y:S01]  /*1c9d0*/  LDS R171, [R201+0x51400] ;  /* 0x05140000c9ab7984 */ /* 0x000f220000000800 */
[C---:B-1----:R-:W-:Y:S03]  /*1c9e0*/  HMMA.1688.F32.TF32 R60, R164.reuse, R156, R60 ;  /* 0x0000009ca43c723c */ /* 0x042fe6000008103c */
[----:B------:R-:W-:Y:S04]  /*1c9f0*/  LDS R173, [R201+0x51080] ;  /* 0x05108000c9ad7984 */ /* 0x000fe80000000800 */
[----:B------:R-:W-:Y:S01]  /*1ca00*/  LDS R175, [R201+0x51480] ;  /* 0x05148000c9af7984 */ /* 0x000fe20000000800 */
[C---:B------:R-:W-:Y:S08]  /*1ca10*/  HMMA.1688.F32.TF32 R64, R164.reuse, R160, R64 ;  /* 0x000000a0a440723c */ /* 0x040ff00000081040 */
[C---:B--2---:R-:W-:Y:S08]  /*1ca20*/  HMMA.1688.F32.TF32 R68, R164.reuse, R4, R68 ;  /* 0x00000004a444723c */ /* 0x044ff00000081044 */
[C---:B---3--:R-:W-:Y:S08]  /*1ca30*/  HMMA.1688.F32.TF32 R72, R164.reuse, R24, R72 ;  /* 0x00000018a448723c */ /* 0x048ff00000081048 */
[C---:B------:R-:W-:Y:S08]  /*1ca40*/  HMMA.1688.F32.TF32 R76, R164.reuse, R20, R76 ;  /* 0x00000014a44c723c */ /* 0x040ff0000008104c */
[C---:B------:R-:W-:Y:S08]  /*1ca50*/  HMMA.1688.F32.TF32 R80, R164.reuse, R16, R80 ;  /* 0x00000010a450723c */ /* 0x040ff00000081050 */
[C---:B------:R-:W-:Y:S08]  /*1ca60*/  HMMA.1688.F32.TF32 R84, R164.reuse, R12, R84 ;  /* 0x0000000ca454723c */ /* 0x040ff00000081054 */
[----:B------:R-:W-:Y:S01]  /*1ca70*/  HMMA.1688.F32.TF32 R88, R164, R8, R88 ;  /* 0x00000008a458723c */ /* 0x000fe20000081058 */
[----:B------:R-:W-:Y:S04]  /*1ca80*/  LDS R164, [R202+0x51880] ;  /* 0x05188000caa47984 */ /* 0x000fe80000000800 */
[----:B------:R-:W-:Y:S03]  /*1ca90*/  LDS R166, [R202+0x51c80] ;  /* 0x051c8000caa67984 */ /* 0x000fe60000000800 */
[----:B------:R-:W-:Y:S01]  /*1caa0*/  HMMA.1688.F32.TF32 R52, R56, R30, R52 ;  /* 0x0000001e3834723c */ /* 0x000fe20000081034 */
[----:B------:R-:W-:Y:S04]  /*1cab0*/  LDS R165, [R199+0x51880] ;  /* 0x05188000c7a57984 */ /* 0x000fe80000000800 */
[----:B------:R-:W1:Y:S04]  /*1cac0*/  LDS R167, [R199+0x51c80] ;  /* 0x051c8000c7a77984 */ /* 0x000e680000000800 */
[----:B------:R-:W-:Y:S04]  /*1cad0*/  LDS R56, [R200+0x51800] ;  /* 0x05180000c8387984 */ /* 0x000fe80000000800 */
[----:B------:R-:W-:Y:S04]  /*1cae0*/  LDS R58, [R200+0x51c00] ;  /* 0x051c0000c83a7984 */ /* 0x000fe80000000800 */
[----:B------:R-:W-:Y:S04]  /*1caf0*/  LDS R57, [R201+0x51800] ;  /* 0x05180000c9397984 */ /* 0x000fe80000000800 */
[----:B------:R-:W2:Y:S01]  /*1cb00*/  LDS R59, [R201+0x51c00] ;  /* 0x051c0000c93b7984 */ /* 0x000ea20000000800 */
[C---:B------:R-:W-:Y:S03]  /*1cb10*/  HMMA.1688.F32.TF32 R92, R176.reuse, R156, R92 ;  /* 0x0000009cb05c723c */ /* 0x040fe6000008105c */
[----:B------:R-:W-:Y:S04]  /*1cb20*/  LDS R30, [R200+0x51c80] ;  /* 0x051c8000c81e7984 */ /* 0x000fe80000000800 */
[----:B------:R-:W-:Y:S01]  /*1cb30*/  LDS R31, [R201+0x51c80] ;  /* 0x051c8000c91f7984 */ /* 0x000fe20000000800 */
[C---:B------:R-:W-:Y:S08]  /*1cb40*/  HMMA.1688.F32.TF32 R96, R176.reuse, R160, R96 ;  /* 0x000000a0b060723c */ /* 0x040ff00000081060 */
[C---:B------:R-:W-:Y:S08]  /*1cb50*/  HMMA.1688.F32.TF32 R100, R176.reuse, R4, R100 ;  /* 0x00000004b064723c */ /* 0x040ff00000081064 */
[C---:B------:R-:W-:Y:S08]  /*1cb60*/  HMMA.1688.F32.TF32 R104, R176.reuse, R24, R104 ;  /* 0x00000018b068723c */ /* 0x040ff00000081068 */
[C---:B------:R-:W-:Y:S08]  /*1cb70*/  HMMA.1688.F32.TF32 R108, R176.reuse, R20, R108 ;  /* 0x00000014b06c723c */ /* 0x040ff0000008106c */
[C---:B------:R-:W-:Y:S08]  /*1cb80*/  HMMA.1688.F32.TF32 R112, R176.reuse, R16, R112 ;  /* 0x00000010b070723c */ /* 0x040ff00000081070 */
[C---:B------:R-:W-:Y:S08]  /*1cb90*/  HMMA.1688.F32.TF32 R116, R176.reuse, R12, R116 ;  /* 0x0000000cb074723c */ /* 0x040ff00000081074 */
[----:B------:R-:W-:Y:S01]  /*1cba0*/  HMMA.1688.F32.TF32 R120, R176, R8, R120 ;  /* 0x00000008b078723c */ /* 0x000fe20000081078 */
[----:B------:R-:W-:Y:S04]  /*1cbb0*/  LDS R176, [R202+0x52000] ;  /* 0x05200000cab07984 */ /* 0x000fe80000000800 */
[----:B------:R-:W-:Y:S03]  /*1cbc0*/  LDS R178, [R202+0x52400] ;  /* 0x05240000cab27984 */ /* 0x000fe60000000800 */
[C---:B----4-:R-:W-:Y:S01]  /*1cbd0*/  HMMA.1688.F32.TF32 R124, R168.reuse, R156, R124 ;  /* 0x0000009ca87c723c */ /* 0x050fe2000008107c */
[----:B------:R-:W-:Y:S04]  /*1cbe0*/  LDS R177, [R199+0x52000] ;  /* 0x05200000c7b17984 */ /* 0x000fe80000000800 */
[----:B------:R-:W-:Y:S03]  /*1cbf0*/  LDS R179, [R199+0x52400] ;  /* 0x05240000c7b37984 */ /* 0x000fe60000000800 */
        /* <DEDUP_REMOVED lines=9> */
[C---:B-1----:R-:W-:Y:S01]  /*1cc90*/  HMMA.1688.F32.TF32 R92, R164.reuse, R158, R92 ;  /* 0x0000009ea45c723c */ /* 0x042fe2000008105c */
[----:B------:R-:W-:Y:S04]  /*1cca0*/  LDS R169, [R199+0x51800] ;  /* 0x05180000c7a97984 */ /* 0x000fe80000000800 */
[----:B------:R-:W1:Y:S03]  /*1ccb0*/  LDS R171, [R199+0x51c00] ;  /* 0x051c0000c7ab7984 */ /* 0x000e660000000800 */
[C---:B------:R-:W-:Y:S08]  /*1ccc0*/  HMMA.1688.F32.TF32 R96, R164.reuse, R162, R96 ;  /* 0x000000a2a460723c */ /* 0x040ff00000081060 */
[C---:B------:R-:W-:Y:S08]  /*1ccd0*/  HMMA.1688.F32.TF32 R100, R164.reuse, R6, R100 ;  /* 0x00000006a464723c */ /* 0x040ff00000081064 */
[C---:B------:R-:W-:Y:S08]  /*1cce0*/  HMMA.1688.F32.TF32 R104, R164.reuse, R26, R104 ;  /* 0x0000001aa468723c */ /* 0x040ff00000081068 */
[C---:B------:R-:W-:Y:S08]  /*1ccf0*/  HMMA.1688.F32.TF32 R108, R164.reuse, R22, R108 ;  /* 0x00000016a46c723c */ /* 0x040ff0000008106c */
[C---:B------:R-:W-:Y:S08]  /*1cd00*/  HMMA.1688.F32.TF32 R112, R164.reuse, R18, R112 ;  /* 0x00000012a470723c */ /* 0x040ff00000081070 */
[C---:B------:R-:W-:Y:S08]  /*1cd10*/  HMMA.1688.F32.TF32 R116, R164.reuse, R14, R116 ;  /* 0x0000000ea474723c */ /* 0x040ff00000081074 */
[----:B------:R-:W-:Y:S08]  /*1cd20*/  HMMA.1688.F32.TF32 R120, R164, R10, R120 ;  /* 0x0000000aa478723c */ /* 0x000ff00000081078 */
[C---:B------:R-:W-:Y:S01]  /*1cd30*/  HMMA.1688.F32.TF32 R180, R172.reuse, R156, R188 ;  /* 0x0000009cacb4723c */ /* 0x040fe200000810bc */
[----:B------:R-:W-:Y:S04]  /*1cd40*/  LDS R156, [R202+0x52080] ;  /* 0x05208000ca9c7984 */ /* 0x000fe80000000800 */
[----:B------:R-:W-:Y:S03]  /*1cd50*/  LDS R157, [R199+0x52080] ;  /* 0x05208000c79d7984 */ /* 0x000fe60000000800 */
[C---:B------:R-:W-:Y:S01]  /*1cd60*/  HMMA.1688.F32.TF32 R184, R172.reuse, R160, R184 ;  /* 0x000000a0acb8723c */ /* 0x040fe200000810b8 */
[----:B------:R-:W-:Y:S04]  /*1cd70*/  LDS R188, [R200+0x52880] ;  /* 0x05288000c8bc7984 */ /* 0x000fe80000000800 */
[----:B------:R-:W-:Y:S03]  /*1cd80*/  LDS R190, [R200+0x52c80] ;  /* 0x052c8000c8be7984 */ /* 0x000fe60000000800 */
[C---:B------:R-:W-:Y:S01]  /*1cd90*/  HMMA.1688.F32.TF32 R32, R172.reuse, R4, R32 ;  /* 0x00000004ac20723c */ /* 0x040fe20000081020 */
[----:B------:R-:W-:Y:S04]  /*1cda0*/  LDS R189, [R201+0x52880] ;  /* 0x05288000c9bd7984 */ /* 0x000fe80000000800 */
[----:B------:R-:W-:Y:S03]  /*1cdb0*/  LDS R191, [R201+0x52c80] ;  /* 0x052c8000c9bf7984 */ /* 0x000fe60000000800 */
[C---:B------:R-:W-:Y:S08]  /*1cdc0*/  HMMA.1688.F32.TF32 R36, R172.reuse, R24, R36 ;  /* 0x00000018ac24723c */ /* 0x040ff00000081024 */
[C---:B------:R-:W-:Y:S08]  /*1cdd0*/  HMMA.1688.F32.TF32 R40, R172.reuse, R20, R40 ;  /* 0x00000014ac28723c */ /* 0x040ff00000081028 */
[C---:B------:R-:W-:Y:S08]  /*1cde0*/  HMMA.1688.F32.TF32 R44, R172.reuse, R16, R44 ;  /* 0x00000010ac2c723c */ /* 0x040ff0000008102c */
[C---:B------:R-:W-:Y:S08]  /*1cdf0*/  HMMA.1688.F32.TF32 R48, R172.reuse, R12, R48 ;  /* 0x0000000cac30723c */ /* 0x040ff00000081030 */
[----:B------:R-:W-:Y:S01]  /*1ce00*/  HMMA.1688.F32.TF32 R52, R172, R8, R52 ;  /* 0x00000008ac34723c */ /* 0x000fe20000081034 */
[----:B------:R-:W-:Y:S04]  /*1ce10*/  LDS R172, [R200+0x52000] ;  /* 0x05200000c8ac7984 */ /* 0x000fe80000000800 */
[----:B------:R-:W-:Y:S03]  /*1ce20*/  LDS R174, [R200+0x52400] ;  /* 0x05240000c8ae7984 */ /* 0x000fe60000000800 */
[C---:B--2---:R-:W-:Y:S01]  /*1ce30*/  HMMA.1688.F32.TF32 R164, R56.reuse, R158, R124 ;  /* 0x0000009e38a4723c */ /* 0x044fe2000008107c */
[----:B------:R-:W-:Y:S04]  /*1ce40*/  LDS R173, [R201+0x52000] ;  /* 0x05200000c9ad7984 */ /* 0x000fe80000000800 */
[----:B------:R-:W-:Y:S04]  /*1ce50*/  LDS R175, [R201+0x52400] ;  /* 0x05240000c9af7984 */ /* 0x000fe80000000800 */
[----:B------:R-:W2:Y:S01]  /*1ce60*/  LDSM.16.M88.4 R124, [R206+0x2080] ;  /* 0x00208000ce7c783b */ /* 0x000ea20000000200 */
[-C--:B------:R-:W-:Y:S08]  /*1ce70*/  HMMA.1688.F32.TF32 R128, R56, R162.reuse, R128 ;  /* 0x000000a23880723c */ /* 0x080ff00000081080 */
[C---:B-1----:R-:W-:Y:S08]  /*1ce80*/  HMMA.1688.F32.TF32 R64, R168.reuse, R162, R64 ;  /* 0x000000a2a840723c */ /* 0x042ff00000081040 */
[-C--:B------:R-:W-:Y:S08]  /*1ce90*/  HMMA.1688.F32.TF32 R68, R168, R6.reuse, R68 ;  /* 0x00000006a844723c */ /* 0x080ff00000081044 */
[C---:B------:R-:W-:Y:S08]  /*1cea0*/  HMMA.1688.F32.TF32 R132, R56.reuse, R6, R132 ;  /* 0x000000063884723c */ /* 0x040ff00000081084 */
[C---:B------:R-:W-:Y:S08]  /*1ceb0*/  HMMA.1688.F32.TF32 R136, R56.reuse, R26, R136 ;  /* 0x0000001a3888723c */ /* 0x040ff00000081088 */
[C---:B------:R-:W-:Y:S08]  /*1cec0*/  HMMA.1688.F32.TF32 R140, R56.reuse, R22, R140 ;  /* 0x00000016388c723c */ /* 0x040ff0000008108c */
[C---:B------:R-:W-:Y:S08]  /*1ced0*/  HMMA.1688.F32.TF32 R144, R56.reuse, R18, R144 ;  /* 0x000000123890723c */ /* 0x040ff00000081090 */
[C---:B------:R-:W-:Y:S08]  /*1cee0*/  HMMA.1688.F32.TF32 R148, R56.reuse, R14, R148 ;  /* 0x0000000e3894723c */ /* 0x040ff00000081094 */
[----:B------:R-:W-:Y:S01]  /*1cef0*/  HMMA.1688.F32.TF32 R152, R56, R10, R152 ;  /* 0x0000000a3898723c */ /* 0x000fe20000081098 */
[----:B------:R-:W1:Y:S07]  /*1cf00*/  LDSM.16.M88.4 R56, [R206+0x80] ;  /* 0x00008000ce38783b */ /* 0x000e6e0000000200 */
[C---:B------:R-:W-:Y:S08]  /*1cf10*/  HMMA.1688.F32.TF32 R192, R28.reuse, R162, R184 ;  /* 0x000000a21cc0723c */ /* 0x040ff000000810b8 */
[----:B------:R-:W-:Y:S08]  /*1cf20*/  HMMA.1688.F32.TF32 R32, R28, R6, R32 ;  /* 0x000000061c20723c */ /* 0x000ff00000081020 */
        /* <DEDUP_REMOVED lines=10> */
[----:B------:R-:W3:Y:S03]  /*1cfd0*/  LDS R171, [R201+0x52480] ;  /* 0x05248000c9ab7984 */ /* 0x000ee60000000800 */
        /* <DEDUP_REMOVED lines=8> */
[----:B------:R-:W4:Y:S07]  /*1d060*/  LDSM.16.M88.4 R8, [R206+0xe080] ;  /* 0x00e08000ce08783b */ /* 0x000f2e0000000200 */
[----:B--2---:R-:W-:Y:S01]  /*1d070*/  HMMA.1688.F32.TF32 R160, R172, R124, R128 ;  /* 0x0000007caca0723c */ /* 0x004fe20000081080 */
[----:B------:R-:W2:Y:S07]  /*1d080*/  LDSM.16.M88.4 R128, [R206+0x4080] ;  /* 0x00408000ce80783b */ /* 0x000eae0000000200 */
[----:B------:R-:W-:Y:S01]  /*1d090*/  HMMA.1688.F32.TF32 R180, R28, R158, R180 ;  /* 0x0000009e1cb4723c */ /* 0x000fe200000810b4 */
[----:B------:R-:W-:Y:S04]  /*1d0a0*/  LDS R158, [R202+0x52480] ;  /* 0x05248000ca9e7984 */ /* 0x000fe80000000800 */
[----:B------:R-:W2:Y:S03]  /*1d0b0*/  LDS R159, [R199+0x52480] ;  /* 0x05248000c79f7984 */ /* 0x000ea60000000800 */
[-C--:B-1----:R-:W-:Y:S08]  /*1d0c0*/  HMMA.1688.F32.TF32 R28, R176, R56.reuse, R60 ;  /* 0x00000038b01c723c */ /* 0x082ff0000008103c */
[-C--:B------:R-:W-:Y:S01]  /*1d0d0*/  HMMA.1688.F32.TF32 R184, R172, R56.reuse, R164 ;  /* 0x00000038acb8723c */ /* 0x080fe200000810a4 */
[----:B------:R-:W-:Y:S04]  /*1d0e0*/  LDS R164, [R202+0x52800] ;  /* 0x05280000caa47984 */ /* 0x000fe80000000800 */
[----:B------:R-:W-:Y:S03]  /*1d0f0*/  LDS R166, [R202+0x52c00] ;  /* 0x052c0000caa67984 */ /* 0x000fe60000000800 */
[C---:B---3--:R-:W-:Y:S01]  /*1d100*/  HMMA.1688.F32.TF32 R180, R168.reuse, R56, R180 ;  /* 0x00000038a8b4723c */ /* 0x048fe200000810b4 */
[----:B------:R-:W-:Y:S04]  /*1d110*/  LDS R165, [R199+0x52800] ;  /* 0x05280000c7a57984 */ /* 0x000fe80000000800 */
[----:B------:R-:W1:Y:S03]  /*1d120*/  LDS R167, [R199+0x52c00] ;  /* 0x052c0000c7a77984 */ /* 0x000e660000000800 */
[----:B------:R-:W-:Y:S08]  /*1d130*/  HMMA.1688.F32.TF32 R192, R168, R124, R192 ;  /* 0x0000007ca8c0723c */ /* 0x000ff000000810c0 */
[----:B----4-:R-:W-:Y:S01]  /*1d140*/  HMMA.1688.F32.TF32 R44, R172, R8, R152 ;  /* 0x00000008ac2c723c */ /* 0x010fe20000081098 */
[----:B------:R-:W-:Y:S04]  /*1d150*/  LDS R152, [R202+0x52880] ;  /* 0x05288000ca987984 */ /* 0x000fe80000000800 */
[----:B------:R-:W-:Y:S03]  /*1d160*/  LDS R154, [R202+0x52c80] ;  /* 0x052c8000ca9a7984 */ /* 0x000fe60000000800 */
[C---:B--2---:R-:W-:Y:S01]  /*1d170*/  HMMA.1688.F32.TF32 R32, R168.reuse, R128, R32 ;  /* 0x00000080a820723c */ /* 0x044fe20000081020 */
[----:B------:R-:W-:Y:S04]  /*1d180*/  LDS R153, [R199+0x52880] ;  /* 0x05288000c7997984 */ /* 0x000fe80000000800 */
[----:B------:R-:W2:Y:S03]  /*1d190*/  LDS R155, [R199+0x52c80] ;  /* 0x052c8000c79b7984 */ /* 0x000ea60000000800 */
[C---:B------:R-:W-:Y:S08]  /*1d1a0*/  HMMA.1688.F32.TF32 R36, R168.reuse, R24, R36 ;  /* 0x00000018a824723c */ /* 0x040ff00000081024 */
[C---:B------:R-:W-:Y:S08]  /*1d1b0*/  HMMA.1688.F32.TF32 R40, R168.reuse, R20, R40 ;  /* 0x00000014a828723c */ /* 0x040ff00000081028 */
[C---:B------:R-:W-:Y:S01]  /*1d1c0*/  HMMA.1688.F32.TF32 R60, R168.reuse, R16, R4 ;  /* 0x00000010a83c723c */ /* 0x040fe20000081004 */
[----:B------:R-:W-:Y:S04]  /*1d1d0*/  LDS R4, [R200+0x53080] ;  /* 0x05308000c8047984 */ /* 0x000fe80000000800 */
[----:B------:R-:W-:Y:S03]  /*1d1e0*/  LDS R6, [R200+0x53480] ;  /* 0x05348000c8067984 */ /* 0x000fe60000000800 */
[C---:B------:R-:W-:Y:S01]  /*1d1f0*/  HMMA.1688.F32.TF32 R48, R168.reuse, R12, R48 ;  /* 0x0000000ca830723c */ /* 0x040fe20000081030 */
[----:B------:R-:W-:Y:S04]  /*1d200*/  LDS R5, [R201+0x53080] ;  /* 0x05308000c9057984 */ /* 0x000fe80000000800 */
[----:B------:R-:W-:Y:S03]  /*1d210*/  LDS R7, [R201+0x53480] ;  /* 0x05348000c9077984 */ /* 0x000fe60000000800 */
[----:B------:R-:W-:Y:S01]  /*1d220*/  HMMA.1688.F32.TF32 R52, R168, R8, R52 ;  /* 0x00000008a834723c */ /* 0x000fe20000081034 */
[----:B------:R-:W-:Y:S04]  /*1d230*/  LDS R168, [R200+0x52800] ;  /* 0x05280000c8a87984 */ /* 0x000fe80000000800 */
[----:B------:R-:W-:Y:S04]  /*1d240*/  LDS R170, [R200+0x52c00] ;  /* 0x052c0000c8aa7984 */ /* 0x000fe80000000800 */
[----:B------:R-:W-:Y:S04]  /*1d250*/  LDS R169, [R201+0x52800] ;  /* 0x05280000c9a97984 */ /* 0x000fe80000000800 */
[----:B------:R-:W3:Y:S01]  /*1d260*/  LDS R171, [R201+0x52c00] ;  /* 0x052c0000c9ab7984 */ /* 0x000ee20000000800 */
        /* <DEDUP_REMOVED lines=27> */
[----:B------:R-:W1:Y:S04]  /*1d420*/  LDSM.16.M88.4 R28, [R197+0x80] ;  /* 0x00008000c51c783b */ /* 0x000e680000000200 */
[----:B------:R-:W-:Y:S03]  /*1d430*/  LDS R157, [R199+0x53080] ;  /* 0x05308000c79d7984 */ /* 0x000fe60000000800 */
[C---:B------:R-:W-:Y:S01]  /*1d440*/  HMMA.1688.F32.TF32 R64, R164.reuse, R126, R64 ;  /* 0x0000007ea440723c */ /* 0x040fe20000081040 */
[----:B------:R-:W-:Y:S07]  /*1d450*/  LDS R159, [R199+0x53480] ;  /* 0x05348000c79f7984 */ /* 0x000fee0000000800 */
[C---:B------:R-:W-:Y:S08]  /*1d460*/  HMMA.1688.F32.TF32 R68, R164.reuse, R130, R68 ;  /* 0x00000082a444723c */ /* 0x040ff00000081044 */
[C---:B------:R-:W-:Y:S08]  /*1d470*/  HMMA.1688.F32.TF32 R72, R164.reuse, R26, R72 ;  /* 0x0000001aa448723c */ /* 0x040ff00000081048 */
[C---:B------:R-:W-:Y:S08]  /*1d480*/  HMMA.1688.F32.TF32 R76, R164.reuse, R22, R76 ;  /* 0x00000016a44c723c */ /* 0x040ff0000008104c */
[C---:B------:R-:W-:Y:S08]  /*1d490*/  HMMA.1688.F32.TF32 R80, R164.reuse, R18, R80 ;  /* 0x00000012a450723c */ /* 0x040ff00000081050 */
[C---:B------:R-:W-:Y:S08]  /*1d4a0*/  HMMA.1688.F32.TF32 R84, R164.reuse, R14, R84 ;  /* 0x0000000ea454723c */ /* 0x040ff00000081054 */
[----:B------:R-:W-:Y:S08]  /*1d4b0*/  HMMA.1688.F32.TF32 R88, R164, R10, R88 ;  /* 0x0000000aa458723c */ /* 0x000ff00000081058 */
[C---:B--2---:R-:W-:Y:S08]  /*1d4c0*/  HMMA.1688.F32.TF32 R100, R152.reuse, R130, R100 ;  /* 0x000000829864723c */ /* 0x044ff00000081064 */
        /* <DEDUP_REMOVED lines=18> */
[----:B------:R-:W2:Y:S03]  /*1d5f0*/  LDS R155, [R201+0x53400] ;  /* 0x05340000c99b7984 */ /* 0x000ea60000000800 */
[----:B------:R-:W-:Y:S01]  /*1d600*/  HMMA.1688.F32.TF32 R168, R168, R10, R44 ;  /* 0x0000000aa8a8723c */ /* 0x000fe2000008102c */
[----:B------:R-:W3:Y:S04]  /*1d610*/  LDSM.16.M88.4 R56, [R197+0x2080] ;  /* 0x00208000c538783b */ /* 0x000ee80000000200 */
[----:B------:R-:W-:Y:S03]  /*1d620*/  LDSM.16.M88.4 R44, [R197+0xa080] ;  /* 0x00a08000c52c783b */ /* 0x000fe60000000200 */
[C---:B------:R-:W-:Y:S01]  /*1d630*/  HMMA.1688.F32.TF32 R128, R188.reuse, R130, R32 ;  /* 0x00000082bc80723c */ /* 0x040fe20000081020 */
[----:B------:R-:W4:Y:S07]  /*1d640*/  LDSM.16.M88.4 R32, [R197+0x4080] ;  /* 0x00408000c520783b */ /* 0x000f2e0000000200 */
[C---:B------:R-:W-:Y:S01]  /*1d650*/  HMMA.1688.F32.TF32 R24, R188.reuse, R26, R36 ;  /* 0x0000001abc18723c */ /* 0x040fe20000081024 */
[----:B------:R-:W1:Y:S07]  /*1d660*/  LDSM.16.M88.4 R36, [R197+0x6080] ;  /* 0x00608000c524783b */ /* 0x000e6e0000000200 */
[C---:B------:R-:W-:Y:S01]  /*1d670*/  HMMA.1688.F32.TF32 R20, R188.reuse, R22, R40 ;  /* 0x00000016bc14723c */ /* 0x040fe20000081028 */
[----:B------:R-:W2:Y:S07]  /*1d680*/  LDSM.16.M88.4 R40, [R197+0x8080] ;  /* 0x00808000c528783b */ /* 0x000eae0000000200 */
[C---:B------:R-:W-:Y:S01]  /*1d690*/  HMMA.1688.F32.TF32 R12, R188.reuse, R14, R48 ;  /* 0x0000000ebc0c723c */ /* 0x040fe20000081030 */
[----:B------:R-:W3:Y:S07]  /*1d6a0*/  LDSM.16.M88.4 R48, [R197+0xc080] ;  /* 0x00c08000c530783b */ /* 0x000eee0000000200 */
[C---:B------:R-:W-:Y:S01]  /*1d6b0*/  HMMA.1688.F32.TF32 R8, R188.reuse, R10, R52 ;  /* 0x0000000abc08723c */ /* 0x040fe20000081034 */
[----:B------:R-:W4:Y:S07]  /*1d6c0*/  LDSM.16.M88.4 R52, [R197+0xe080] ;  /* 0x00e08000c534783b */ /* 0x000f2e0000000200 */
[C---:B------:R-:W-:Y:S08]  /*1d6d0*/  HMMA.1688.F32.TF32 R124, R188.reuse, R126, R192 ;  /* 0x0000007ebc7c723c */ /* 0x040ff000000810c0 */
[----:B------:R-:W-:Y:S08]  /*1d6e0*/  HMMA.1688.F32.TF32 R16, R188, R18, R60 ;  /* 0x00000012bc10723c */ /* 0x000ff0000008103c */
[-C--:B-1----:R-:W-:Y:S08]  /*1d6f0*/  HMMA.1688.F32.TF32 R60, R172, R28.reuse, R176 ;  /* 0x0000001cac3c723c */ /* 0x082ff000000810b0 */
[C---:B--2---:R-:W-:Y:S08]  /*1d700*/  HMMA.1688.F32.TF32 R132, R152.reuse, R28, R184 ;  /* 0x0000001c9884723c */ /* 0x044ff000000810b8 */
[C---:B---3--:R-:W-:Y:S08]  /*1d710*/  HMMA.1688.F32.TF32 R160, R152.reuse, R56, R160 ;  /* 0x0000003898a0723c */ /* 0x048ff000000810a0 */
[C---:B----4-:R-:W-:Y:S08]  /*1d720*/  HMMA.1688.F32.TF32 R164, R152.reuse, R32, R164 ;  /* 0x0000002098a4723c */ /* 0x050ff000000810a4 */
[C---:B------:R-:W-:Y:S08]  /*1d730*/  HMMA.1688.F32.TF32 R136, R152.reuse, R36, R136 ;  /* 0x000000249888723c */ /* 0x040ff00000081088 */
[C---:B------:R-:W-:Y:S08]  /*1d740*/  HMMA.1688.F32.TF32 R140, R152.reuse, R40, R140 ;  /* 0x00000028988c723c */ /* 0x040ff0000008108c */
[C---:B------:R-:W-:Y:S08]  /*1d750*/  HMMA.1688.F32.TF32 R144, R152.reuse, R44, R144 ;  /* 0x0000002c9890723c */ /* 0x040ff00000081090 */
[----:B------:R-:W-:Y:S08]  /*1d760*/  HMMA.1688.F32.TF32 R148, R152, R48, R148 ;  /* 0x000000309894723c */ /* 0x000ff00000081094 */
[-C--:B------:R-:W-:Y:S08]  /*1d770*/  HMMA.1688.F32.TF32 R92, R156, R28.reuse, R92 ;  /* 0x0000001c9c5c723c */ /* 0x080ff0000008105c */
[----:B------:R-:W-:Y:S08]  /*1d780*/  HMMA.1688.F32.TF32 R176, R4, R28, R180 ;  /* 0x0000001c04b0723c */ /* 0x000ff000000810b4 */
[C---:B------:R-:W-:Y:S08]  /*1d790*/  HMMA.1688.F32.TF32 R64, R172.reuse, R56, R64 ;  /* 0x00000038ac40723c */ /* 0x040ff00000081040 */
[C---:B------:R-:W-:Y:S08]  /*1d7a0*/  HMMA.1688.F32.TF32 R68, R172.reuse, R32, R68 ;  /* 0x00000020ac44723c */ /* 0x040ff00000081044 */
[C---:B------:R-:W-:Y:S08]  /*1d7b0*/  HMMA.1688.F32.TF32 R72, R172.reuse, R36, R72 ;  /* 0x00000024ac48723c */ /* 0x040ff00000081048 */
[C---:B------:R-:W-:Y:S08]  /*1d7c0*/  HMMA.1688.F32.TF32 R76, R172.reuse, R40, R76 ;  /* 0x00000028ac4c723c */ /* 0x040ff0000008104c */
[C---:B------:R-:W-:Y:S08]  /*1d7d0*/  HMMA.1688.F32.TF32 R80, R172.reuse, R44, R80 ;  /* 0x0000002cac50723c */ /* 0x040ff00000081050 */
[C---:B------:R-:W-:Y:S08]  /*1d7e0*/  HMMA.1688.F32.TF32 R84, R172.reuse, R48, R84 ;  /* 0x00000030ac54723c */ /* 0x040ff00000081054 */
[-C--:B------:R-:W-:Y:S01]  /*1d7f0*/  HMMA.1688.F32.TF32 R88, R172, R52.reuse, R88 ;  /* 0x00000034ac58723c */ /* 0x080fe20000081058 */
[----:B------:R-:W-:Y:S04]  /*1d800*/  LDS R172, [R202+0x53800] ;  /* 0x05380000caac7984 */ /* 0x000fe80000000800 */
[----:B------:R-:W-:Y:S03]  /*1d810*/  LDS R174, [R202+0x53c00] ;  /* 0x053c0000caae7984 */ /* 0x000fe60000000800 */
[----:B------:R-:W-:Y:S01]  /*1d820*/  HMMA.1688.F32.TF32 R152, R152, R52, R168 ;  /* 0x000000349898723c */ /* 0x000fe200000810a8 */
[----:B------:R-:W-:Y:S04]  /*1d830*/  LDS R173, [R199+0x53800] ;  /* 0x05380000c7ad7984 */ /* 0x000fe80000000800 */
[----:B------:R-:W1:Y:S03]  /*1d840*/  LDS R175, [R199+0x53c00] ;  /* 0x053c0000c7af7984 */ /* 0x000e660000000800 */
[C---:B------:R-:W-:Y:S01]  /*1d850*/  HMMA.1688.F32.TF32 R96, R156.reuse, R56, R96 ;  /* 0x000000389c60723c */ /* 0x040fe20000081060 */
[----:B------:R-:W-:Y:S04]  /*1d860*/  LDS R168, [R202+0x53880] ;  /* 0x05388000caa87984 */ /* 0x000fe80000000800 */
[----:B------:R-:W-:Y:S03]  /*1d870*/  LDS R170, [R202+0x53c80] ;  /* 0x053c8000caaa7984 */ /* 0x000fe60000000800 */
[C---:B------:R-:W-:Y:S01]  /*1d880*/  HMMA.1688.F32.TF32 R100, R156.reuse, R32, R100 ;  /* 0x000000209c64723c */ /* 0x040fe20000081064 */
[----:B------:R-:W-:Y:S04]  /*1d890*/  LDS R169, [R199+0x53880] ;  /* 0x05388000c7a97984 */ /* 0x000fe80000000800 */
[----:B------:R-:W2:Y:S03]  /*1d8a0*/  LDS R171, [R199+0x53c80] ;  /* 0x053c8000c7ab7984 */ /* 0x000ea60000000800 */
        /* <DEDUP_REMOVED lines=10> */
[C---:B------:R-:W-:Y:S08]  /*1d950*/  HMMA.1688.F32.TF32 R128, R4.reuse, R32, R128 ;  /* 0x000000200480723c */ /* 0x040ff00000081080 */
[C---:B------:R-:W-:Y:S08]  /*1d960*/  HMMA.1688.F32.TF32 R24, R4.reuse, R36, R24 ;  /* 0x000000240418723c */ /* 0x040ff00000081018 */
[C---:B------:R-:W-:Y:S08]  /*1d970*/  HMMA.1688.F32.TF32 R20, R4.reuse, R40, R20 ;  /* 0x000000280414723c */ /* 0x040ff00000081014 */
[C---:B------:R-:W-:Y:S01]  /*1d980*/  HMMA.1688.F32.TF32 R12, R4.reuse, R48, R12 ;  /* 0x00000030040c723c */ /* 0x040fe2000008100c */
[----:B------:R-:W-:Y:S01]  /*1d990*/  IADD3 R206, R212, -0x5, RZ ;  /* 0xfffffffbd4ce7810 */ /* 0x000fe20007ffe0ff */
[----:B------:R-:W4:Y:S06]  /*1d9a0*/  LDL R29, [R1+0x364] ;  /* 0x00036400011d7983 */ /* 0x000f2c0000100800 */
[C---:B------:R-:W-:Y:S01]  /*1d9b0*/  HMMA.1688.F32.TF32 R16, R4.reuse, R44, R16 ;  /* 0x0000002c0410723c */ /* 0x040fe20000081010 */
[C---:B------:R-:W-:Y:S01]  /*1d9c0*/  ISETP.GE.AND P1, PT, R208.reuse, UR5, PT ;  /* 0x00000005d0007c0c */ /* 0x040fe2000bf26270 */
[----:B------:R-:W4:Y:S06]  /*1d9d0*/  LDL R28, [R1+0x348] ;  /* 0x00034800011c7983 */ /* 0x000f2c0000100800 */
[----:B------:R-:W-:Y:S01]  /*1d9e0*/  HMMA.1688.F32.TF32 R4, R4, R52, R8 ;  /* 0x000000340404723c */ /* 0x000fe20000081008 */
[----:B------:R-:W-:Y:S04]  /*1d9f0*/  LDS R8, [R200+0x53880] ;  /* 0x05388000c8087984 */ /* 0x000fe80000000800 */
[----:B------:R-:W-:Y:S04]  /*1da00*/  LDS R10, [R200+0x53c80] ;  /* 0x053c8000c80a7984 */ /* 0x000fe80000000800 */
[----:B------:R-:W-:Y:S04]  /*1da10*/  LDS R9, [R201+0x53880] ;  /* 0x05388000c9097984 */ /* 0x000fe80000000800 */
[----:B------:R-:W3:Y:S01]  /*1da20*/  LDS R11, [R201+0x53c80] ;  /* 0x053c8000c90b7984 */ /* 0x000ee20000000800 */
[----:B-1----:R-:W-:Y:S01]  /*1da30*/  HMMA.1688.F32.TF32 R84, R172, R50, R84 ;  /* 0x00000032ac54723c */ /* 0x002fe20000081054 */
[----:B------:R-:W-:-:S02]  /*1da40*/  LOP3.LUT R195, R208, 0x4, RZ, 0xfc, !PT ;  /* 0x00000004d0c37812 */ /* 0x000fc400078efcff */
[----:B------:R-:W-:-:S05]  /*1da50*/  ISETP.LE.AND P0, PT, R206, UR4, PT ;  /* 0x00000004ce007c0c */ /* 0x000fca000bf03270 */
[----:B--2---:R-:W-:Y:S01]  /*1da60*/  HMMA.1688.F32.TF32 R116, R168, R50, R116 ;  /* 0x00000032a874723c */ /* 0x004fe20000081074 */
[----:B------:R-:W-:-:S07]  /*1da70*/  IADD3 R203, R203, 0x1, RZ ;  /* 0x00000001cbcb7810 */ /* 0x000fce0007ffe0ff */
[----:B---3--:R-:W-:Y:S01]  /*1da80*/  HMMA.1688.F32.TF32 R148, R156, R50, R148 ;  /* 0x000000329c94723c */ /* 0x008fe20000081094 */
[----:B------:R-:W-:-:S07]  /*1da90*/  LOP3.LUT R206, R208, 0x8, RZ, 0xfc, !PT ;  /* 0x00000008d0ce7812 */ /* 0x000fce00078efcff */
[----:B------:R-:W-:Y:S01]  /*1daa0*/  HMMA.1688.F32.TF32 R88, R172, R54, R88 ;  /* 0x00000036ac58723c */ /* 0x000fe20000081058 */
[----:B------:R-:W-:-:S07]  /*1dab0*/  ISETP.GE.AND P2, PT, R206, UR5, PT ;  /* 0x00000005ce007c0c */ /* 0x000fce000bf46270 */
[----:B------:R-:W-:Y:S08]  /*1dac0*/  HMMA.1688.F32.TF32 R120, R168, R54, R120 ;  /* 0x00000036a878723c */ /* 0x000ff00000081078 */
[----:B------:R-:W-:Y:S08]  /*1dad0*/  HMMA.1688.F32.TF32 R48, R8, R50, R12 ;  /* 0x000000320830723c */ /* 0x000ff0000008100c */
[----:B------:R-:W-:Y:S01]  /*1dae0*/  HMMA.1688.F32.TF32 R152, R156, R54, R152 ;  /* 0x000000369c98723c */ /* 0x000fe20000081098 */
[----:B------:R-:W-:Y:S01]  /*1daf0*/  SEL R12, RZ, 0x4, P1 ;  /* 0x00000004ff0c7807 */ /* 0x000fe20000800000 */
[----:B------:R-:W2:Y:S01]  /*1db00*/  LDL R15, [R1+0x38] ;  /* 0x00003800010f7983 */ /* 0x000ea20000100800 */
[----:B------:R-:W-:-:S02]  /*1db10*/  ISETP.GE.AND P1, PT, R195, UR5, PT ;  /* 0x00000005c3007c0c */ /* 0x000fc4000bf26270 */
[----:B------:R-:W-:-:S03]  /*1db20*/  SEL R12, R12, RZ, !P0 ;  /* 0x000000ff0c0c7207 */ /* 0x000fc60004000000 */
[----:B------:R-:W-:Y:S01]  /*1db30*/  HMMA.1688.F32.TF32 R52, R8, R54, R4 ;  /* 0x000000360834723c */ /* 0x000fe20000081004 */
[----:B------:R-:W-:Y:S02]  /*1db40*/  ISETP.NE.U32.AND P3, PT, R12, RZ, PT ;  /* 0x000000ff0c00720c */ /* 0x000fe40003f65070 */
[----:B------:R-:W-:Y:S01]  /*1db50*/  LOP3.LUT R195, R208, 0xc, RZ, 0xfc, !PT ;  /* 0x0000000cd0c37812 */ /* 0x000fe200078efcff */
[----:B------:R-:W3:Y:S03]  /*1db60*/  LDL R12, [R1+0x4] ;  /* 0x00000400010c7983 */ /* 0x000ee60000100800 */
[----:B------:R-:W-:Y:S02]  /*1db70*/  SEL R5, RZ, 0x4, P1 ;  /* 0x00000004ff057807 */ /* 0x000fe40000800000 */
[----:B------:R-:W-:Y:S01]  /*1db80*/  ISETP.GT.AND P1, PT, R203, 0x4, PT ;  /* 0x00000004cb00780c */ /* 0x000fe20003f24270 */
[----:B------:R-:W-:Y:S01]  /*1db90*/  HMMA.1688.F32.TF32 R60, R172, R30, R60 ;  /* 0x0000001eac3c723c */ /* 0x000fe2000008103c */
[----:B------:R-:W-:-:S02]  /*1dba0*/  SEL R5, R5, RZ, !P0 ;  /* 0x000000ff05057207 */ /* 0x000fc40004000000 */
[----:B------:R-:W-:Y:S02]  /*1dbb0*/  IADD3 R4, P4, R196, R213, RZ ;  /* 0x000000d5c4047210 */ /* 0x000fe40007f9e0ff */
[----:B------:R-:W-:-:S03]  /*1dbc0*/  SEL R203, R203, RZ, !P1 ;  /* 0x000000ffcbcb7207 */ /* 0x000fc60004800000 */
[----:B------:R-:W-:Y:S01]  /*1dbd0*/  HMMA.1688.F32.TF32 R64, R172, R58, R64 ;  /* 0x0000003aac40723c */ /* 0x000fe20000081040 */
[----:B------:R-:W-:Y:S02]  /*1dbe0*/  SEL R6, RZ, 0x4, P2 ;  /* 0x00000004ff067807 */ /* 0x000fe40001000000 */
[----:B------:R-:W-:Y:S02]  /*1dbf0*/  LOP3.LUT R206, R208, 0x10, RZ, 0xfc, !PT ;  /* 0x00000010d0ce7812 */ /* 0x000fe400078efcff */
[----:B------:R-:W-:-:S03]  /*1dc00*/  ISETP.NE.U32.AND P2, PT, R5, RZ, PT ;  /* 0x000000ff0500720c */ /* 0x000fc60003f45070 */
[----:B------:R-:W-:Y:S01]  /*1dc10*/  HMMA.1688.F32.TF32 R68, R172, R34, R68 ;  /* 0x00000022ac44723c */ /* 0x000fe20000081044 */
[----:B------:R-:W-:Y:S01]  /*1dc20*/  IMAD.X R5, R3, 0x1, R214, P4 ;  /* 0x0000000103057824 */ /* 0x000fe200020e06d6 */
[----:B------:R-:W-:-:S06]  /*1dc30*/  ISETP.GE.AND P4, PT, R195, UR5, PT ;  /* 0x00000005c3007c0c */ /* 0x000fcc000bf86270 */
[----:B------:R-:W-:Y:S01]  /*1dc40*/  HMMA.1688.F32.TF32 R72, R172, R38, R72 ;  /* 0x00000026ac48723c */ /* 0x000fe20000081048 */
[----:B------:R-:W-:-:S07]  /*1dc50*/  ISETP.GE.AND P5, PT, R206, UR5, PT ;  /* 0x00000005ce007c0c */ /* 0x000fce000bfa6270 */
[----:B------:R-:W-:Y:S01]  /*1dc60*/  HMMA.1688.F32.TF32 R76, R172, R42, R76 ;  /* 0x0000002aac4c723c */ /* 0x000fe2000008104c */
[----:B------:R-:W-:-:S07]  /*1dc70*/  SEL R6, R6, RZ, !P0 ;  /* 0x000000ff06067207 */ /* 0x000fce0004000000 */
[----:B------:R-:W-:Y:S08]  /*1dc80*/  HMMA.1688.F32.TF32 R80, R172, R46, R80 ;  /* 0x0000002eac50723c */ /* 0x000ff00000081050 */
[----:B------:R-:W-:Y:S08]  /*1dc90*/  HMMA.1688.F32.TF32 R172, R156, R30, R132 ;  /* 0x0000001e9cac723c */ /* 0x000ff00000081084 */
        /* <DEDUP_REMOVED lines=8> */
[----:B------:R-:W-:-:S07]  /*1dd20*/  SEL R7, RZ, 0x4, P4 ;  /* 0x00000004ff077807 */ /* 0x000fce0002000000 */
[C---:B------:R-:W-:Y:S08]  /*1dd30*/  HMMA.1688.F32.TF32 R164, R8.reuse, R30, R176 ;  /* 0x0000001e08a4723c */ /* 0x040ff000000810b0 */
[C---:B------:R-:W-:Y:S08]  /*1dd40*/  HMMA.1688.F32.TF32 R180, R8.reuse, R58, R124 ;  /* 0x0000003a08b4723c */ /* 0x040ff0000008107c */
[C---:B------:R-:W-:Y:S08]  /*1dd50*/  HMMA.1688.F32.TF32 R32, R8.reuse, R34, R128 ;  /* 0x000000220820723c */ /* 0x040ff00000081080 */
[C---:B------:R-:W-:Y:S08]  /*1dd60*/  HMMA.1688.F32.TF32 R36, R8.reuse, R38, R24 ;  /* 0x000000260824723c */ /* 0x040ff00000081018 */
[C---:B------:R-:W-:Y:S08]  /*1dd70*/  HMMA.1688.F32.TF32 R40, R8.reuse, R42, R20 ;  /* 0x0000002a0828723c */ /* 0x040ff00000081014 */
[----:B------:R-:W-:Y:S01]  /*1dd80*/  HMMA.1688.F32.TF32 R44, R8, R46, R16 ;  /* 0x0000002e082c723c */ /* 0x000fe20000081010 */
[----:B------:R-:W-:Y:S01]  /*1dd90*/  ISETP.NE.U32.AND P1, PT, R6, RZ, PT ;  /* 0x000000ff0600720c */ /* 0x000fe20003f25070 */
[----:B------:R-:W2:Y:S01]  /*1dda0*/  LDL R17, [R1+0x18] ;  /* 0x0000180001117983 */ /* 0x000ea20000100800 */
[----:B------:R-:W-:-:S03]  /*1ddb0*/  SEL R7, R7, RZ, !P0 ;  /* 0x000000ff07077207 */ /* 0x000fc60004000000 */
[----:B------:R-:W-:Y:S01]  /*1ddc0*/  BAR.SYNC.DEFER_BLOCKING 0x0 ;  /* 0x0000000000007b1d */ /* 0x000fe20000010000 */
[----:B-----5:R-:W-:Y:S01]  /*1ddd0*/  IMAD R8, R203, 0x4000, R205 ;  /* 0x00004000cb087824 */ /* 0x020fe200078e02cd */
[C---:B------:R-:W-:Y:S02]  /*1dde0*/  LOP3.LUT R11, R208.reuse, 0x14, RZ, 0xfc, !PT ;  /* 0x00000014d00b7812 */ /* 0x040fe400078efcff */
[----:B------:R-:W-:Y:S02]  /*1ddf0*/  ISETP.NE.U32.AND P4, PT, R7, RZ, PT ;  /* 0x000000ff0700720c */ /* 0x000fe40003f85070 */
[C---:B------:R-:W-:Y:S01]  /*1de00*/  LOP3.LUT R10, R208.reuse, 0x18, RZ, 0xfc, !PT ;  /* 0x00000018d00a7812 */ /* 0x040fe200078efcff */
[----:B------:R-:W2:Y:S01]  /*1de10*/  LDL R16, [R1+0x1c] ;  /* 0x00001c0001107983 */ /* 0x000ea20000100800 */
[C---:B------:R-:W-:Y:S02]  /*1de20*/  LOP3.LUT R14, R208.reuse, 0x2c, RZ, 0xfc, !PT ;  /* 0x0000002cd00e7812 */ /* 0x040fe400078efcff */
[----:B------:R-:W-:Y:S01]  /*1de30*/  LOP3.LUT R13, R208, 0x30, RZ, 0xfc, !PT ;  /* 0x00000030d00d7812 */ /* 0x000fe200078efcff */
[----:B------:R-:W2:Y:S04]  /*1de40*/  LDL R18, [R1+0x2c] ;  /* 0x00002c0001127983 */ /* 0x000ea80000100800 */
[----:B------:R-:W1:Y:S04]  /*1de50*/  S2R R206, SR_TID.X ;  /* 0x0000000000ce7919 */ /* 0x000e680000002100 */
[----:B------:R-:W2:Y:S04]  /*1de60*/  LDL R22, [R1+0x60] ;  /* 0x0000600001167983 */ /* 0x000ea80000100800 */
[----:B------:R-:W2:Y:S04]  /*1de70*/  LDL R21, [R1+0x88] ;  /* 0x0000880001157983 */ /* 0x000ea80000100800 */
[----:B------:R-:W-:Y:S01]  /*1de80*/  @!PT LDS RZ, [RZ] ;  /* 0x00000000fffff984 */ /* 0x000fe20000000800 */
[----:B------:R-:W-:Y:S01]  /*1de90*/  @!PT LDS RZ, [RZ] ;  /* 0x00000000fffff984 */ /* 0x000fe20000000800 */
[----:B------:R-:W-:Y:S01]  /*1dea0*/  @!PT LDS RZ, [RZ] ;  /* 0x00000000fffff984 */ /* 0x000fe20000000800 */
[----:B------:R1:W-:Y:S04]  /*1deb0*/  LDGSTS.E [R8+0x50000], [R4.64], P3 ;  /* 0x5000000004087fae */ /* 0x0003e80009921848 */
[----:B------:R-:W2:Y:S04]  /*1dec0*/  LDL R20, [R1+0x6c] ;  /* 0x00006c0001147983 */ /* 0x000ea80000100800 */
[----:B------:R-:W2:Y:S01]  /*1ded0*/  LDL R23, [R1+0xec] ;  /* 0x0000ec0001177983 */ /* 0x000ea20000100800 */
[----:B-1----:R-:W-:-:S03]  /*1dee0*/  SEL R5, RZ, 0x4, P5 ;  /* 0x00000004ff057807 */ /* 0x002fc60002800000 */
[----:B------:R-:W2:Y:S01]  /*1def0*/  LDL R24, [R1+0x394] ;  /* 0x0003940001187983 */ /* 0x000ea20000100800 */
[C---:B------:R-:W-:Y:S02]  /*1df00*/  IADD3 R4, P3, R196.reuse, R217, RZ ;  /* 0x000000d9c4047210 */ /* 0x040fe40007f7e0ff */
[----:B------:R-:W-:Y:S01]  /*1df10*/  IADD3 R6, P5, R196, R221, RZ ;  /* 0x000000ddc4067210 */ /* 0x000fe20007fbe0ff */
[----:B------:R-:W2:Y:S01]  /*1df20*/  LDL R27, [R1+0x1a8] ;  /* 0x0001a800011b7983 */ /* 0x000ea20000100800 */
[----:B------:R-:W-:Y:S01]  /*1df30*/  SEL R9, R5, RZ, !P0 ;  /* 0x000000ff05097207 */ /* 0x000fe20004000000 */
[C---:B------:R-:W-:Y:S02]  /*1df40*/  IMAD.X R5, R3.reuse, 0x1, R218, P3 ;  /* 0x0000000103057824 */ /* 0x040fe400018e06da */
[----:B------:R-:W-:Y:S01]  /*1df50*/  IMAD.X R7, R3, 0x1, R222, P5 ;  /* 0x0000000103077824 */ /* 0x000fe200028e06de */
[----:B------:R-:W2:Y:S04]  /*1df60*/  LDL R26, [R1+0x1e4] ;  /* 0x0001e400011a7983 */ /* 0x000ea80000100800 */
[----:B------:R1:W-:Y:S01]  /*1df70*/  LDGSTS.E [R8+0x50400], [R4.64], P2 ;  /* 0x5040000004087fae */ /* 0x0003e20009121848 */
[----:B------:R-:W-:-:S02]  /*1df80*/  ISETP.GE.AND P2, PT, R11, UR5, PT ;  /* 0x000000050b007c0c */ /* 0x000fc4000bf46270 */
[----:B------:R-:W-:Y:S01]  /*1df90*/  ISETP.GE.AND P5, PT, R10, UR5, PT ;  /* 0x000000050a007c0c */ /* 0x000fe2000bfa6270 */
[----:B------:R4:W-:Y:S01]  /*1dfa0*/  LDGSTS.E [R8+0x50800], [R6.64], P1 ;  /* 0x5080000006087fae */ /* 0x0009e20008921848 */
[----:B------:R-:W-:Y:S02]  /*1dfb0*/  ISETP.NE.U32.AND P3, PT, R9, RZ, PT ;  /* 0x000000ff0900720c */ /* 0x000fe40003f65070 */
[----:B------:R-:W-:Y:S01]  /*1dfc0*/  LOP3.LUT R10, R208, 0x20, RZ, 0xfc, !PT ;  /* 0x00000020d00a7812 */ /* 0x000fe200078efcff */
[----:B------:R-:W2:Y:S01]  /*1dfd0*/  LDL R25, [R1+0x204] ;  /* 0x0002040001197983 */ /* 0x000ea20000100800 */
[----:B-1----:R-:W-:Y:S02]  /*1dfe0*/  SEL R5, RZ, 0x4, P5 ;  /* 0x00000004ff057807 */ /* 0x002fe40002800000 */
[----:B----4-:R-:W-:Y:S02]  /*1dff0*/  SEL R7, RZ, 0x4, P2 ;  /* 0x00000004ff077807 */ /* 0x010fe40001000000 */
[----:B------:R-:W-:-:S02]  /*1e000*/  IADD3 R4, P1, R196, R225, RZ ;  /* 0x000000e1c4047210 */ /* 0x000fc40007f3e0ff */
[----:B------:R-:W-:Y:S02]  /*1e010*/  IADD3 R6, P5, R196, R229, RZ ;  /* 0x000000e5c4067210 */ /* 0x000fe40007fbe0ff */
[----:B------:R-:W-:Y:S02]  /*1e020*/  SEL R7, R7, RZ, !P0 ;  /* 0x000000ff07077207 */ /* 0x000fe40004000000 */
[----:B------:R-:W-:Y:S01]  /*1e030*/  SEL R9, R5, RZ, !P0 ;  /* 0x000000ff05097207 */ /* 0x000fe20004000000 */
[----:B------:R-:W-:Y:S01]  /*1e040*/  IMAD.X R5, R3, 0x1, R226, P1 ;  /* 0x0000000103057824 */ /* 0x000fe200008e06e2 */
[----:B------:R-:W-:Y:S01]  /*1e050*/  ISETP.NE.U32.AND P2, PT, R7, RZ, PT ;  /* 0x000000ff0700720c */ /* 0x000fe20003f45070 */
[----:B------:R-:W-:Y:S01]  /*1e060*/  IMAD.X R7, R3, 0x1, R230, P5 ;  /* 0x0000000103077824 */ /* 0x000fe200028e06e6 */
[----:B------:R-:W-:Y:S02]  /*1e070*/  ISETP.GE.AND P5, PT, R10, UR5, PT ;  /* 0x000000050a007c0c */ /* 0x000fe4000bfa6270 */
[----:B------:R1:W-:Y:S01]  /*1e080*/  LDGSTS.E [R8+0x50c00], [R4.64], P4 ;  /* 0x50c0000004087fae */ /* 0x0003e2000a121848 */
[----:B------:R-:W-:-:S03]  /*1e090*/  LOP3.LUT R11, R208, 0x1c, RZ, 0xfc, !PT ;  /* 0x0000001cd00b7812 */ /* 0x000fc600078efcff */
[----:B------:R4:W-:Y:S01]  /*1e0a0*/  LDGSTS.E [R8+0x51000], [R6.64], P3 ;  /* 0x5100000006087fae */ /* 0x0009e20009921848 */
[----:B------:R-:W-:Y:S02]  /*1e0b0*/  ISETP.NE.U32.AND P1, PT, R9, RZ, PT ;  /* 0x000000ff0900720c */ /* 0x000fe40003f25070 */
[----:B------:R-:W-:Y:S02]  /*1e0c0*/  ISETP.GE.AND P4, PT, R11, UR5, PT ;  /* 0x000000050b007c0c */ /* 0x000fe4000bf86270 */
[----:B-1----:R-:W-:Y:S02]  /*1e0d0*/  SEL R5, RZ, 0x4, P5 ;  /* 0x00000004ff057807 */ /* 0x002fe40002800000 */
[----:B------:R-:W-:Y:S02]  /*1e0e0*/  IADD3 R4, P3, R196, R233, RZ ;  /* 0x000000e9c4047210 */ /* 0x000fe40007f7e0ff */
[----:B------:R-:W-:Y:S02]  /*1e0f0*/  SEL R9, R5, RZ, !P0 ;  /* 0x000000ff05097207 */ /* 0x000fe40004000000 */
[----:B------:R-:W-:Y:S01]  /*1e100*/  LOP3.LUT R11, R208, 0x24, RZ, 0xfc, !PT ;  /* 0x00000024d00b7812 */ /* 0x000fe200078efcff */
[----:B------:R-:W-:Y:S01]  /*1e110*/  IMAD.X R5, R3, 0x1, R234, P3 ;  /* 0x0000000103057824 */ /* 0x000fe200018e06ea */
[----:B----4-:R-:W-:-:S04]  /*1e120*/  SEL R7, RZ, 0x4, P4 ;  /* 0x00000004ff077807 */ /* 0x010fc80002000000 */
[----:B------:R1:W-:Y:S01]  /*1e130*/  LDGSTS.E [R8+0x51400], [R4.64], P2 ;  /* 0x5140000004087fae */ /* 0x0003e20009121848 */
[----:B------:R-:W-:-:S03]  /*1e140*/  ISETP.GE.AND P2, PT, R11, UR5, PT ;  /* 0x000000050b007c0c */ /* 0x000fc6000bf46270 */
[----:B------:R-:W4:Y:S01]  /*1e150*/  LDL R11, [R1+0xc] ;  /* 0x00000c00010b7983 */ /* 0x000f220000100800 */
[----:B------:R-:W-:Y:S02]  /*1e160*/  IADD3 R6, P5, R196, R237, RZ ;  /* 0x000000edc4067210 */ /* 0x000fe40007fbe0ff */
[----:B------:R-:W-:Y:S02]  /*1e170*/  SEL R7, R7, RZ, !P0 ;  /* 0x000000ff07077207 */ /* 0x000fe40004000000 */
[----:B------:R-:W-:Y:S02]  /*1e180*/  LOP3.LUT R10, R208, 0x28, RZ, 0xfc, !PT ;  /* 0x00000028d00a7812 */ /* 0x000fe400078efcff */
[----:B------:R-:W-:Y:S01]  /*1e190*/  ISETP.NE.U32.AND P4, PT, R7, RZ, PT ;  /* 0x000000ff0700720c */ /* 0x000fe20003f85070 */
[----:B------:R-:W-:Y:S01]  /*1e1a0*/  IMAD.X R7, R3, 0x1, R238, P5 ;  /* 0x0000000103077824 */ /* 0x000fe200028e06ee */
[----:B------:R-:W-:Y:S02]  /*1e1b0*/  ISETP.GE.AND P5, PT, R10, UR5, PT ;  /* 0x000000050a007c0c */ /* 0x000fe4000bfa6270 */
[----:B------:R-:W2:Y:S01]  /*1e1c0*/  LDL R10, [R1+0x28] ;  /* 0x00002800010a7983 */ /* 0x000ea20000100800 */
[----:B------:R-:W-:-:S02]  /*1e1d0*/  ISETP.NE.U32.AND P3, PT, R9, RZ, PT ;  /* 0x000000ff0900720c */ /* 0x000fc40003f65070 */
[----:B-1----:R-:W-:Y:S01]  /*1e1e0*/  SEL R5, RZ, 0x4, P5 ;  /* 0x00000004ff057807 */ /* 0x002fe20002800000 */
[----:B------:R1:W-:Y:S01]  /*1e1f0*/  LDGSTS.E [R8+0x51800], [R6.64], P1 ;  /* 0x5180000006087fae */ /* 0x0003e20008921848 */
[----:B------:R-:W-:Y:S02]  /*1e200*/  IADD3 R4, P1, R196, R241, RZ ;  /* 0x000000f1c4047210 */ /* 0x000fe40007f3e0ff */
[----:B------:R-:W-:-:S03]  /*1e210*/  SEL R9, R5, RZ, !P0 ;  /* 0x000000ff05097207 */ /* 0x000fc60004000000 */
[----:B------:R-:W-:-:S05]  /*1e220*/  IMAD.X R5, R3, 0x1, R242, P1 ;  /* 0x0000000103057824 */ /* 0x000fca00008e06f2 */
[----:B------:R3:W-:Y:S01]  /*1e230*/  LDGSTS.E [R8+0x51c00], [R4.64], P4 ;  /* 0x51c0000004087fae */ /* 0x0007e2000a121848 */
[----:B-1----:R-:W-:Y:S02]  /*1e240*/  SEL R7, RZ, 0x4, P2 ;  /* 0x00000004ff077807 */ /* 0x002fe40001000000 */
[----:B------:R-:W-:Y:S02]  /*1e250*/  IADD3 R6, P5, R196, R245, RZ ;  /* 0x000000f5c4067210 */ /* 0x000fe40007fbe0ff */
[----:B------:R-:W-:-:S04]  /*1e260*/  SEL R7, R7, RZ, !P0 ;  /* 0x000000ff07077207 */ /* 0x000fc80004000000 */
[----:B------:R-:W-:Y:S01]  /*1e270*/  ISETP.NE.U32.AND P2, PT, R7, RZ, PT ;  /* 0x000000ff0700720c */ /* 0x000fe20003f45070 */
[----:B------:R-:W-:Y:S01]  /*1e280*/  IMAD.X R7, R3, 0x1, R246, P5 ;  /* 0x0000000103077824 */ /* 0x000fe200028e06f6 */
[----:B------:R-:W-:Y:S02]  /*1e290*/  ISETP.GE.AND P4, PT, R14, UR5, PT ;  /* 0x000000050e007c0c */ /* 0x000fe4000bf86270 */
[----:B------:R-:W-:Y:S01]  /*1e2a0*/  ISETP.GE.AND P5, PT, R13, UR5, PT ;  /* 0x000000050d007c0c */ /* 0x000fe2000bfa6270 */
[----:B------:R-:W2:Y:S04]  /*1e2b0*/  LDL R14, [R1+0x4c] ;  /* 0x00004c00010e7983 */ /* 0x000ea80000100800 */
[----:B------:R1:W-:Y:S01]  /*1e2c0*/  LDGSTS.E [R8+0x52000], [R6.64], P3 ;  /* 0x5200000006087fae */ /* 0x0003e20009921848 */
[----:B---3--:R-:W-:-:S02]  /*1e2d0*/  SEL R5, RZ, 0x4, P5 ;  /* 0x00000004ff057807 */ /* 0x008fc40002800000 */
[----:B------:R-:W-:Y:S01]  /*1e2e0*/  ISETP.NE.U32.AND P1, PT, R9, RZ, PT ;  /* 0x000000ff0900720c */ /* 0x000fe20003f25070 */
[----:B------:R-:W3:Y:S01]  /*1e2f0*/  LDL R13, [R1+0x48] ;  /* 0x00004800010d7983 */ /* 0x000ee20000100800 */
[----:B-1----:R-:W-:Y:S02]  /*1e300*/  SEL R7, RZ, 0x4, P4 ;  /* 0x00000004ff077807 */ /* 0x002fe40002000000 */
[C---:B------:R-:W-:Y:S02]  /*1e310*/  IADD3 R6, P5, R196.reuse, R12, RZ ;  /* 0x0000000cc4067210 */ /* 0x040fe40007fbe0ff */
[----:B------:R-:W-:Y:S01]  /*1e320*/  SEL R7, R7, RZ, !P0 ;  /* 0x000000ff07077207 */ /* 0x000fe20004000000 */
[----:B------:R-:W3:Y:S01]  /*1e330*/  LDL R12, [R1+0x3c] ;  /* 0x00003c00010c7983 */ /* 0x000ee20000100800 */
[----:B------:R-:W-:Y:S02]  /*1e340*/  IADD3 R4, P3, R196, R249, RZ ;  /* 0x000000f9c4047210 */ /* 0x000fe40007f7e0ff */
[----:B------:R-:W-:-:S02]  /*1e350*/  ISETP.NE.U32.AND P4, PT, R7, RZ, PT ;  /* 0x000000ff0700720c */ /* 0x000fc40003f85070 */
[----:B------:R-:W-:Y:S01]  /*1e360*/  SEL R9, R5, RZ, !P0 ;  /* 0x000000ff05097207 */ /* 0x000fe20004000000 */
[----:B------:R-:W-:-:S05]  /*1e370*/  IMAD.X R5, R3, 0x1, R250, P3 ;  /* 0x0000000103057824 */ /* 0x000fca00018e06fa */
[----:B------:R1:W-:Y:S01]  /*1e380*/  LDGSTS.E [R8+0x52400], [R4.64], P2 ;  /* 0x5240000004087fae */ /* 0x0003e20009121848 */
[----:B----4-:R-:W-:Y:S01]  /*1e390*/  IMAD.X R7, R3, 0x1, R11, P5 ;  /* 0x0000000103077824 */ /* 0x010fe200028e060b */
[----:B------:R-:W-:-:S04]  /*1e3a0*/  LOP3.LUT R11, R208, 0x38, RZ, 0xfc, !PT ;  /* 0x00000038d00b7812 */ /* 0x000fc800078efcff */
[----:B------:R-:W-:Y:S01]  /*1e3b0*/  ISETP.GE.AND P5, PT, R11, UR5, PT ;  /* 0x000000050b007c0c */ /* 0x000fe2000bfa6270 */
[----:B------:R2:W-:Y:S04]  /*1e3c0*/  LDGSTS.E [R8+0x52800], [R6.64], P1 ;  /* 0x5280000006087fae */ /* 0x0005e80008921848 */
[----:B------:R-:W4:Y:S01]  /*1e3d0*/  LDL R11, [R1+0x58] ;  /* 0x00005800010b7983 */ /* 0x000f220000100800 */
[----:B-1----:R-:W-:Y:S02]  /*1e3e0*/  SEL R5, RZ, 0x4, P5 ;  /* 0x00000004ff057807 */ /* 0x002fe40002800000 */
[----:B--2---:R-:W-:Y:S02]  /*1e3f0*/  IADD3 R6, P5, R196, R10, RZ ;  /* 0x0000000ac4067210 */ /* 0x004fe40007fbe0ff */
[----:B------:R-:W2:Y:S01]  /*1e400*/  LDL R10, [R1+0x5c] ;  /* 0x00005c00010a7983 */ /* 0x000ea20000100800 */
[----:B------:R-:W-:-:S04]  /*1e410*/  LOP3.LUT R19, R208, 0x34, RZ, 0xfc, !PT ;  /* 0x00000034d0137812 */ /* 0x000fc800078efcff */
[----:B------:R-:W-:Y:S02]  /*1e420*/  ISETP.GE.AND P2, PT, R19, UR5, PT ;  /* 0x0000000513007c0c */ /* 0x000fe4000bf46270 */
[----:B------:R-:W-:Y:S01]  /*1e430*/  ISETP.NE.U32.AND P3, PT, R9, RZ, PT ;  /* 0x000000ff0900720c */ /* 0x000fe20003f65070 */
[----:B------:R-:W2:Y:S01]  /*1e440*/  LDL R19, [R1+0xa8] ;  /* 0x0000a80001137983 */ /* 0x000ea20000100800 */
[----:B------:R-:W-:Y:S02]  /*1e450*/  SEL R7, RZ, 0x4, P2 ;  /* 0x00000004ff077807 */ /* 0x000fe40001000000 */
[----:B------:R-:W-:Y:S02]  /*1e460*/  IADD3 R4, P1, R196, R17, RZ ;  /* 0x00000011c4047210 */ /* 0x000fe40007f3e0ff */
[----:B------:R-:W-:Y:S02]  /*1e470*/  SEL R7, R7, RZ, !P0 ;  /* 0x000000ff07077207 */ /* 0x000fe40004000000 */
[----:B------:R-:W-:Y:S01]  /*1e480*/  SEL R9, R5, RZ, !P0 ;  /* 0x000000ff05097207 */ /* 0x000fe20004000000 */
[----:B------:R-:W-:Y:S01]  /*1e490*/  IMAD.X R5, R3, 0x1, R16, P1 ;  /* 0x0000000103057824 */ /* 0x000fe200008e0610 */
[----:B------:R-:W-:-:S02]  /*1e4a0*/  LOP3.LUT R17, R208, 0x3c, RZ, 0xfc, !PT ;  /* 0x0000003cd0117812 */ /* 0x000fc400078efcff */
[----:B------:R-:W-:Y:S01]  /*1e4b0*/  ISETP.NE.U32.AND P2, PT, R7, RZ, PT ;  /* 0x000000ff0700720c */ /* 0x000fe20003f45070 */
[----:B------:R-:W-:Y:S01]  /*1e4c0*/  IMAD.X R7, R3, 0x1, R18, P5 ;  /* 0x0000000103077824 */ /* 0x000fe200028e0612 */
[----:B------:R-:W-:Y:S01]  /*1e4d0*/  LOP3.LUT R16, R208, 0x2, RZ, 0xfc, !PT ;  /* 0x00000002d0107812 */ /* 0x000fe200078efcff */
[----:B------:R1:W-:Y:S01]  /*1e4e0*/  LDGSTS.E [R8+0x52c00], [R4.64], P4 ;  /* 0x52c0000004087fae */ /* 0x0003e2000a121848 */
[----:B------:R-:W-:Y:S02]  /*1e4f0*/  ISETP.GE.AND P5, PT, R17, UR5, PT ;  /* 0x0000000511007c0c */ /* 0x000fe4000bfa6270 */
[----:B------:R-:W-:Y:S01]  /*1e500*/  ISETP.GE.AND P4, PT, R16, UR5, PT ;  /* 0x0000000510007c0c */ /* 0x000fe2000bf86270 */
[----:B------:R3:W-:Y:S01]  /*1e510*/  LDGSTS.E [R8+0x53000], [R6.64], P3 ;  /* 0x5300000006087fae */ /* 0x0007e20009921848 */
[----:B------:R-:W-:-:S03]  /*1e520*/  ISETP.NE.U32.AND P1, PT, R9, RZ, PT ;  /* 0x000000ff0900720c */ /* 0x000fc60003f25070 */
[----:B------:R-:W2:Y:S01]  /*1e530*/  LDL R18, [R1+0x24] ;  /* 0x0000240001127983 */ /* 0x000ea20000100800 */
[----:B-1----:R-:W-:-:S03]  /*1e540*/  SEL R5, RZ, 0x4, P4 ;  /* 0x00000004ff057807 */ /* 0x002fc60002000000 */
[----:B------:R-:W2:Y:S01]  /*1e550*/  LDL R17, [R1+0x40] ;  /* 0x0000400001117983 */ /* 0x000ea20000100800 */
[C---:B------:R-:W-:Y:S02]  /*1e560*/  IADD3 R4, P3, R196.reuse, R15, RZ ;  /* 0x0000000fc4047210 */ /* 0x040fe40007f7e0ff */
[----:B---3--:R-:W-:Y:S01]  /*1e570*/  SEL R7, RZ, 0x4, P5 ;  /* 0x00000004ff077807 */ /* 0x008fe20002800000 */
[----:B------:R-:W3:Y:S01]  /*1e580*/  LDL R16, [R1+0x34] ;  /* 0x0000340001107983 */ /* 0x000ee20000100800 */
        /* <DEDUP_REMOVED lines=12> */
[----:B------:R-:W-:Y:S02]  /*1e650*/  ISETP.NE.U32.AND P3, PT, R9, RZ, PT ;  /* 0x000000ff0900720c */ /* 0x000fe40003f65070 */
[----:B------:R-:W-:Y:S01]  /*1e660*/  LOP3.LUT R12, R208, 0xe, RZ, 0xfc, !PT ;  /* 0x0000000ed00c7812 */ /* 0x000fe200078efcff */
[----:B------:R-:W3:Y:S01]  /*1e670*/  LDL R13, [R1+0x10] ;  /* 0x00001000010d7983 */ /* 0x000ee20000100800 */
[----:B-1----:R-:W-:-:S02]  /*1e680*/  SEL R5, RZ, 0x4, P5 ;  /* 0x00000004ff057807 */ /* 0x002fc40002800000 */
[----:B------:R-:W-:Y:S02]  /*1e690*/  SEL R7, RZ, 0x4, P2 ;  /* 0x00000004ff077807 */ /* 0x000fe40001000000 */
[----:B------:R-:W-:Y:S02]  /*1e6a0*/  SEL R9, R5, RZ, !P0 ;  /* 0x000000ff05097207 */ /* 0x000fe40004000000 */
[----:B------:R-:W-:Y:S02]  /*1e6b0*/  IADD3 R6, P5, R196, R215, RZ ;  /* 0x000000d7c4067210 */ /* 0x000fe40007fbe0ff */
[----:B------:R-:W-:-:S04]  /*1e6c0*/  SEL R7, R7, RZ, !P0 ;  /* 0x000000ff07077207 */ /* 0x000fc80004000000 */
[----:B------:R-:W-:Y:S01]  /*1e6d0*/  ISETP.NE.U32.AND P2, PT, R7, RZ, PT ;  /* 0x000000ff0700720c */ /* 0x000fe20003f45070 */
[----:B------:R-:W-:Y:S01]  /*1e6e0*/  IMAD.X R7, R3, 0x1, R216, P5 ;  /* 0x0000000103077824 */ /* 0x000fe200028e06d8 */
[----:B----4-:R-:W-:Y:S02]  /*1e6f0*/  IADD3 R4, P1, R196, R11, RZ ;  /* 0x0000000bc4047210 */ /* 0x010fe40007f3e0ff */
[----:B------:R-:W-:-:S03]  /*1e700*/  LOP3.LUT R11, R208, 0x12, RZ, 0xfc, !PT ;  /* 0x00000012d00b7812 */ /* 0x000fc600078efcff */
[----:B--2---:R-:W-:Y:S01]  /*1e710*/  IMAD.X R5, R3, 0x1, R10, P1 ;  /* 0x0000000103057824 */ /* 0x004fe200008e060a */
[----:B------:R-:W-:Y:S02]  /*1e720*/  LOP3.LUT R10, R205, 0x40, RZ, 0x3c, !PT ;  /* 0x00000040cd0a7812 */ /* 0x000fe400078e3cff */
[----:B------:R-:W-:Y:S02]  /*1e730*/  ISETP.GE.AND P5, PT, R11, UR5, PT ;  /* 0x000000050b007c0c */ /* 0x000fe4000bfa6270 */
[----:B------:R1:W-:Y:S01]  /*1e740*/  LDGSTS.E [R8+0x53c00], [R4.64], P4 ;  /* 0x53c0000004087fae */ /* 0x0003e2000a121848 */
[----:B------:R-:W-:Y:S01]  /*1e750*/  IMAD R10, R203, 0x4000, R10 ;  /* 0x00004000cb0a7824 */ /* 0x000fe200078e020a */
[----:B------:R-:W-:Y:S02]  /*1e760*/  ISETP.GE.AND P4, PT, R12, UR5, PT ;  /* 0x000000050c007c0c */ /* 0x000fe4000bf86270 */
[----:B------:R-:W-:Y:S02]  /*1e770*/  ISETP.NE.U32.AND P1, PT, R9, RZ, PT ;  /* 0x000000ff0900720c */ /* 0x000fe40003f25070 */
[----:B------:R2:W-:Y:S01]  /*1e780*/  LDGSTS.E [R10+0x50200], [R6.64], P3 ;  /* 0x50200000060a7fae */ /* 0x0005e20009921848 */
[----:B-1----:R-:W-:-:S02]  /*1e790*/  SEL R5, RZ, 0x4, P5 ;  /* 0x00000004ff057807 */ /* 0x002fc40002800000 */
[C---:B------:R-:W-:Y:S02]  /*1e7a0*/  IADD3 R4, P3, R196.reuse, R219, RZ ;  /* 0x000000dbc4047210 */ /* 0x040fe40007f7e0ff */
[----:B--2---:R-:W-:Y:S02]  /*1e7b0*/  SEL R7, RZ, 0x4, P4 ;  /* 0x00000004ff077807 */ /* 0x004fe40002000000 */
        /* <DEDUP_REMOVED lines=12> */
[----:B------:R-:W-:-:S03]  /*1e880*/  LOP3.LUT R9, R208, 0x22, RZ, 0xfc, !PT ;  /* 0x00000022d0097812 */ /* 0x000fc600078efcff */
[----:B------:R-:W4:Y:S01]  /*1e890*/  LDL R12, [R1+0x14] ;  /* 0x00001400010c7983 */ /* 0x000f220000100800 */
[----:B-1----:R-:W-:Y:S02]  /*1e8a0*/  SEL R5, RZ, 0x4, P5 ;  /* 0x00000004ff057807 */ /* 0x002fe40002800000 */
[----:B--2---:R-:W-:Y:S02]  /*1e8b0*/  SEL R7, RZ, 0x4, P2 ;  /* 0x00000004ff077807 */ /* 0x004fe40001000000 */
[----:B------:R-:W-:Y:S02]  /*1e8c0*/  IADD3 R6, P5, R196, R231, RZ ;  /* 0x000000e7c4067210 */ /* 0x000fe40007fbe0ff */
[----:B------:R-:W-:-:S04]  /*1e8d0*/  SEL R7, R7, RZ, !P0 ;  /* 0x000000ff07077207 */ /* 0x000fc80004000000 */
[----:B------:R-:W-:Y:S01]  /*1e8e0*/  ISETP.NE.U32.AND P2, PT, R7, RZ, PT ;  /* 0x000000ff0700720c */ /* 0x000fe20003f45070 */
[----:B------:R-:W-:Y:S01]  /*1e8f0*/  IMAD.X R7, R3, 0x1, R232, P5 ;  /* 0x0000000103077824 */ /* 0x000fe200028e06e8 */
[----:B------:R-:W-:Y:S02]  /*1e900*/  ISETP.GE.AND P5, PT, R9, UR5, PT ;  /* 0x0000000509007c0c */ /* 0x000fe4000bfa6270 */
[----:B------:R-:W2:Y:S01]  /*1e910*/  LDL R9, [R1] ;  /* 0x0000000001097983 */ /* 0x000ea20000100800 */
[----:B------:R-:W-:Y:S02]  /*1e920*/  IADD3 R4, P1, R196, R227, RZ ;  /* 0x000000e3c4047210 */ /* 0x000fe40007f3e0ff */
[----:B------:R-:W-:Y:S02]  /*1e930*/  ISETP.NE.U32.AND P3, PT, R8, RZ, PT ;  /* 0x000000ff0800720c */ /* 0x000fe40003f65070 */
[----:B------:R-:W-:Y:S01]  /*1e940*/  SEL R8, R5, RZ, !P0 ;  /* 0x000000ff05087207 */ /* 0x000fe20004000000 */
[----:B------:R-:W-:Y:S01]  /*1e950*/  IMAD.X R5, R3, 0x1, R228, P1 ;  /* 0x0000000103057824 */ /* 0x000fe200008e06e4 */
[----:B------:R-:W-:-:S04]  /*1e960*/  LOP3.LUT R11, R208, 0x1e, RZ, 0xfc, !PT ;  /* 0x0000001ed00b7812 */ /* 0x000fc800078efcff */
[----:B------:R1:W-:Y:S01]  /*1e970*/  LDGSTS.E [R10+0x50e00], [R4.64], P4 ;  /* 0x50e00000040a7fae */ /* 0x0003e2000a121848 */
[----:B------:R-:W-:Y:S02]  /*1e980*/  ISETP.GE.AND P4, PT, R11, UR5, PT ;  /* 0x000000050b007c0c */ /* 0x000fe4000bf86270 */
[----:B------:R-:W-:Y:S02]  /*1e990*/  ISETP.NE.U32.AND P1, PT, R8, RZ, PT ;  /* 0x000000ff0800720c */ /* 0x000fe40003f25070 */
[----:B------:R3:W-:Y:S01]  /*1e9a0*/  LDGSTS.E [R10+0x51200], [R6.64], P3 ;  /* 0x51200000060a7fae */ /* 0x0007e20009921848 */
[----:B-1----:R-:W-:Y:S02]  /*1e9b0*/  SEL R5, RZ, 0x4, P5 ;  /* 0x00000004ff057807 */ /* 0x002fe40002800000 */
[----:B------:R-:W-:Y:S02]  /*1e9c0*/  IADD3 R4, P3, R196, R235, RZ ;  /* 0x000000ebc4047210 */ /* 0x000fe40007f7e0ff */
[----:B---3--:R-:W-:-:S02]  /*1e9d0*/  SEL R7, RZ, 0x4, P4 ;  /* 0x00000004ff077807 */ /* 0x008fc40002000000 */
[----:B------:R-:W-:Y:S02]  /*1e9e0*/  IADD3 R6, P5, R196, R239, RZ ;  /* 0x000000efc4067210 */ /* 0x000fe40007fbe0ff */
[----:B------:R-:W-:Y:S02]  /*1e9f0*/  SEL R7, R7, RZ, !P0 ;  /* 0x000000ff07077207 */ /* 0x000fe40004000000 */
[----:B------:R-:W-:Y:S01]  /*1ea00*/  SEL R8, R5, RZ, !P0 ;  /* 0x000000ff05087207 */ /* 0x000fe20004000000 */
[----:B------:R-:W-:Y:S01]  /*1ea10*/  IMAD.X R5, R3, 0x1, R236, P3 ;  /* 0x0000000103057824 */ /* 0x000fe200018e06ec */
[C---:B------:R-:W-:Y:S02]  /*1ea20*/  LOP3.LUT R14, R208.reuse, 0x26, RZ, 0xfc, !PT ;  /* 0x00000026d00e7812 */ /* 0x040fe400078efcff */
[----:B------:R-:W-:Y:S01]  /*1ea30*/  ISETP.NE.U32.AND P4, PT, R7, RZ, PT ;  /* 0x000000ff0700720c */ /* 0x000fe20003f85070 */
[----:B------:R-:W-:Y:S01]  /*1ea40*/  IMAD.X R7, R3, 0x1, R240, P5 ;  /* 0x0000000103077824 */ /* 0x000fe200028e06f0 */
[----:B------:R-:W-:Y:S01]  /*1ea50*/  LOP3.LUT R11, R208, 0x2a, RZ, 0xfc, !PT ;  /* 0x0000002ad00b7812 */ /* 0x000fe200078efcff */
[----:B------:R1:W-:Y:S01]  /*1ea60*/  LDGSTS.E [R10+0x51600], [R4.64], P2 ;  /* 0x51600000040a7fae */ /* 0x0003e20009121848 */
[----:B------:R-:W-:-:S02]  /*1ea70*/  ISETP.GE.AND P2, PT, R14, UR5, PT ;  /* 0x000000050e007c0c */ /* 0x000fc4000bf46270 */
[----:B------:R-:W-:Y:S01]  /*1ea80*/  ISETP.GE.AND P5, PT, R11, UR5, PT ;  /* 0x000000050b007c0c */ /* 0x000fe2000bfa6270 */
[----:B------:R3:W-:Y:S01]  /*1ea90*/  LDGSTS.E [R10+0x51a00], [R6.64], P1 ;  /* 0x51a00000060a7fae */ /* 0x0007e20008921848 */
[----:B------:R-:W-:-:S03]  /*1eaa0*/  ISETP.NE.U32.AND P3, PT, R8, RZ, PT ;  /* 0x000000ff0800720c */ /* 0x000fc60003f65070 */
[----:B------:R-:W2:Y:S01]  /*1eab0*/  LDL R11, [R1+0x20] ;  /* 0x00002000010b7983 */ /* 0x000ea20000100800 */
[----:B-1----:R-:W-:Y:S02]  /*1eac0*/  SEL R5, RZ, 0x4, P5 ;  /* 0x00000004ff057807 */ /* 0x002fe40002800000 */
[----:B---3--:R-:W-:Y:S02]  /*1ead0*/  SEL R7, RZ, 0x4, P2 ;  /* 0x00000004ff077807 */ /* 0x008fe40001000000 */
[C---:B------:R-:W-:Y:S02]  /*1eae0*/  IADD3 R4, P1, R196.reuse, R243, RZ ;  /* 0x000000f3c4047210 */ /* 0x040fe40007f3e0ff */
        /* <DEDUP_REMOVED lines=16> */
[----:B---3--:R-:W-:Y:S02]  /*1ebf0*/  SEL R7, RZ, 0x4, P1 ;  /* 0x00000004ff077807 */ /* 0x008fe40000800000 */
[C---:B------:R-:W-:Y:S02]  /*1ec00*/  IADD3 R4, P1, R196.reuse, R251, RZ ;  /* 0x000000fbc4047210 */ /* 0x040fe40007f3e0ff */
[----:B------:R-:W-:Y:S02]  /*1ec10*/  SEL R8, R5, RZ, !P0 ;  /* 0x000000ff05087207 */ /* 0x000fe40004000000 */
[----:B------:R-:W-:Y:S02]  /*1ec20*/  IADD3 R6, P3, R196, R13, RZ ;  /* 0x0000000dc4067210 */ /* 0x000fe40007f7e0ff */
[----:B------:R-:W-:-:S04]  /*1ec30*/  SEL R7, R7, RZ, !P0 ;  /* 0x000000ff07077207 */ /* 0x000fc80004000000 */
[----:B------:R-:W-:Y:S02]  /*1ec40*/  ISETP.NE.U32.AND P2, PT, R7, RZ, PT ;  /* 0x000000ff0700720c */ /* 0x000fe40003f45070 */
[C---:B------:R-:W-:Y:S01]  /*1ec50*/  LOP3.LUT R13, R208.reuse, 0x36, RZ, 0xfc, !PT ;  /* 0x00000036d00d7812 */ /* 0x040fe200078efcff */
[----:B----4-:R-:W-:Y:S01]  /*1ec60*/  IMAD.X R7, R3, 0x1, R12, P3 ;  /* 0x0000000103077824 */ /* 0x010fe200018e060c */
[----:B------:R-:W-:Y:S02]  /*1ec70*/  LOP3.LUT R12, R208, 0x3a, RZ, 0xfc, !PT ;  /* 0x0000003ad00c7812 */ /* 0x000fe400078efcff */
[----:B------:R-:W-:Y:S02]  /*1ec80*/  ISETP.GE.AND P3, PT, R13, UR5, PT ;  /* 0x000000050d007c0c */ /* 0x000fe4000bf66270 */
[----:B------:R-:W-:Y:S01]  /*1ec90*/  ISETP.GE.AND P4, PT, R12, UR5, PT ;  /* 0x000000050c007c0c */ /* 0x000fe2000bf86270 */
[----:B------:R-:W3:Y:S01]  /*1eca0*/  LDL R13, [R1+0x54] ;  /* 0x00005400010d7983 */ /* 0x000ee20000100800 */
[----:B--2---:R-:W-:-:S03]  /*1ecb0*/  IMAD.X R5, R3, 0x1, R9, P1 ;  /* 0x0000000103057824 */ /* 0x004fc600008e0609 */
[----:B------:R-:W2:Y:S01]  /*1ecc0*/  LDL R9, [R1+0x30] ;  /* 0x0000300001097983 */ /* 0x000ea20000100800 */
[----:B------:R-:W-:-:S03]  /*1ecd0*/  LOP3.LUT R12, R208, 0x3e, RZ, 0xfc, !PT ;  /* 0x0000003ed00c7812 */ /* 0x000fc600078efcff */
[----:B------:R1:W-:Y:S04]  /*1ece0*/  LDGSTS.E [R10+0x52600], [R4.64], P6 ;  /* 0x52600000040a7fae */ /* 0x0003e8000b121848 */
[----:B------:R4:W-:Y:S01]  /*1ecf0*/  LDGSTS.E [R10+0x52a00], [R6.64], P5 ;  /* 0x52a00000060a7fae */ /* 0x0009e2000a921848 */
[----:B------:R-:W-:-:S03]  /*1ed00*/  ISETP.GE.AND P5, PT, R12, UR5, PT ;  /* 0x000000050c007c0c */ /* 0x000fc6000bfa6270 */
[----:B------:R-:W3:Y:S01]  /*1ed10*/  LDL R12, [R1+0x68] ;  /* 0x00006800010c7983 */ /* 0x000ee20000100800 */
[----:B----4-:R-:W-:Y:S02]  /*1ed20*/  SEL R6, RZ, 0x4, P3 ;  /* 0x00000004ff067807 */ /* 0x010fe40001800000 */
[----:B-1----:R-:W-:Y:S02]  /*1ed30*/  SEL R5, RZ, 0x4, P4 ;  /* 0x00000004ff057807 */ /* 0x002fe40002000000 */
[----:B------:R-:W-:Y:S02]  /*1ed40*/  SEL R6, R6, RZ, !P0 ;  /* 0x000000ff06067207 */ /* 0x000fe40004000000 */
[----:B------:R-:W-:-:S04]  /*1ed50*/  SEL R7, R5, RZ, !P0 ;  /* 0x000000ff05077207 */ /* 0x000fc80004000000 */
[----:B------:R-:W-:Y:S02]  /*1ed60*/  ISETP.NE.U32.AND P4, PT, R7, RZ, PT ;  /* 0x000000ff0700720c */ /* 0x000fe40003f85070 */
[----:B------:R-:W-:Y:S02]  /*1ed70*/  SEL R7, RZ, 0x4, P5 ;  /* 0x00000004ff077807 */ /* 0x000fe40002800000 */
[----:B------:R-:W-:Y:S02]  /*1ed80*/  IADD3 R4, P3, R196, R11, RZ ;  /* 0x0000000bc4047210 */ /* 0x000fe40007f7e0ff */
[----:B------:R-:W-:-:S04]  /*1ed90*/  LOP3.LUT R11, R206, 0x3f, RZ, 0xc0, !PT ;  /* 0x0000003fce0b7812 */ /* 0x000fc800078ec0ff */
[----:B------:R-:W-:Y:S02]  /*1eda0*/  ISETP.GE.AND P6, PT, R11, UR5, PT ;  /* 0x000000050b007c0c */ /* 0x000fe4000bfc6270 */
[----:B------:R-:W4:Y:S01]  /*1edb0*/  LDL R11, [R1+0x64] ;  /* 0x00006400010b7983 */ /* 0x000f220000100800 */
[----:B------:R-:W-:Y:S01]  /*1edc0*/  IMAD.X R5, R3, 0x1, R18, P3 ;  /* 0x0000000103057824 */ /* 0x000fe200018e0612 */
[----:B------:R-:W-:Y:S02]  /*1edd0*/  ISETP.NE.U32.AND P3, PT, R6, RZ, PT ;  /* 0x000000ff0600720c */ /* 0x000fe40003f65070 */
[----:B------:R-:W-:Y:S01]  /*1ede0*/  SEL R6, RZ, 0x4, P6 ;  /* 0x00000004ff067807 */ /* 0x000fe20003000000 */
[----:B------:R-:W4:Y:S01]  /*1edf0*/  LDL R18, [R1+0x8c] ;  /* 0x00008c0001127983 */ /* 0x000f220000100800 */
[----:B------:R-:W-:-:S03]  /*1ee00*/  ISETP.NE.U32.AND P1, PT, R8, RZ, PT ;  /* 0x000000ff0800720c */ /* 0x000fc60003f25070 */
[----:B------:R1:W-:Y:S02]  /*1ee10*/  LDGSTS.E [R10+0x52e00], [R4.64], P2 ;  /* 0x52e00000040a7fae */ /* 0x0003e40009121848 */
[----:B-1----:R-:W-:Y:S02]  /*1ee20*/  SEL R4, R7, RZ, !P0 ;  /* 0x000000ff07047207 */ /* 0x002fe40004000000 */
[----:B------:R-:W-:Y:S02]  /*1ee30*/  SEL R5, R6, RZ, !P0 ;  /* 0x000000ff06057207 */ /* 0x000fe40004000000 */
[----:B------:R-:W-:Y:S02]  /*1ee40*/  IADD3 R6, P0, R196, R17, RZ ;  /* 0x00000011c4067210 */ /* 0x000fe40007f1e0ff */
[----:B------:R-:W4:Y:S01]  /*1ee50*/  LDL R17, [R1+0xc8] ;  /* 0x0000c80001117983 */ /* 0x000f220000100800 */
[----:B------:R-:W-:Y:S02]  /*1ee60*/  ISETP.NE.U32.AND P5, PT, R4, RZ, PT ;  /* 0x000000ff0400720c */ /* 0x000fe40003fa5070 */
[----:B------:R-:W-:-:S02]  /*1ee70*/  IADD3 R4, P6, R196, R15, RZ ;  /* 0x0000000fc4047210 */ /* 0x000fc40007fde0ff */
[----:B------:R-:W4:Y:S01]  /*1ee80*/  LDL R15, [R1+0xe8] ;  /* 0x0000e800010f7983 */ /* 0x000f220000100800 */
[----:B------:R-:W-:-:S03]  /*1ee90*/  IMAD.X R7, R3, 0x1, R14, P0 ;  /* 0x0000000103077824 */ /* 0x000fc600000e060e */
[----:B------:R-:W4:Y:S01]  /*1eea0*/  LDL R14, [R1+0xcc] ;  /* 0x0000cc00010e7983 */ /* 0x000f220000100800 */
[----:B--2---:R-:W-:-:S05]  /*1eeb0*/  IADD3 R8, P2, R196, R9, RZ ;  /* 0x00000009c4087210 */ /* 0x004fca0007f5e0ff */
[----:B------:R-:W-:Y:S02]  /*1eec0*/  IMAD.X R9, R3, 0x1, R16, P2 ;  /* 0x0000000103097824 */ /* 0x000fe400010e0610 */
[----:B------:R-:W2:Y:S01]  /*1eed0*/  LDL R16, [R1+0xac] ;  /* 0x0000ac0001107983 */ /* 0x000ea20000100800 */
[----:B------:R-:W-:Y:S01]  /*1eee0*/  ISETP.NE.U32.AND P2, PT, R5, RZ, PT ;  /* 0x000000ff0500720c */ /* 0x000fe20003f45070 */
[----:B---3--:R-:W-:Y:S02]  /*1eef0*/  IMAD.X R5, R3, 0x1, R13, P6 ;  /* 0x0000000103057824 */ /* 0x008fe400030e060d */
[----:B------:R-:W3:Y:S04]  /*1ef00*/  LDL R13, [R1+0x108] ;  /* 0x00010800010d7983 */ /* 0x000ee80000100800 */
[----:B------:R1:W-:Y:S04]  /*1ef10*/  LDGSTS.E [R10+0x53200], [R8.64], P1 ;  /* 0x53200000080a7fae */ /* 0x0003e80008921848 */
[----:B------:R1:W-:Y:S04]  /*1ef20*/  LDGSTS.E [R10+0x53600], [R6.64], P3 ;  /* 0x53600000060a7fae */ /* 0x0003e80009921848 */
[----:B------:R4:W-:Y:S01]  /*1ef30*/  LDGSTS.E [R10+0x53a00], [R4.64], P4 ;  /* 0x53a00000040a7fae */ /* 0x0009e2000a121848 */
[----:B-1----:R-:W-:-:S03]  /*1ef40*/  IADD3 R6, P1, R0, R12, RZ ;  /* 0x0000000c00067210 */ /* 0x002fc60007f3e0ff */
[----:B------:R-:W3:Y:S01]  /*1ef50*/  LDL R12, [R1+0x12c] ;  /* 0x00012c00010c7983 */ /* 0x000ee20000100800 */
[----:B------:R-:W-:-:S03]  /*1ef60*/  IADD3 R8, P0, R196, R22, RZ ;  /* 0x00000016c4087210 */ /* 0x000fc60007f1e0ff */
[----:B------:R-:W3:Y:S01]  /*1ef70*/  LDL R22, [R1+0x14c] ;  /* 0x00014c0001167983 */ /* 0x000ee20000100800 */
[----:B------:R-:W-:-:S03]  /*1ef80*/  IMAD.X R7, R2, 0x1, R20, P1 ;  /* 0x0000000102077824 */ /* 0x000fc600008e0614 */
[----:B------:R-:W3:Y:S01]  /*1ef90*/  LDL R20, [R1+0x16c] ;  /* 0x00016c0001147983 */ /* 0x000ee20000100800 */
[----:B----4-:R-:W-:Y:S01]  /*1efa0*/  IMAD.X R9, R3, 0x1, R11, P0 ;  /* 0x0000000103097824 */ /* 0x010fe200000e060b */
[----:B------:R-:W-:Y:S02]  /*1efb0*/  IADD3 R4, P0, R0, R21, RZ ;  /* 0x0000001500047210 */ /* 0x000fe40007f1e0ff */
[----:B------:R-:W4:Y:S04]  /*1efc0*/  LDL R11, [R1+0x10c] ;  /* 0x00010c00010b7983 */ /* 0x000f280000100800 */
[----:B------:R-:W4:Y:S01]  /*1efd0*/  LDL R21, [R1+0x130] ;  /* 0x0001300001157983 */ /* 0x000f220000100800 */
[----:B------:R-:W-:-:S03]  /*1efe0*/  IMAD.X R5, R2, 0x1, R18, P0 ;  /* 0x0000000102057824 */ /* 0x000fc600000e0612 */
[----:B------:R1:W-:Y:S04]  /*1eff0*/  LDGSTS.E [R10+0x53e00], [R8.64], P5 ;  /* 0x53e00000080a7fae */ /* 0x0003e8000a921848 */
[----:B------:R-:W4:Y:S04]  /*1f000*/  LDL R18, [R1+0x150] ;  /* 0x0001500001127983 */ /* 0x000f280000100800 */
[----:B------:R-:W0:Y:S01]  /*1f010*/  LDGDEPBAR ;  /* 0x00000000000079af */ /* 0x000e220000000000 */
[----:B-1----:R-:W-:Y:S01]  /*1f020*/  IMAD R10, R203, 0x10000, R198 ;  /* 0x00010000cb0a7824 */ /* 0x002fe200078e02c6 */
[----:B------:R-:W-:-:S02]  /*1f030*/  IADD3 R8, P1, R0, R19, RZ ;  /* 0x0000001300087210 */ /* 0x000fc40007f3e0ff */
[----:B------:R-:W4:Y:S04]  /*1f040*/  LDL R19, [R1+0x18c] ;  /* 0x00018c0001137983 */ /* 0x000f280000100800 */
[----:B------:R1:W-:Y:S04]  /*1f050*/  LDGSTS.E [R10], [R6.64], P2 ;  /* 0x00000000060a7fae */ /* 0x0003e80009121848 */
[----:B------:R2:W-:Y:S01]  /*1f060*/  LDGSTS.E [R10+0x800], [R4.64], P2 ;  /* 0x00800000040a7fae */ /* 0x0005e20009121848 */
[----:B-1----:R-:W-:-:S03]  /*1f070*/  IADD3 R6, P0, R0, R17, RZ ;  /* 0x0000001100067210 */ /* 0x002fc60007f1e0ff */
[----:B------:R-:W4:Y:S02]  /*1f080*/  LDL R17, [R1+0x170] ;  /* 0x0001700001117983 */ /* 0x000f240000100800 */
[C---:B------:R-:W-:Y:S02]  /*1f090*/  IMAD.X R7, R2.reuse, 0x1, R14, P0 ;  /* 0x0000000102077824 */ /* 0x040fe400000e060e */
[----:B------:R-:W4:Y:S01]  /*1f0a0*/  LDL R14, [R1+0x1cc] ;  /* 0x0001cc00010e7983 */ /* 0x000f220000100800 */
[----:B--2---:R-:W-:-:S03]  /*1f0b0*/  IMAD.X R9, R2, 0x1, R16, P1 ;  /* 0x0000000102097824 */ /* 0x004fc600008e0610 */
[----:B------:R-:W2:Y:S01]  /*1f0c0*/  LDL R16, [R1+0x1ac] ;  /* 0x0001ac0001107983 */ /* 0x000ea20000100800 */
[----:B------:R-:W-:-:S03]  /*1f0d0*/  IADD3 R4, P1, R0, R15, RZ ;  /* 0x0000000f00047210 */ /* 0x000fc60007f3e0ff */
[----:B------:R-:W2:Y:S04]  /*1f0e0*/  LDL R15, [R1+0x190] ;  /* 0x00019000010f7983 */ /* 0x000ea80000100800 */
[----:B------:R3:W-:Y:S01]  /*1f0f0*/  LDGSTS.E [R10+0x1000], [R8.64], P2 ;  /* 0x01000000080a7fae */ /* 0x0007e20009121848 */
[----:B------:R-:W-:-:S03]  /*1f100*/  IMAD.X R5, R2, 0x1, R23, P1 ;  /* 0x0000000102057824 */ /* 0x000fc600008e0617 */
[----:B------:R1:W-:Y:S04]  /*1f110*/  LDGSTS.E [R10+0x1800], [R6.64], P2 ;  /* 0x01800000060a7fae */ /* 0x0003e80009121848 */
[----:B------:R-:W2:Y:S01]  /*1f120*/  LDL R23, [R1+0x1ec] ;  /* 0x0001ec0001177983 */ /* 0x000ea20000100800 */
[----:B---3--:R-:W-:-:S03]  /*1f130*/  IADD3 R8, P0, R0, R13, RZ ;  /* 0x0000000d00087210 */ /* 0x008fc60007f1e0ff */
[----:B------:R3:W-:Y:S04]  /*1f140*/  LDGSTS.E [R10+0x2000], [R4.64], P2 ;  /* 0x02000000040a7fae */ /* 0x0007e80009121848 */
[----:B------:R-:W2:Y:S01]  /*1f150*/  LDL R13, [R1+0x1b0] ;  /* 0x0001b000010d7983 */ /* 0x000ea20000100800 */
[----:B-1----:R-:W-:-:S03]  /*1f160*/  IADD3 R6, P1, R0, R12, RZ ;  /* 0x0000000c00067210 */ /* 0x002fc60007f3e0ff */
[----:B------:R-:W2:Y:S01]  /*1f170*/  LDL R12, [R1+0x1d0] ;  /* 0x0001d000010c7983 */ /* 0x000ea20000100800 */
[----:B----4-:R-:W-:Y:S01]  /*1f180*/  IMAD.X R9, R2, 0x1, R11, P0 ;  /* 0x0000000102097824 */ /* 0x010fe200000e060b */
[----:B---3--:R-:W-:Y:S02]  /*1f190*/  IADD3 R4, P0, R0, R22, RZ ;  /* 0x0000001600047210 */ /* 0x008fe40007f1e0ff */
[----:B------:R-:W3:Y:S04]  /*1f1a0*/  LDL R11, [R1+0x20c] ;  /* 0x00020c00010b7983 */ /* 0x000ee80000100800 */
[----:B------:R-:W4:Y:S01]  /*1f1b0*/  LDL R22, [R1+0x1f0] ;  /* 0x0001f00001167983 */ /* 0x000f220000100800 */
[----:B------:R-:W-:-:S03]  /*1f1c0*/  IMAD.X R7, R2, 0x1, R21, P1 ;  /* 0x0000000102077824 */ /* 0x000fc600008e0615 */
[----:B------:R1:W-:Y:S01]  /*1f1d0*/  LDGSTS.E [R10+0x2800], [R8.64], P2 ;  /* 0x02800000080a7fae */ /* 0x0003e20009121848 */
[----:B------:R-:W-:-:S03]  /*1f1e0*/  IMAD.X R5, R2, 0x1, R18, P0 ;  /* 0x0000000102057824 */ /* 0x000fc600000e0612 */
[----:B------:R-:W4:Y:S04]  /*1f1f0*/  LDL R21, [R1+0x22c] ;  /* 0x00022c0001157983 */ /* 0x000f280000100800 */
[----:B------:R-:W4:Y:S01]  /*1f200*/  LDL R18, [R1+0x24c] ;  /* 0x00024c0001127983 */ /* 0x000f220000100800 */
[----:B-1----:R-:W-:-:S03]  /*1f210*/  IADD3 R8, P1, R0, R20, RZ ;  /* 0x0000001400087210 */ /* 0x002fc60007f3e0ff */
[----:B------:R1:W-:Y:S04]  /*1f220*/  LDGSTS.E [R10+0x3000], [R6.64], P2 ;  /* 0x03000000060a7fae */ /* 0x0003e80009121848 */
[----:B------:R-:W4:Y:S04]  /*1f230*/  LDL R20, [R1+0x210] ;  /* 0x0002100001147983 */ /* 0x000f280000100800 */
[----:B------:R2:W-:Y:S01]  /*1f240*/  LDGSTS.E [R10+0x3800], [R4.64], P2 ;  /* 0x03800000040a7fae */ /* 0x0005e20009121848 */
[----:B-1----:R-:W-:-:S03]  /*1f250*/  IADD3 R6, P0, R0, R19, RZ ;  /* 0x0000001300067210 */ /* 0x002fc60007f1e0ff */
[----:B------:R-:W4:Y:S01]  /*1f260*/  LDL R19, [R1+0x230] ;  /* 0x0002300001137983 */ /* 0x000f220000100800 */
[----:B------:R-:W-:-:S03]  /*1f270*/  IMAD.X R9, R2, 0x1, R17, P1 ;  /* 0x0000000102097824 */ /* 0x000fc600008e0611 */
[----:B------:R-:W4:Y:S04]  /*1f280*/  LDL R17, [R1+0x26c] ;  /* 0x00026c0001117983 */ /* 0x000f280000100800 */
[----:B------:R1:W-:Y:S01]  /*1f290*/  LDGSTS.E [R10+0x4000], [R8.64], P2 ;  /* 0x04000000080a7fae */ /* 0x0003e20009121848 */
[----:B--2---:R-:W-:-:S03]  /*1f2a0*/  IADD3 R4, P1, R0, R16, RZ ;  /* 0x0000001000047210 */ /* 0x004fc60007f3e0ff */
[----:B------:R-:W2:Y:S01]  /*1f2b0*/  LDL R16, [R1+0x250] ;  /* 0x0002500001107983 */ /* 0x000ea20000100800 */
[----:B------:R-:W-:-:S03]  /*1f2c0*/  IMAD.X R7, R2, 0x1, R15, P0 ;  /* 0x0000000102077824 */ /* 0x000fc600000e060f */
[----:B------:R-:W2:Y:S01]  /*1f2d0*/  LDL R15, [R1+0x28c] ;  /* 0x00028c00010f7983 */ /* 0x000ea20000100800 */
[----:B-1----:R-:W-:-:S03]  /*1f2e0*/  IADD3 R8, P0, R0, R14, RZ ;  /* 0x0000000e00087210 */ /* 0x002fc60007f1e0ff */
[----:B------:R-:W2:Y:S04]  /*1f2f0*/  LDL R14, [R1+0x270] ;  /* 0x00027000010e7983 */ /* 0x000ea80000100800 */
[----:B------:R1:W-:Y:S01]  /*1f300*/  LDGSTS.E [R10+0x4800], [R6.64], P2 ;  /* 0x04800000060a7fae */ /* 0x0003e20009121848 */
[----:B------:R-:W-:-:S03]  /*1f310*/  IMAD.X R5, R2, 0x1, R13, P1 ;  /* 0x0000000102057824 */ /* 0x000fc600008e060d */
[----:B------:R-:W2:Y:S01]  /*1f320*/  LDL R13, [R1+0x2ac] ;  /* 0x0002ac00010d7983 */ /* 0x000ea20000100800 */
[----:B-1----:R-:W-:Y:S01]  /*1f330*/  IADD3 R6, P1, R0, R23, RZ ;  /* 0x0000001700067210 */ /* 0x002fe20007f3e0ff */
[----:B------:R-:W-:Y:S02]  /*1f340*/  IMAD.X R9, R2, 0x1, R12, P0 ;  /* 0x0000000102097824 */ /* 0x000fe400000e060c */
[----:B------:R-:W2:Y:S04]  /*1f350*/  LDL R23, [R1+0x290] ;  /* 0x0002900001177983 */ /* 0x000ea80000100800 */
[----:B------:R-:W2:Y:S04]  /*1f360*/  LDL R12, [R1+0x2cc] ;  /* 0x0002cc00010c7983 */ /* 0x000ea80000100800 */
[----:B------:R3:W-:Y:S04]  /*1f370*/  LDGSTS.E [R10+0x5000], [R4.64], P2 ;  /* 0x05000000040a7fae */ /* 0x0007e80009121848 */
[----:B------:R1:W-:Y:S01]  /*1f380*/  LDGSTS.E [R10+0x5800], [R8.64], P2 ;  /* 0x05800000080a7fae */ /* 0x0003e20009121848 */
[----:B---3--:R-:W-:-:S03]  /*1f390*/  IADD3 R4, P0, R0, R11, RZ ;  /* 0x0000000b00047210 */ /* 0x008fc60007f1e0ff */
[----:B------:R-:W3:Y:S01]  /*1f3a0*/  LDL R11, [R1+0x2b0] ;  /* 0x0002b000010b7983 */ /* 0x000ee20000100800 */
[----:B----4-:R-:W-:-:S03]  /*1f3b0*/  IMAD.X R7, R2, 0x1, R22, P1 ;  /* 0x0000000102077824 */ /* 0x010fc600008e0616 */
[----:B------:R-:W4:Y:S04]  /*1f3c0*/  LDL R22, [R1+0x2ec] ;  /* 0x0002ec0001167983 */ /* 0x000f280000100800 */
[----:B------:R1:W-:Y:S02]  /*1f3d0*/  LDGSTS.E [R10+0x6000], [R6.64], P2 ;  /* 0x06000000060a7fae */ /* 0x0003e40009121848 */
[----:B-1----:R-:W-:Y:S02]  /*1f3e0*/  IADD3 R8, P1, R0, R21, RZ ;  /* 0x0000001500087210 */ /* 0x002fe40007f3e0ff */
[----:B------:R-:W4:Y:S01]  /*1f3f0*/  LDL R21, [R1+0x2d0] ;  /* 0x0002d00001157983 */ /* 0x000f220000100800 */
[----:B------:R-:W-:Y:S01]  /*1f400*/  IMAD.X R5, R2, 0x1, R20, P0 ;  /* 0x0000000102057824 */ /* 0x000fe200000e0614 */
[----:B------:R-:W-:-:S02]  /*1f410*/  IADD3 R6, P0, R0, R18, RZ ;  /* 0x0000001200067210 */ /* 0x000fc40007f1e0ff */
[----:B------:R-:W4:Y:S04]  /*1f420*/  LDL R20, [R1+0x30c] ;  /* 0x00030c0001147983 */ /* 0x000f280000100800 */
[----:B------:R-:W4:Y:S01]  /*1f430*/  LDL R18, [R1+0x2f0] ;  /* 0x0002f00001127983 */ /* 0x000f220000100800 */
[----:B------:R-:W-:-:S03]  /*1f440*/  IMAD.X R9, R2, 0x1, R19, P1 ;  /* 0x0000000102097824 */ /* 0x000fc600008e0613 */
[----:B------:R1:W-:Y:S04]  /*1f450*/  LDGSTS.E [R10+0x6800], [R4.64], P2 ;  /* 0x06800000040a7fae */ /* 0x0003e80009121848 */
[----:B------:R-:W4:Y:S04]  /*1f460*/  LDL R19, [R1+0x32c] ;  /* 0x00032c0001137983 */ /* 0x000f280000100800 */
[----:B------:R2:W-:Y:S01]  /*1f470*/  LDGSTS.E [R10+0x7000], [R8.64], P2 ;  /* 0x07000000080a7fae */ /* 0x0005e20009121848 */
[----:B-1----:R-:W-:-:S03]  /*1f480*/  IADD3 R4, P1, R0, R17, RZ ;  /* 0x0000001100047210 */ /* 0x002fc60007f3e0ff */
[----:B------:R-:W4:Y:S01]  /*1f490*/  LDL R17, [R1+0x310] ;  /* 0x0003100001117983 */ /* 0x000f220000100800 */
[----:B--2---:R-:W-:-:S03]  /*1f4a0*/  IMAD.X R7, R2, 0x1, R16, P0 ;  /* 0x0000000102077824 */ /* 0x004fc600000e0610 */
[----:B------:R-:W2:Y:S01]  /*1f4b0*/  LDL R16, [R1+0x34c] ;  /* 0x00034c0001107983 */ /* 0x000ea20000100800 */
[----:B------:R-:W-:-:S03]  /*1f4c0*/  IADD3 R8, P0, R0, R15, RZ ;  /* 0x0000000f00087210 */ /* 0x000fc60007f1e0ff */
[----:B------:R-:W2:Y:S01]  /*1f4d0*/  LDL R15, [R1+0x330] ;  /* 0x00033000010f7983 */ /* 0x000ea20000100800 */
[----:B------:R-:W-:-:S03]  /*1f4e0*/  IMAD.X R5, R2, 0x1, R14, P1 ;  /* 0x0000000102057824 */ /* 0x000fc600008e060e */
[----:B------:R1:W-:Y:S04]  /*1f4f0*/  LDGSTS.E [R10+0x7800], [R6.64], P2 ;  /* 0x07800000060a7fae */ /* 0x0003e80009121848 */
[----:B------:R-:W2:Y:S04]  /*1f500*/  LDL R14, [R1+0x36c] ;  /* 0x00036c00010e7983 */ /* 0x000ea80000100800 */
[----:B------:R1:W-:Y:S02]  /*1f510*/  LDGSTS.E [R10+0x8000], [R4.64], P2 ;  /* 0x08000000040a7fae */ /* 0x0003e40009121848 */
[----:B-1----:R-:W-:-:S02]  /*1f520*/  IADD3 R6, P1, R0, R13, RZ ;  /* 0x0000000d00067210 */ /* 0x002fc40007f3e0ff */
[----:B------:R-:W2:Y:S01]  /*1f530*/  LDL R13, [R1+0x350] ;  /* 0x00035000010d7983 */ /* 0x000ea20000100800 */
[----:B------:R-:W-:-:S03]  /*1f540*/  IMAD.X R9, R2, 0x1, R23, P0 ;  /* 0x0000000102097824 */ /* 0x000fc600000e0617 */
[----:B------:R-:W2:Y:S01]  /*1f550*/  LDL R23, [R1+0x3b4] ;  /* 0x0003b40001177983 */ /* 0x000ea20000100800 */
[----:B------:R-:W-:-:S03]  /*1f560*/  IADD3 R4, P0, R0, R12, RZ ;  /* 0x0000000c00047210 */ /* 0x000fc60007f1e0ff */
[----:B------:R-:W2:Y:S04]  /*1f570*/  LDL R12, [R1+0x370] ;  /* 0x00037000010c7983 */ /* 0x000ea80000100800 */
[----:B------:R4:W-:Y:S01]  /*1f580*/  LDGSTS.E [R10+0x8800], [R8.64], P2 ;  /* 0x08800000080a7fae */ /* 0x0009e20009121848 */
[----:B---3--:R-:W-:-:S03]  /*1f590*/  IMAD.X R7, R2, 0x1, R11, P1 ;  /* 0x0000000102077824 */ /* 0x008fc600008e060b */
[----:B------:R-:W3:Y:S01]  /*1f5a0*/  LDL R11, [R1+0x398] ;  /* 0x00039800010b7983 */ /* 0x000ee20000100800 */
[----:B----4-:R-:W-:-:S03]  /*1f5b0*/  IADD3 R8, P1, R0, R22, RZ ;  /* 0x0000001600087210 */ /* 0x010fc60007f3e0ff */
[----:B------:R1:W-:Y:S04]  /*1f5c0*/  LDGSTS.E [R10+0x9000], [R6.64], P2 ;  /* 0x09000000060a7fae */ /* 0x0003e80009121848 */
[----:B------:R-:W4:Y:S01]  /*1f5d0*/  LDL R22, [R1+0x3d4] ;  /* 0x0003d40001167983 */ /* 0x000f220000100800 */
[----:B------:R-:W-:-:S03]  /*1f5e0*/  IMAD.X R5, R2, 0x1, R21, P0 ;  /* 0x0000000102057824 */ /* 0x000fc600000e0615 */
[----:B------:R-:W4:Y:S04]  /*1f5f0*/  LDL R21, [R1+0x3b8] ;  /* 0x0003b80001157983 */ /* 0x000f280000100800 */
[----:B------:R1:W-:Y:S02]  /*1f600*/  LDGSTS.E [R10+0x9800], [R4.64], P2 ;  /* 0x09800000040a7fae */ /* 0x0003e40009121848 */
[----:B-1----:R-:W-:Y:S02]  /*1f610*/  IADD3 R6, P0, R0, R20, RZ ;  /* 0x0000001400067210 */ /* 0x002fe40007f1e0ff */
[----:B------:R-:W4:Y:S01]  /*1f620*/  LDL R20, [R1+0x3d8] ;  /* 0x0003d80001147983 */ /* 0x000f220000100800 */
[----:B------:R-:W-:-:S03]  /*1f630*/  IMAD.X R9, R2, 0x1, R18, P1 ;  /* 0x0000000102097824 */ /* 0x000fc600008e0612 */
[----:B------:R-:W4:Y:S04]  /*1f640*/  LDL R18, [R1+0x3f4] ;  /* 0x0003f40001127983 */ /* 0x000f280000100800 */
[----:B------:R2:W-:Y:S01]  /*1f650*/  LDGSTS.E [R10+0xa000], [R8.64], P2 ;  /* 0x0a000000080a7fae */ /* 0x0005e20009121848 */
[----:B------:R-:W-:-:S03]  /*1f660*/  IADD3 R4, P1, R0, R19, RZ ;  /* 0x0000001300047210 */ /* 0x000fc60007f3e0ff */
[----:B------:R-:W4:Y:S01]  /*1f670*/  LDL R19, [R1+0x3f8] ;  /* 0x0003f80001137983 */ /* 0x000f220000100800 */
[----:B------:R-:W-:-:S03]  /*1f680*/  IMAD.X R7, R2, 0x1, R17, P0 ;  /* 0x0000000102077824 */ /* 0x000fc600000e0611 */
[----:B------:R-:W4:Y:S04]  /*1f690*/  LDL R17, [R1+0x414] ;  /* 0x0004140001117983 */ /* 0x000f280000100800 */
[----:B------:R1:W-:Y:S01]  /*1f6a0*/  LDGSTS.E [R10+0xa800], [R6.64], P2 ;  /* 0x0a800000060a7fae */ /* 0x0003e20009121848 */
[----:B--2---:R-:W-:-:S03]  /*1f6b0*/  IADD3 R8, P0, R0, R16, RZ ;  /* 0x0000001000087210 */ /* 0x004fc60007f1e0ff */
[----:B------:R-:W2:Y:S01]  /*1f6c0*/  LDL R16, [R1+0x434] ;  /* 0x0004340001107983 */ /* 0x000ea20000100800 */
[----:B------:R-:W-:-:S03]  /*1f6d0*/  IMAD.X R5, R2, 0x1, R15, P1 ;  /* 0x0000000102057824 */ /* 0x000fc600008e060f */
[----:B------:R-:W2:Y:S04]  /*1f6e0*/  LDL R15, [R1+0x418] ;  /* 0x00041800010f7983 */ /* 0x000ea80000100800 */
[----:B------:R1:W-:Y:S02]  /*1f6f0*/  LDGSTS.E [R10+0xb000], [R4.64], P2 ;  /* 0x0b000000040a7fae */ /* 0x0003e40009121848 */
[----:B-1----:R-:W-:Y:S02]  /*1f700*/  IADD3 R6, P1, R0, R14, RZ ;  /* 0x0000000e00067210 */ /* 0x002fe40007f3e0ff */
[----:B------:R-:W2:Y:S01]  /*1f710*/  LDL R14, [R1+0x454] ;  /* 0x00045400010e7983 */ /* 0x000ea20000100800 */
[----:B------:R-:W-:-:S03]  /*1f720*/  IMAD.X R9, R2, 0x1, R13, P0 ;  /* 0x0000000102097824 */ /* 0x000fc600000e060d */
[----:B------:R-:W2:Y:S01]  /*1f730*/  LDL R13, [R1+0x438] ;  /* 0x00043800010d7983 */ /* 0x000ea20000100800 */
[----:B------:R-:W-:Y:S01]  /*1f740*/  IMAD.X R7, R2, 0x1, R12, P1 ;  /* 0x0000000102077824 */ /* 0x000fe200008e060c */
[C---:B------:R-:W-:Y:S02]  /*1f750*/  IADD3 R4, P0, R0.reuse, R24, RZ ;  /* 0x0000001800047210 */ /* 0x040fe40007f1e0ff */
[----:B------:R-:W2:Y:S04]  /*1f760*/  LDL R12, [R1+0x458] ;  /* 0x00045800010c7983 */ /* 0x000ea80000100800 */
[----:B------:R1:W-:Y:S04]  /*1f770*/  LDGSTS.E [R10+0xb800], [R8.64], P2 ;  /* 0x0b800000080a7fae */ /* 0x0003e80009121848 */
[----:B------:R4:W-:Y:S04]  /*1f780*/  LDGSTS.E [R10+0xc000], [R6.64], P2 ;  /* 0x0c000000060a7fae */ /* 0x0009e80009121848 */
[----:B------:R-:W2:Y:S01]  /*1f790*/  LDL R24, [R1+0x90] ;  /* 0x0000900001187983 */ /* 0x000ea20000100800 */
[----:B-1----:R-:W-:Y:S01]  /*1f7a0*/  IADD3 R8, P1, R0, R23, RZ ;  /* 0x0000001700087210 */ /* 0x002fe20007f3e0ff */
[----:B---3--:R-:W-:-:S02]  /*1f7b0*/  IMAD.X R5, R2, 0x1, R11, P0 ;  /* 0x0000000102057824 */ /* 0x008fc400000e060b */
[----:B------:R-:W3:Y:S04]  /*1f7c0*/  LDL R23, [R1+0xf4] ;  /* 0x0000f40001177983 */ /* 0x000ee80000100800 */
[----:B------:R-:W3:Y:S01]  /*1f7d0*/  LDL R11, [R1+0x70] ;  /* 0x00007000010b7983 */ /* 0x000ee20000100800 */
[----:B----4-:R-:W-:-:S03]  /*1f7e0*/  IADD3 R6, P0, R0, R22, RZ ;  /* 0x0000001600067210 */ /* 0x010fc60007f1e0ff */
[----:B------:R1:W-:Y:S01]  /*1f7f0*/  LDGSTS.E [R10+0xc800], [R4.64], P2 ;  /* 0x0c800000040a7fae */ /* 0x0003e20009121848 */
[----:B------:R-:W-:-:S03]  /*1f800*/  IMAD.X R9, R2, 0x1, R21, P1 ;  /* 0x0000000102097824 */ /* 0x000fc600008e0615 */
[----:B------:R-:W4:Y:S04]  /*1f810*/  LDL R21, [R1+0x74] ;  /* 0x0000740001157983 */ /* 0x000f280000100800 */
[----:B------:R1:W-:Y:S04]  /*1f820*/  LDGSTS.E [R10+0xd000], [R8.64], P2 ;  /* 0x0d000000080a7fae */ /* 0x0003e80009121848 */
[----:B------:R-:W4:Y:S01]  /*1f830*/  LDL R22, [R1+0x154] ;  /* 0x0001540001167983 */ /* 0x000f220000100800 */
[----:B-1----:R-:W-:-:S03]  /*1f840*/  IADD3 R4, P1, R0, R18, RZ ;  /* 0x0000001200047210 */ /* 0x002fc60007f3e0ff */
[----:B------:R-:W4:Y:S01]  /*1f850*/  LDL R18, [R1+0xb0] ;  /* 0x0000b00001127983 */ /* 0x000f220000100800 */
[----:B------:R-:W-:-:S03]  /*1f860*/  IMAD.X R7, R2, 0x1, R20, P0 ;  /* 0x0000000102077824 */ /* 0x000fc600000e0614 */
[----:B------:R-:W4:Y:S01]  /*1f870*/  LDL R20, [R1+0x94] ;  /* 0x0000940001147983 */ /* 0x000f220000100800 */
[----:B------:R-:W-:-:S03]  /*1f880*/  IMAD.X R5, R2, 0x1, R19, P1 ;  /* 0x0000000102057824 */ /* 0x000fc600008e0613 */
[----:B------:R2:W-:Y:S04]  /*1f890*/  LDGSTS.E [R10+0xd800], [R6.64], P2 ;  /* 0x0d800000060a7fae */ /* 0x0005e80009121848 */
[----:B------:R-:W4:Y:S04]  /*1f8a0*/  LDL R19, [R1+0xb4] ;  /* 0x0000b40001137983 */ /* 0x000f280000100800 */
[----:B------:R1:W-:Y:S01]  /*1f8b0*/  LDGSTS.E [R10+0xe000], [R4.64], P2 ;  /* 0x0e000000040a7fae */ /* 0x0003e20009121848 */
[----:B------:R-:W-:-:S03]  /*1f8c0*/  IADD3 R8, P0, R0, R17, RZ ;  /* 0x0000001100087210 */ /* 0x000fc60007f1e0ff */
[----:B------:R-:W4:Y:S01]  /*1f8d0*/  LDL R17, [R1+0xd0] ;  /* 0x0000d00001117983 */ /* 0x000f220000100800 */
        /* <DEDUP_REMOVED lines=8> */
[----:B------:R-:W2:Y:S04]  /*1f960*/  LDL R13, [R1+0x134] ;  /* 0x00013400010d7983 */ /* 0x000ea80000100800 */
[----:B------:R1:W-:Y:S01]  /*1f970*/  LDGSTS.E [R10+0xf000], [R6.64], P2 ;  /* 0x0f000000060a7fae */ /* 0x0003e20009121848 */
[----:B------:R-:W-:-:S03]  /*1f980*/  IMAD.X R5, R2, 0x1, R12, P0 ;  /* 0x0000000102057824 */ /* 0x000fc600000e060c */
[----:B------:R-:W2:Y:S04]  /*1f990*/  LDL R12, [R1+0x114] ;  /* 0x00011400010c7983 */ /* 0x000ea80000100800 */
[----:B------:R1:W-:Y:S01]  /*1f9a0*/  LDGSTS.E [R10+0xf800], [R4.64], P2 ;  /* 0x0f800000040a7fae */ /* 0x0003e20009121848 */
[----:B------:R-:W-:-:S03]  /*1f9b0*/  IADD3 R8, P1, R0, R24, RZ ;  /* 0x0000001800087210 */ /* 0x000fc60007f3e0ff */
[----:B------:R-:W2:Y:S04]  /*1f9c0*/  LDL R24, [R1+0x39c] ;  /* 0x00039c0001187983 */ /* 0x000ea80000100800 */
[----:B-1----:R-:W2:Y:S01]  /*1f9d0*/  LDL R10, [R1+0x138] ;  /* 0x00013800010a7983 */ /* 0x002ea20000100800 */
[----:B---3--:R-:W-:Y:S02]  /*1f9e0*/  IADD3 R6, P0, R0, R11, RZ ;  /* 0x0000000b00067210 */ /* 0x008fe40007f1e0ff */
[----:B------:R-:W-:-:S05]  /*1f9f0*/  LOP3.LUT R11, R198, 0x20, RZ, 0x3c, !PT ;  /* 0x00000020c60b7812 */ /* 0x000fca00078e3cff */
[----:B------:R-:W-:Y:S02]  /*1fa00*/  IMAD R11, R203, 0x10000, R11 ;  /* 0x00010000cb0b7824 */ /* 0x000fe400078e020b */
[----:B----4-:R-:W-:Y:S02]  /*1fa10*/  IMAD.X R7, R2, 0x1, R21, P0 ;  /* 0x0000000102077824 */ /* 0x010fe400000e0615 */
[----:B------:R-:W3:Y:S04]  /*1fa20*/  LDL R21, [R1+0x174] ;  /* 0x0001740001157983 */ /* 0x000ee80000100800 */
[----:B------:R1:W-:Y:S01]  /*1fa30*/  LDGSTS.E [R11+0x200], [R6.64], P2 ;  /* 0x00200000060b7fae */ /* 0x0003e20009121848 */
[----:B------:R-:W-:-:S03]  /*1fa40*/  IADD3 R4, P0, R0, R18, RZ ;  /* 0x0000001200047210 */ /* 0x000fc60007f1e0ff */
[----:B------:R-:W4:Y:S01]  /*1fa50*/  LDL R18, [R1+0x158] ;  /* 0x0001580001127983 */ /* 0x000f220000100800 */
[----:B------:R-:W-:-:S03]  /*1fa60*/  IMAD.X R9, R2, 0x1, R20, P1 ;  /* 0x0000000102097824 */ /* 0x000fc600008e0614 */
[----:B------:R-:W4:Y:S04]  /*1fa70*/  LDL R20, [R1+0x194] ;  /* 0x0001940001147983 */ /* 0x000f280000100800 */
[----:B------:R2:W-:Y:S01]  /*1fa80*/  LDGSTS.E [R11+0xa00], [R8.64], P2 ;  /* 0x00a00000080b7fae */ /* 0x0005e20009121848 */
[----:B------:R-:W-:-:S03]  /*1fa90*/  IMAD.X R5, R2, 0x1, R19, P0 ;  /* 0x0000000102057824 */ /* 0x000fc600000e0613 */
[----:B------:R-:W4:Y:S04]  /*1faa0*/  LDL R19, [R1+0x1b4] ;  /* 0x0001b40001137983 */ /* 0x000f280000100800 */
[----:B------:R2:W-:Y:S01]  /*1fab0*/  LDGSTS.E [R11+0x1200], [R4.64], P2 ;  /* 0x01200000040b7fae */ /* 0x0005e20009121848 */
[----:B-1----:R-:W-:-:S03]  /*1fac0*/  IADD3 R6, P1, R0, R17, RZ ;  /* 0x0000001100067210 */ /* 0x002fc60007f3e0ff */
[----:B------:R-:W4:Y:S01]  /*1fad0*/  LDL R17, [R1+0x178] ;  /* 0x0001780001117983 */ /* 0x000f220000100800 */
[----:B--2---:R-:W-:-:S03]  /*1fae0*/  IADD3 R8, P0, R0, R16, RZ ;  /* 0x0000001000087210 */ /* 0x004fc60007f1e0ff */
[----:B------:R-:W2:Y:S01]  /*1faf0*/  LDL R16, [R1+0x198] ;  /* 0x0001980001107983 */ /* 0x000ea20000100800 */
[----:B------:R-:W-:-:S03]  /*1fb00*/  IMAD.X R7, R2, 0x1, R15, P1 ;  /* 0x0000000102077824 */ /* 0x000fc600008e060f */
[----:B------:R-:W2:Y:S01]  /*1fb10*/  LDL R15, [R1+0x1d4] ;  /* 0x0001d400010f7983 */ /* 0x000ea20000100800 */
[----:B------:R-:W-:-:S03]  /*1fb20*/  IMAD.X R9, R2, 0x1, R23, P0 ;  /* 0x0000000102097824 */ /* 0x000fc600000e0617 */
[----:B------:R1:W-:Y:S01]  /*1fb30*/  LDGSTS.E [R11+0x1a00], [R6.64], P2 ;  /* 0x01a00000060b7fae */ /* 0x0003e20009121848 */
[----:B------:R-:W-:-:S03]  /*1fb40*/  IADD3 R4, P1, R0, R14, RZ ;  /* 0x0000000e00047210 */ /* 0x000fc60007f3e0ff */
[----:B------:R-:W2:Y:S04]  /*1fb50*/  LDL R14, [R1+0x1b8] ;  /* 0x0001b800010e7983 */ /* 0x000ea80000100800 */
        /* <DEDUP_REMOVED lines=9> */
[----:B------:R-:W-:-:S03]  /*1fbf0*/  IMAD.X R7, R2, 0x1, R10, P0 ;  /* 0x0000000102077824 */ /* 0x000fc600000e060a */
[----:B------:R-:W2:Y:S04]  /*1fc00*/  LDL R10, [R1+0x234] ;  /* 0x00023400010a7983 */ /* 0x000ea80000100800 */
[----:B------:R1:W-:Y:S01]  /*1fc10*/  LDGSTS.E [R11+0x3200], [R6.64], P2 ;  /* 0x03200000060b7fae */ /* 0x0003e20009121848 */
[----:B---3--:R-:W-:-:S03]  /*1fc20*/  IADD3 R4, P0, R0, R21, RZ ;  /* 0x0000001500047210 */ /* 0x008fc60007f1e0ff */
[----:B------:R-:W3:Y:S01]  /*1fc30*/  LDL R21, [R1+0x218] ;  /* 0x0002180001157983 */ /* 0x000ee20000100800 */
[----:B----4-:R-:W-:-:S03]  /*1fc40*/  IMAD.X R9, R2, 0x1, R18, P1 ;  /* 0x0000000102097824 */ /* 0x010fc600008e0612 */
[----:B------:R-:W4:Y:S01]  /*1fc50*/  LDL R18, [R1+0x254] ;  /* 0x0002540001127983 */ /* 0x000f220000100800 */
[----:B-1----:R-:W-:-:S03]  /*1fc60*/  IADD3 R6, P1, R0, R20, RZ ;  /* 0x0000001400067210 */ /* 0x002fc60007f3e0ff */
[----:B------:R-:W4:Y:S04]  /*1fc70*/  LDL R20, [R1+0x238] ;  /* 0x0002380001147983 */ /* 0x000f280000100800 */
[----:B------:R1:W-:Y:S01]  /*1fc80*/  LDGSTS.E [R11+0x3a00], [R8.64], P2 ;  /* 0x03a00000080b7fae */ /* 0x0003e20009121848 */
[----:B------:R-:W-:-:S03]  /*1fc90*/  IMAD.X R5, R2, 0x1, R17, P0 ;  /* 0x0000000102057824 */ /* 0x000fc600000e0611 */
[----:B------:R-:W4:Y:S01]  /*1fca0*/  LDL R17, [R1+0x274] ;  /* 0x0002740001117983 */ /* 0x000f220000100800 */
[----:B-1----:R-:W-:-:S03]  /*1fcb0*/  IADD3 R8, P0, R0, R19, RZ ;  /* 0x0000001300087210 */ /* 0x002fc60007f1e0ff */
[----:B------:R-:W4:Y:S04]  /*1fcc0*/  LDL R19, [R1+0x258] ;  /* 0x0002580001137983 */ /* 0x000f280000100800 */
[----:B------:R1:W-:Y:S01]  /*1fcd0*/  LDGSTS.E [R11+0x4200], [R4.64], P2 ;  /* 0x04200000040b7fae */ /* 0x0003e20009121848 */
[----:B--2---:R-:W-:-:S03]  /*1fce0*/  IMAD.X R7, R2, 0x1, R16, P1 ;  /* 0x0000000102077824 */ /* 0x004fc600008e0610 */
[----:B------:R-:W2:Y:S01]  /*1fcf0*/  LDL R16, [R1+0x294] ;  /* 0x0002940001107983 */ /* 0x000ea20000100800 */
[----:B-1----:R-:W-:-:S03]  /*1fd00*/  IADD3 R4, P1, R0, R15, RZ ;  /* 0x0000000f00047210 */ /* 0x002fc60007f3e0ff */
[----:B------:R-:W2:Y:S04]  /*1fd10*/  LDL R15, [R1+0x278] ;  /* 0x00027800010f7983 */ /* 0x000ea80000100800 */
[----:B------:R1:W-:Y:S01]  /*1fd20*/  LDGSTS.E [R11+0x4a00], [R6.64], P2 ;  /* 0x04a00000060b7fae */ /* 0x0003e20009121848 */
        /* <DEDUP_REMOVED lines=8> */
[----:B------:R-:W-:-:S03]  /*1fdb0*/  IADD3 R8, P1, R0, R12, RZ ;  /* 0x0000000c00087210 */ /* 0x000fc60007f3e0ff */
[----:B------:R-:W2:Y:S01]  /*1fdc0*/  LDL R12, [R1+0x2b8] ;  /* 0x0002b800010c7983 */ /* 0x000ea20000100800 */
[----:B------:R-:W-:-:S03]  /*1fdd0*/  IMAD.X R7, R2, 0x1, R22, P0 ;  /* 0x0000000102077824 */ /* 0x000fc600000e0616 */
[----:B------:R-:W2:Y:S04]  /*1fde0*/  LDL R22, [R1+0x2f4] ;  /* 0x0002f40001167983 */ /* 0x000ea80000100800 */
[----:B------:R4:W-:Y:S01]  /*1fdf0*/  LDGSTS.E [R11+0x6200], [R6.64], P2 ;  /* 0x06200000060b7fae */ /* 0x0009e20009121848 */
[----:B-1----:R-:W-:-:S03]  /*1fe00*/  IADD3 R4, P0, R0, R10, RZ ;  /* 0x0000000a00047210 */ /* 0x002fc60007f1e0ff */
[----:B------:R-:W2:Y:S01]  /*1fe10*/  LDL R10, [R1+0x2d8] ;  /* 0x0002d800010a7983 */ /* 0x000ea20000100800 */
[----:B---3--:R-:W-:-:S03]  /*1fe20*/  IMAD.X R9, R2, 0x1, R21, P1 ;  /* 0x0000000102097824 */ /* 0x008fc600008e0615 */
[----:B------:R-:W3:Y:S04]  /*1fe30*/  LDL R21, [R1+0x314] ;  /* 0x0003140001157983 */ /* 0x000ee80000100800 */
[----:B------:R1:W-:Y:S01]  /*1fe40*/  LDGSTS.E [R11+0x6a00], [R8.64], P2 ;  /* 0x06a00000080b7fae */ /* 0x0003e20009121848 */
[----:B----4-:R-:W-:-:S03]  /*1fe50*/  IADD3 R6, P1, R0, R18, RZ ;  /* 0x0000001200067210 */ /* 0x010fc60007f3e0ff */
[----:B------:R-:W4:Y:S01]  /*1fe60*/  LDL R18, [R1+0x2f8] ;  /* 0x0002f80001127983 */ /* 0x000f220000100800 */
[----:B------:R-:W-:-:S03]  /*1fe70*/  IMAD.X R5, R2, 0x1, R20, P0 ;  /* 0x0000000102057824 */ /* 0x000fc600000e0614 */
        /* <DEDUP_REMOVED lines=22> */
[----:B-1----:R-:W-:-:S03]  /*1ffe0*/  IADD3 R4, P0, R0, R22, RZ ;  /* 0x0000001600047210 */ /* 0x002fc60007f1e0ff */
[----:B------:R-:W2:Y:S01]  /*1fff0*/  LDL R22, [R1+0x3dc] ;  /* 0x0003dc0001167983 */ /* 0x000ea20000100800 */
        /* <DEDUP_REMOVED lines=13> */
[----:B------:R1:W-:Y:S04]  /*200d0*/  LDGSTS.E [R11+0xaa00], [R6.64], P2 ;  /* 0x0aa00000060b7fae */ /* 0x0003e80009121848 */
[----:B------:R-:W4:Y:S01]  /*200e0*/  LDL R19, [R1+0x43c] ;  /* 0x00043c0001137983 */ /* 0x000f220000100800 */
        /* <DEDUP_REMOVED lines=13> */
[----:B------:R-:W-:Y:S02]  /*201c0*/  IADD3 R4, P0, R0, R23, RZ ;  /* 0x0000001700047210 */ /* 0x000fe40007f1e0ff */
[----:B------:R-:W2:Y:S04]  /*201d0*/  LDL R12, [R1+0x78] ;  /* 0x00007800010c7983 */ /* 0x000ea80000100800 */
[----:B------:R1:W-:Y:S04]  /*201e0*/  LDGSTS.E [R11+0xc200], [R6.64], P2 ;  /* 0x0c200000060b7fae */ /* 0x0003e80009121848 */
[----:B------:R4:W-:Y:S04]  /*201f0*/  LDGSTS.E [R11+0xca00], [R8.64], P2 ;  /* 0x0ca00000080b7fae */ /* 0x0009e80009121848 */
[----:B------:R-:W2:Y:S01]  /*20200*/  LDL R23, [R1+0x98] ;  /* 0x0000980001177983 */ /* 0x000ea20000100800 */
[----:B------:R-:W-:-:S03]  /*20210*/  IMAD.X R5, R2, 0x1, R10, P0 ;  /* 0x0000000102057824 */ /* 0x000fc600000e060a */
[----:B------:R-:W2:Y:S01]  /*20220*/  LDL R10, [R1+0x7c] ;  /* 0x00007c00010a7983 */ /* 0x000ea20000100800 */
[----:B-1----:R-:W-:-:S03]  /*20230*/  IADD3 R6, P1, R0, R22, RZ ;  /* 0x0000001600067210 */ /* 0x002fc60007f3e0ff */
[----:B------:R-:W2:Y:S04]  /*20240*/  LDL R22, [R1+0x9c] ;  /* 0x00009c0001167983 */ /* 0x000ea80000100800 */
[----:B------:R1:W-:Y:S01]  /*20250*/  LDGSTS.E [R11+0xd200], [R4.64], P2 ;  /* 0x0d200000040b7fae */ /* 0x0003e20009121848 */
[----:B---3--:R-:W-:-:S03]  /*20260*/  IMAD.X R7, R2, 0x1, R21, P1 ;  /* 0x0000000102077824 */ /* 0x008fc600008e0615 */
[----:B------:R-:W3:Y:S04]  /*20270*/  LDL R21, [R1+0xd8] ;  /* 0x0000d80001157983 */ /* 0x000ee80000100800 */
[----:B------:R1:W-:Y:S01]  /*20280*/  LDGSTS.E [R11+0xda00], [R6.64], P2 ;  /* 0x0da00000060b7fae */ /* 0x0003e20009121848 */
[----:B----4-:R-:W-:-:S03]  /*20290*/  IADD3 R8, P0, R0, R18, RZ ;  /* 0x0000001200087210 */ /* 0x010fc60007f1e0ff */
[----:B------:R-:W4:Y:S01]  /*202a0*/  LDL R18, [R1+0xb8] ;  /* 0x0000b80001127983 */ /* 0x000f220000100800 */
[----:B-1----:R-:W-:-:S03]  /*202b0*/  IADD3 R4, P1, R0, R20, RZ ;  /* 0x0000001400047210 */ /* 0x002fc60007f3e0ff */
[----:B------:R-:W4:Y:S01]  /*202c0*/  LDL R20, [R1+0xf8] ;  /* 0x0000f80001147983 */ /* 0x000f220000100800 */
[----:B------:R-:W-:-:S03]  /*202d0*/  IMAD.X R9, R2, 0x1, R17, P0 ;  /* 0x0000000102097824 */ /* 0x000fc600000e0611 */
[----:B------:R-:W4:Y:S04]  /*202e0*/  LDL R17, [R1+0xbc] ;  /* 0x0000bc0001117983 */ /* 0x000f280000100800 */
[----:B------:R1:W-:Y:S01]  /*202f0*/  LDGSTS.E [R11+0xe200], [R8.64], P2 ;  /* 0x0e200000080b7fae */ /* 0x0003e20009121848 */
[----:B------:R-:W-:-:S03]  /*20300*/  IADD3 R6, P0, R0, R19, RZ ;  /* 0x0000001300067210 */ /* 0x000fc60007f1e0ff */
        /* <DEDUP_REMOVED lines=8> */
[----:B------:R1:W-:Y:S01]  /*20390*/  LDGSTS.E [R11+0xf200], [R6.64], P2 ;  /* 0x0f200000060b7fae */ /* 0x0003e20009121848 */
[----:B------:R-:W-:-:S03]  /*203a0*/  IMAD.X R9, R2, 0x1, R13, P1 ;  /* 0x0000000102097824 */ /* 0x000fc600008e060d */
[----:B------:R-:W2:Y:S04]  /*203b0*/  LDL R13, [R1+0x11c] ;  /* 0x00011c00010d7983 */ /* 0x000ea80000100800 */
[----:B------:R1:W-:Y:S02]  /*203c0*/  LDGSTS.E [R11+0xfa00], [R8.64], P2 ;  /* 0x0fa00000080b7fae */ /* 0x0003e40009121848 */
[C---:B-1----:R-:W-:Y:S02]  /*203d0*/  IADD3 R4, P0, R0.reuse, R12, RZ ;  /* 0x0000000c00047210 */ /* 0x042fe40007f1e0ff */
[----:B------:R-:W2:Y:S04]  /*203e0*/  LDL R12, [R1+0x15c] ;  /* 0x00015c00010c7983 */ /* 0x000ea80000100800 */
[----:B------:R-:W2:Y:S01]  /*203f0*/  LDL R11, [R1+0x140] ;  /* 0x00014000010b7983 */ /* 0x000ea20000100800 */
[----:B------:R-:W-:-:S03]  /*20400*/  IADD3 R8, P1, R0, R23, RZ ;  /* 0x0000001700087210 */ /* 0x000fc60007f3e0ff */
[----:B------:R-:W2:Y:S01]  /*20410*/  LDL R23, [R1+0x17c] ;  /* 0x00017c0001177983 */ /* 0x000ea20000100800 */
[C---:B------:R-:W-:Y:S02]  /*20420*/  IMAD.X R5, R2.reuse, 0x1, R10, P0 ;  /* 0x0000000102057824 */ /* 0x040fe400000e060a */
[----:B------:R-:W-:Y:S02]  /*20430*/  IMAD R10, R203, 0x10000, R252 ;  /* 0x00010000cb0a7824 */ /* 0x000fe400078e02fc */
[----:B------:R-:W-:Y:S02]  /*20440*/  IMAD.X R9, R2, 0x1, R22, P1 ;  /* 0x0000000102097824 */ /* 0x000fe400008e0616 */
[----:B------:R-:W2:Y:S04]  /*20450*/  LDL R22, [R1+0x19c] ;  /* 0x00019c0001167983 */ /* 0x000ea80000100800 */
[----:B------:R3:W-:Y:S04]  /*20460*/  LDGSTS.E [R10+0x400], [R4.64], P2 ;  /* 0x00400000040a7fae */ /* 0x0007e80009121848 */
[----:B------:R1:W-:Y:S01]  /*20470*/  LDGSTS.E [R10+0xc00], [R8.64], P2 ;  /* 0x00c00000080a7fae */ /* 0x0003e20009121848 */
[----:B---3--:R-:W-:-:S03]  /*20480*/  IADD3 R4, P1, R0, R21, RZ ;  /* 0x0000001500047210 */ /* 0x008fc60007f3e0ff */
[----:B------:R-:W3:Y:S01]  /*20490*/  LDL R21, [R1+0x180] ;  /* 0x0001800001157983 */ /* 0x000ee20000100800 */
[----:B----4-:R-:W-:-:S03]  /*204a0*/  IADD3 R6, P0, R0, R18, RZ ;  /* 0x0000001200067210 */ /* 0x010fc60007f1e0ff */
[----:B------:R-:W4:Y:S02]  /*204b0*/  LDL R18, [R1+0x160] ;  /* 0x0001600001127983 */ /* 0x000f240000100800 */
[----:B------:R-:W-:Y:S02]  /*204c0*/  IMAD.X R7, R2, 0x1, R17, P0 ;  /* 0x0000000102077824 */ /* 0x000fe400000e0611 */
[----:B------:R-:W4:Y:S01]  /*204d0*/  LDL R17, [R1+0x1bc] ;  /* 0x0001bc0001117983 */ /* 0x000f220000100800 */
[----:B-1----:R-:W-:-:S03]  /*204e0*/  IADD3 R8, P0, R0, R20, RZ ;  /* 0x0000001400087210 */ /* 0x002fc60007f1e0ff */
[----:B------:R-:W4:Y:S04]  /*204f0*/  LDL R20, [R1+0x1a0] ;  /* 0x0001a00001147983 */ /* 0x000f280000100800 */
[----:B------:R1:W-:Y:S01]  /*20500*/  LDGSTS.E [R10+0x1400], [R6.64], P2 ;  /* 0x01400000060a7fae */ /* 0x0003e20009121848 */
[----:B--2---:R-:W-:-:S03]  /*20510*/  IMAD.X R5, R2, 0x1, R16, P1 ;  /* 0x0000000102057824 */ /* 0x004fc600008e0610 */
[----:B------:R-:W2:Y:S01]  /*20520*/  LDL R16, [R1+0x1dc] ;  /* 0x0001dc0001107983 */ /* 0x000ea20000100800 */
[----:B-1----:R-:W-:Y:S01]  /*20530*/  IADD3 R6, P1, R0, R19, RZ ;  /* 0x0000001300067210 */ /* 0x002fe20007f3e0ff */
[----:B------:R-:W-:Y:S02]  /*20540*/  IMAD.X R9, R2, 0x1, R15, P0 ;  /* 0x0000000102097824 */ /* 0x000fe400000e060f */
[----:B------:R-:W2:Y:S04]  /*20550*/  LDL R19, [R1+0x1c0] ;  /* 0x0001c00001137983 */ /* 0x000ea80000100800 */
[----:B------:R-:W2:Y:S04]  /*20560*/  LDL R15, [R1+0x1fc] ;  /* 0x0001fc00010f7983 */ /* 0x000ea80000100800 */
[----:B------:R1:W-:Y:S04]  /*20570*/  LDGSTS.E [R10+0x1c00], [R4.64], P2 ;  /* 0x01c00000040a7fae */ /* 0x0003e80009121848 */
[----:B------:R1:W-:Y:S02]  /*20580*/  LDGSTS.E [R10+0x2400], [R8.64], P2 ;  /* 0x02400000080a7fae */ /* 0x0003e40009121848 */
[----:B-1----:R-:W-:Y:S01]  /*20590*/  IADD3 R4, P0, R0, R14, RZ ;  /* 0x0000000e00047210 */ /* 0x002fe20007f1e0ff */
[----:B------:R-:W-:Y:S01]  /*205a0*/  IMAD.X R7, R2, 0x1, R13, P1 ;  /* 0x0000000102077824 */ /* 0x000fe200008e060d */
[----:B------:R-:W2:Y:S04]  /*205b0*/  LDL R14, [R1+0x1e0] ;  /* 0x0001e000010e7983 */ /* 0x000ea80000100800 */
        /* <DEDUP_REMOVED lines=8> */
[----:B------:R-:W2:Y:S02]  /*20640*/  LDL R23, [R1+0x220] ;  /* 0x0002200001177983 */ /* 0x000ea40000100800 */
[C---:B---3--:R-:W-:Y:S02]  /*20650*/  IMAD.X R7, R2.reuse, 0x1, R21, P0 ;  /* 0x0000000102077824 */ /* 0x048fe400000e0615 */
[----:B------:R-:W3:Y:S01]  /*20660*/  LDL R21, [R1+0x27c] ;  /* 0x00027c0001157983 */ /* 0x000ee20000100800 */
[----:B----4-:R-:W-:-:S03]  /*20670*/  IMAD.X R9, R2, 0x1, R18, P1 ;  /* 0x0000000102097824 */ /* 0x010fc600008e0612 */
[----:B------:R-:W4:Y:S01]  /*20680*/  LDL R18, [R1+0x25c] ;  /* 0x00025c0001127983 */ /* 0x000f220000100800 */
[----:B------:R-:W-:-:S03]  /*20690*/  IADD3 R4, P1, R0, R22, RZ ;  /* 0x0000001600047210 */ /* 0x000fc60007f3e0ff */
[----:B------:R1:W-:Y:S04]  /*206a0*/  LDGSTS.E [R10+0x3c00], [R8.64], P2 ;  /* 0x03c00000080a7fae */ /* 0x0003e80009121848 */
[----:B------:R-:W3:Y:S04]  /*206b0*/  LDL R22, [R1+0x240] ;  /* 0x0002400001167983 */ /* 0x000ee80000100800 */
[----:B------:R2:W-:Y:S01]  /*206c0*/  LDGSTS.E [R10+0x4400], [R6.64], P2 ;  /* 0x04400000060a7fae */ /* 0x0005e20009121848 */
[----:B-1----:R-:W-:-:S03]  /*206d0*/  IADD3 R8, P0, R0, R17, RZ ;  /* 0x0000001100087210 */ /* 0x002fc60007f1e0ff */
[----:B------:R-:W3:Y:S01]  /*206e0*/  LDL R17, [R1+0x260] ;  /* 0x0002600001117983 */ /* 0x000ee20000100800 */
[----:B------:R-:W-:-:S03]  /*206f0*/  IMAD.X R5, R2, 0x1, R20, P1 ;  /* 0x0000000102057824 */ /* 0x000fc600008e0614 */
[----:B------:R-:W3:Y:S04]  /*20700*/  LDL R20, [R1+0x29c] ;  /* 0x00029c0001147983 */ /* 0x000ee80000100800 */
        /* <DEDUP_REMOVED lines=10> */
[----:B-1----:R-:W-:-:S03]  /*207b0*/  IADD3 R8, P1, R0, R13, RZ ;  /* 0x0000000d00087210 */ /* 0x002fc60007f3e0ff */
[----:B------:R-:W2:Y:S01]  /*207c0*/  LDL R13, [R1+0x2c0] ;  /* 0x0002c000010d7983 */ /* 0x000ea20000100800 */
[----:B------:R-:W-:-:S03]  /*207d0*/  IMAD.X R5, R2, 0x1, R12, P0 ;  /* 0x0000000102057824 */ /* 0x000fc600000e060c */
[----:B------:R1:W-:Y:S04]  /*207e0*/  LDGSTS.E [R10+0x5c00], [R6.64], P2 ;  /* 0x05c00000060a7fae */ /* 0x0003e80009121848 */
[----:B------:R-:W2:Y:S04]  /*207f0*/  LDL R12, [R1+0x2fc] ;  /* 0x0002fc00010c7983 */ /* 0x000ea80000100800 */
[----:B------:R4:W-:Y:S01]  /*20800*/  LDGSTS.E [R10+0x6400], [R4.64], P2 ;  /* 0x06400000040a7fae */ /* 0x0009e20009121848 */
[----:B-1----:R-:W-:-:S03]  /*20810*/  IADD3 R6, P0, R0, R11, RZ ;  /* 0x0000000b00067210 */ /* 0x002fc60007f1e0ff */
[----:B------:R-:W2:Y:S01]  /*20820*/  LDL R11, [R1+0x2e0] ;  /* 0x0002e000010b7983 */ /* 0x000ea20000100800 */
[----:B------:R-:W-:-:S03]  /*20830*/  IMAD.X R9, R2, 0x1, R23, P1 ;  /* 0x0000000102097824 */ /* 0x000fc600008e0617 */
[----:B------:R-:W2:Y:S04]  /*20840*/  LDL R23, [R1+0x31c] ;  /* 0x00031c0001177983 */ /* 0x000ea80000100800 */
[----:B------:R1:W-:Y:S01]  /*20850*/  LDGSTS.E [R10+0x6c00], [R8.64], P2 ;  /* 0x06c00000080a7fae */ /* 0x0003e20009121848 */
[----:B----4-:R-:W-:-:S03]  /*20860*/  IADD3 R4, P1, R0, R18, RZ ;  /* 0x0000001200047210 */ /* 0x010fc60007f3e0ff */
[----:B------:R-:W4:Y:S01]  /*20870*/  LDL R18, [R1+0x300] ;  /* 0x0003000001127983 */ /* 0x000f220000100800 */
[----:B---3--:R-:W-:Y:S01]  /*20880*/  IMAD.X R7, R2, 0x1, R22, P0 ;  /* 0x0000000102077824 */ /* 0x008fe200000e0616 */
[----:B-1----:R-:W-:Y:S02]  /*20890*/  IADD3 R8, P0, R0, R21, RZ ;  /* 0x0000001500087210 */ /* 0x002fe40007f1e0ff */
[----:B------:R-:W3:Y:S04]  /*208a0*/  LDL R22, [R1+0x320] ;  /* 0x0003200001167983 */ /* 0x000ee80000100800 */
[----:B------:R1:W-:Y:S04]  /*208b0*/  LDGSTS.E [R10+0x7400], [R6.64], P2 ;  /* 0x07400000060a7fae */ /* 0x0003e80009121848 */
[----:B------:R-:W3:Y:S01]  /*208c0*/  LDL R21, [R1+0x340] ;  /* 0x0003400001157983 */ /* 0x000ee20000100800 */
[----:B------:R-:W-:-:S03]  /*208d0*/  IMAD.X R5, R2, 0x1, R17, P1 ;  /* 0x0000000102057824 */ /* 0x000fc600008e0611 */
[----:B------:R-:W3:Y:S01]  /*208e0*/  LDL R17, [R1+0x35c] ;  /* 0x00035c0001117983 */ /* 0x000ee20000100800 */
[----:B-1----:R-:W-:-:S03]  /*208f0*/  IADD3 R6, P1, R0, R20, RZ ;  /* 0x0000001400067210 */ /* 0x002fc60007f3e0ff */
[----:B------:R1:W-:Y:S04]  /*20900*/  LDGSTS.E [R10+0x7c00], [R4.64], P2 ;  /* 0x07c00000040a7fae */ /* 0x0003e80009121848 */
[----:B------:R-:W3:Y:S01]  /*20910*/  LDL R20, [R1+0x360] ;  /* 0x0003600001147983 */ /* 0x000ee20000100800 */
[----:B--2---:R-:W-:-:S03]  /*20920*/  IMAD.X R9, R2, 0x1, R16, P0 ;  /* 0x0000000102097824 */ /* 0x004fc600000e0610 */
[----:B------:R-:W2:Y:S01]  /*20930*/  LDL R16, [R1+0x37c] ;  /* 0x00037c0001107983 */ /* 0x000ea20000100800 */
[----:B-1----:R-:W-:-:S03]  /*20940*/  IADD3 R4, P0, R0, R19, RZ ;  /* 0x0000001300047210 */ /* 0x002fc60007f1e0ff */
[----:B------:R-:W2:Y:S01]  /*20950*/  LDL R19, [R1+0x380] ;  /* 0x0003800001137983 */ /* 0x000ea20000100800 */
[----:B------:R-:W-:-:S03]  /*20960*/  IMAD.X R7, R2, 0x1, R15, P1 ;  /* 0x0000000102077824 */ /* 0x000fc600008e060f */
[----:B------:R-:W2:Y:S04]  /*20970*/  LDL R15, [R1+0x3a4] ;  /* 0x0003a400010f7983 */ /* 0x000ea80000100800 */
[----:B------:R1:W-:Y:S04]  /*20980*/  LDGSTS.E [R10+0x8400], [R8.64], P2 ;  /* 0x08400000080a7fae */ /* 0x0003e80009121848 */
[----:B------:R1:W-:Y:S02]  /*20990*/  LDGSTS.E [R10+0x8c00], [R6.64], P2 ;  /* 0x08c00000060a7fae */ /* 0x0003e40009121848 */
[----:B-1----:R-:W-:-:S02]  /*209a0*/  IADD3 R8, P1, R0, R14, RZ ;  /* 0x0000000e00087210 */ /* 0x002fc40007f3e0ff */
[----:B------:R-:W2:Y:S01]  /*209b0*/  LDL R14, [R1+0x3c4] ;  /* 0x0003c400010e7983 */ /* 0x000ea20000100800 */
[----:B------:R-:W-:-:S03]  /*209c0*/  IMAD.X R5, R2, 0x1, R13, P0 ;  /* 0x0000000102057824 */ /* 0x000fc600000e060d */
[----:B------:R-:W2:Y:S04]  /*209d0*/  LDL R13, [R1+0x3a8] ;  /* 0x0003a800010d7983 */ /* 0x000ea80000100800 */
[----:B------:R1:W-:Y:S01]  /*209e0*/  LDGSTS.E [R10+0x9400], [R4.64], P2 ;  /* 0x09400000040a7fae */ /* 0x0003e20009121848 */
[----:B------:R-:W-:-:S03]  /*209f0*/  IADD3 R6, P0, R0, R12, RZ ;  /* 0x0000000c00067210 */ /* 0x000fc60007f1e0ff */
[----:B------:R-:W2:Y:S01]  /*20a00*/  LDL R12, [R1+0x3e4] ;  /* 0x0003e400010c7983 */ /* 0x000ea20000100800 */
[----:B------:R-:W-:-:S03]  /*20a10*/  IMAD.X R9, R2, 0x1, R11, P1 ;  /* 0x0000000102097824 */ /* 0x000fc600008e060b */
[----:B------:R-:W2:Y:S01]  /*20a20*/  LDL R11, [R1+0x3c8] ;  /* 0x0003c800010b7983 */ /* 0x000ea20000100800 */
[----:B-1----:R-:W-:-:S03]  /*20a30*/  IADD3 R4, P1, R0, R23, RZ ;  /* 0x0000001700047210 */ /* 0x002fc60007f3e0ff */
[----:B------:R-:W2:Y:S04]  /*20a40*/  LDL R23, [R1+0x404] ;  /* 0x0004040001177983 */ /* 0x000ea80000100800 */
[----:B------:R1:W-:Y:S01]  /*20a50*/  LDGSTS.E [R10+0x9c00], [R8.64], P2 ;  /* 0x09c00000080a7fae */ /* 0x0003e20009121848 */
[----:B----4-:R-:W-:Y:S01]  /*20a60*/  IMAD.X R7, R2, 0x1, R18, P0 ;  /* 0x0000000102077824 */ /* 0x010fe200000e0612 */
[----:B-1----:R-:W-:Y:S02]  /*20a70*/  IADD3 R8, P0, R0, R24, RZ ;  /* 0x0000001800087210 */ /* 0x002fe40007f1e0ff */
[----:B------:R-:W4:Y:S04]  /*20a80*/  LDL R18, [R1+0x3e8] ;  /* 0x0003e80001127983 */ /* 0x000f280000100800 */
[----:B------:R1:W-:Y:S01]  /*20a90*/  LDGSTS.E [R10+0xa400], [R6.64], P2 ;  /* 0x0a400000060a7fae */ /* 0x0003e20009121848 */
[----:B---3--:R-:W-:-:S03]  /*20aa0*/  IMAD.X R5, R2, 0x1, R22, P1 ;  /* 0x0000000102057824 */ /* 0x008fc600008e0616 */
[----:B------:R-:W3:Y:S04]  /*20ab0*/  LDL R22, [R1+0x424] ;  /* 0x0004240001167983 */ /* 0x000ee80000100800 */
[----:B------:R2:W-:Y:S01]  /*20ac0*/  LDGSTS.E [R10+0xac00], [R4.64], P2 ;  /* 0x0ac00000040a7fae */ /* 0x0005e20009121848 */
[----:B------:R-:W-:-:S03]  /*20ad0*/  IMAD.X R9, R2, 0x1, R21, P0 ;  /* 0x0000000102097824 */ /* 0x000fc600000e0615 */
[----:B------:R-:W3:Y:S01]  /*20ae0*/  LDL R21, [R1+0x444] ;  /* 0x0004440001157983 */ /* 0x000ee20000100800 */
[----:B-1----:R-:W-:-:S03]  /*20af0*/  IADD3 R6, P1, R0, R17, RZ ;  /* 0x0000001100067210 */ /* 0x002fc60007f3e0ff */
[----:B------:R-:W3:Y:S04]  /*20b00*/  LDL R17, [R1+0x408] ;  /* 0x0004080001117983 */ /* 0x000ee80000100800 */
[----:B------:R1:W-:Y:S01]  /*20b10*/  LDGSTS.E [R10+0xb400], [R8.64], P2 ;  /* 0x0b400000080a7fae */ /* 0x0003e20009121848 */
[----:B------:R-:W-:-:S03]  /*20b20*/  IMAD.X R7, R2, 0x1, R20, P1 ;  /* 0x0000000102077824 */ /* 0x000fc600008e0614 */
[----:B------:R-:W3:Y:S04]  /*20b30*/  LDL R24, [R1+0xa4] ;  /* 0x0000a40001187983 */ /* 0x000ee80000100800 */
[----:B------:R-:W3:Y:S04]  /*20b40*/  LDL R20, [R1+0x464] ;  /* 0x0004640001147983 */ /* 0x000ee80000100800 */
[----:B------:R1:W-:Y:S01]  /*20b50*/  LDGSTS.E [R10+0xbc00], [R6.64], P2 ;  /* 0x0bc00000060a7fae */ /* 0x0003e20009121848 */
[----:B--2---:R-:W-:-:S03]  /*20b60*/  IADD3 R4, P0, R0, R16, RZ ;  /* 0x0000001000047210 */ /* 0x004fc60007f1e0ff */
[----:B------:R-:W2:Y:S02]  /*20b70*/  LDL R16, [R1+0x428] ;  /* 0x0004280001107983 */ /* 0x000ea40000100800 */
[----:B------:R-:W-:Y:S02]  /*20b80*/  IMAD.X R5, R2, 0x1, R19, P0 ;  /* 0x0000000102057824 */ /* 0x000fe400000e0613 */
[----:B------:R-:W2:Y:S01]  /*20b90*/  LDL R19, [R1+0x468] ;  /* 0x0004680001137983 */ /* 0x000ea20000100800 */
[----:B-1----:R-:W-:-:S03]  /*20ba0*/  IADD3 R8, P1, R0, R15, RZ ;  /* 0x0000000f00087210 */ /* 0x002fc60007f3e0ff */
[----:B------:R-:W2:Y:S04]  /*20bb0*/  LDL R15, [R1+0x448] ;  /* 0x00044800010f7983 */ /* 0x000ea80000100800 */
[----:B------:R1:W-:Y:S01]  /*20bc0*/  LDGSTS.E [R10+0xc400], [R4.64], P2 ;  /* 0x0c400000040a7fae */ /* 0x0003e20009121848 */
[----:B------:R-:W-:-:S03]  /*20bd0*/  IADD3 R6, P0, R0, R14, RZ ;  /* 0x0000000e00067210 */ /* 0x000fc60007f1e0ff */
        /* <DEDUP_REMOVED lines=11> */
[----:B----4-:R-:W-:-:S03]  /*20c90*/  IMAD.X R5, R2, 0x1, R18, P1 ;  /* 0x0000000102057824 */ /* 0x010fc600008e0612 */
[----:B------:R-:W4:Y:S04]  /*20ca0*/  LDL R18, [R1+0xc4] ;  /* 0x0000c40001127983 */ /* 0x000f280000100800 */
[----:B------:R1:W-:Y:S01]  /*20cb0*/  LDGSTS.E [R10+0xdc00], [R4.64], P2 ;  /* 0x0dc00000040a7fae */ /* 0x0003e20009121848 */
[----:B---3--:R-:W-:-:S03]  /*20cc0*/  IADD3 R6, P1, R0, R22, RZ ;  /* 0x0000001600067210 */ /* 0x008fc60007f3e0ff */
[----:B------:R-:W3:Y:S01]  /*20cd0*/  LDL R22, [R1+0x100] ;  /* 0x0001000001167983 */ /* 0x000ee20000100800 */
[----:B------:R-:W-:-:S03]  /*20ce0*/  IMAD.X R9, R2, 0x1, R17, P0 ;  /* 0x0000000102097824 */ /* 0x000fc600000e0611 */
[----:B------:R-:W3:Y:S01]  /*20cf0*/  LDL R17, [R1+0xe4] ;  /* 0x0000e40001117983 */ /* 0x000ee20000100800 */
[----:B-1----:R-:W-:-:S03]  /*20d00*/  IADD3 R4, P0, R0, R21, RZ ;  /* 0x0000001500047210 */ /* 0x002fc60007f1e0ff */
[----:B------:R1:W-:Y:S04]  /*20d10*/  LDGSTS.E [R10+0xe400], [R8.64], P2 ;  /* 0x0e400000080a7fae */ /* 0x0003e80009121848 */
[----:B------:R-:W3:Y:S01]  /*20d20*/  LDL R21, [R1+0x120] ;  /* 0x0001200001157983 */ /* 0x000ee20000100800 */
[----:B--2---:R-:W-:Y:S01]  /*20d30*/  IMAD.X R7, R2, 0x1, R16, P1 ;  /* 0x0000000102077824 */ /* 0x004fe200008e0610 */
[----:B-1----:R-:W-:Y:S02]  /*20d40*/  IADD3 R8, P1, R0, R20, RZ ;  /* 0x0000001400087210 */ /* 0x002fe40007f3e0ff */
[----:B------:R-:W2:Y:S03]  /*20d50*/  LDL R16, [R1+0x104] ;  /* 0x0001040001107983 */ /* 0x000ea60000100800 */
[C---:B------:R-:W-:Y:S01]  /*20d60*/  IMAD.X R9, R2.reuse, 0x1, R19, P1 ;  /* 0x0000000102097824 */ /* 0x040fe200008e0613 */
[----:B------:R-:W2:Y:S01]  /*20d70*/  LDL R20, [R1+0x144] ;  /* 0x0001440001147983 */ /* 0x000ea20000100800 */
[----:B------:R-:W-:-:S03]  /*20d80*/  IMAD.X R5, R2, 0x1, R15, P0 ;  /* 0x0000000102057824 */ /* 0x000fc600000e060f */
[----:B------:R-:W2:Y:S04]  /*20d90*/  LDL R15, [R1+0x124] ;  /* 0x00012400010f7983 */ /* 0x000ea80000100800 */
[----:B------:R1:W-:Y:S04]  /*20da0*/  LDGSTS.E [R10+0xec00], [R6.64], P2 ;  /* 0x0ec00000060a7fae */ /* 0x0003e80009121848 */
[----:B------:R1:W-:Y:S04]  /*20db0*/  LDGSTS.E [R10+0xf400], [R4.64], P2 ;  /* 0x0f400000040a7fae */ /* 0x0003e80009121848 */
[----:B------:R1:W-:Y:S04]  /*20dc0*/  LDGSTS.E [R10+0xfc00], [R8.64], P2 ;  /* 0x0fc00000080a7fae */ /* 0x0003e80009121848 */
[----:B------:R-:W2:Y:S01]  /*20dd0*/  LDL R19, [R1+0x184] ;  /* 0x0001840001137983 */ /* 0x000ea20000100800 */
[----:B-1----:R-:W-:-:S03]  /*20de0*/  IADD3 R4, P0, R0, R14, RZ ;  /* 0x0000000e00047210 */ /* 0x002fc60007f1e0ff */
[----:B------:R-:W2:Y:S01]  /*20df0*/  LDL R14, [R1+0x164] ;  /* 0x00016400010e7983 */ /* 0x000ea20000100800 */
[----:B------:R-:W-:-:S03]  /*20e00*/  IADD3 R8, P1, R0, R13, RZ ;  /* 0x0000000d00087210 */ /* 0x000fc60007f3e0ff */
[----:B------:R-:W2:Y:S04]  /*20e10*/  LDL R13, [R1+0x148] ;  /* 0x00014800010d7983 */ /* 0x000ea80000100800 */
[----:B------:R-:W2:Y:S01]  /*20e20*/  LDL R10, [R1+0x1a4] ;  /* 0x0001a400010a7983 */ /* 0x000ea20000100800 */
[----:B------:R-:W-:Y:S01]  /*20e30*/  IMAD.X R5, R2, 0x1, R11, P0 ;  /* 0x0000000102057824 */ /* 0x000fe200000e060b */
[----:B------:R-:W-:Y:S02]  /*20e40*/  IADD3 R6, P0, R0, R12, RZ ;  /* 0x0000000c00067210 */ /* 0x000fe40007f1e0ff */
[----:B------:R-:W2:Y:S01]  /*20e50*/  LDL R12, [R1+0x168] ;  /* 0x00016800010c7983 */ /* 0x000ea20000100800 */
[----:B------:R-:W-:Y:S02]  /*20e60*/  IMAD R11, R203, 0x10000, R209 ;  /* 0x00010000cb0b7824 */ /* 0x000fe400078e02d1 */
[----:B------:R-:W-:-:S02]  /*20e70*/  IMAD.X R9, R2, 0x1, R24, P1 ;  /* 0x0000000102097824 */ /* 0x000fc400008e0618 */
[----:B------:R-:W2:Y:S04]  /*20e80*/  LDL R24, [R1+0x224] ;  /* 0x0002240001187983 */ /* 0x000ea80000100800 */
[----:B------:R1:W-:Y:S04]  /*20e90*/  LDGSTS.E [R11+0x600], [R4.64], P2 ;  /* 0x00600000040b7fae */ /* 0x0003e80009121848 */
[----:B------:R3:W-:Y:S01]  /*20ea0*/  LDGSTS.E [R11+0xe00], [R8.64], P2 ;  /* 0x00e00000080b7fae */ /* 0x0007e20009121848 */
[----:B-1----:R-:W-:-:S03]  /*20eb0*/  IADD3 R4, P1, R0, R23, RZ ;  /* 0x0000001700047210 */ /* 0x002fc60007f3e0ff */
[----:B------:R-:W2:Y:S01]  /*20ec0*/  LDL R23, [R1+0x208] ;  /* 0x0002080001177983 */ /* 0x000ea20000100800 */
[----:B----4-:R-:W-:-:S03]  /*20ed0*/  IMAD.X R7, R2, 0x1, R18, P0 ;  /* 0x0000000102077824 */ /* 0x010fc600000e0612 */
[----:B------:R-:W4:Y:S04]  /*20ee0*/  LDL R18, [R1+0x188] ;  /* 0x0001880001127983 */ /* 0x000f280000100800 */
[----:B------:R1:W-:Y:S01]  /*20ef0*/  LDGSTS.E [R11+0x1600], [R6.64], P2 ;  /* 0x01600000060b7fae */ /* 0x0003e20009121848 */
[----:B---3--:R-:W-:-:S03]  /*20f00*/  IADD3 R8, P0, R0, R22, RZ ;  /* 0x0000001600087210 */ /* 0x008fc60007f1e0ff */
[----:B------:R-:W3:Y:S01]  /*20f10*/  LDL R22, [R1+0x264] ;  /* 0x0002640001167983 */ /* 0x000ee20000100800 */
[----:B------:R-:W-:-:S03]  /*20f20*/  IMAD.X R5, R2, 0x1, R17, P1 ;  /* 0x0000000102057824 */ /* 0x000fc600008e0611 */
[----:B------:R-:W3:Y:S04]  /*20f30*/  LDL R17, [R1+0x1c4] ;  /* 0x0001c40001117983 */ /* 0x000ee80000100800 */
[----:B------:R2:W-:Y:S01]  /*20f40*/  LDGSTS.E [R11+0x1e00], [R4.64], P2 ;  /* 0x01e00000040b7fae */ /* 0x0005e20009121848 */
[----:B-1----:R-:W-:-:S03]  /*20f50*/  IADD3 R6, P1, R0, R21, RZ ;  /* 0x0000001500067210 */ /* 0x002fc60007f3e0ff */
[----:B------:R-:W3:Y:S01]  /*20f60*/  LDL R21, [R1+0x248] ;  /* 0x0002480001157983 */ /* 0x000ee20000100800 */
[----:B--2---:R-:W-:-:S03]  /*20f70*/  IMAD.X R9, R2, 0x1, R16, P0 ;  /* 0x0000000102097824 */ /* 0x004fc600000e0610 */
[----:B------:R-:W2:Y:S01]  /*20f80*/  LDL R16, [R1+0x1c8] ;  /* 0x0001c80001107983 */ /* 0x000ea20000100800 */
[----:B------:R-:W-:-:S03]  /*20f90*/  IADD3 R4, P0, R0, R20, RZ ;  /* 0x0000001400047210 */ /* 0x000fc60007f1e0ff */
[----:B------:R1:W-:Y:S01]  /*20fa0*/  LDGSTS.E [R11+0x2600], [R8.64], P2 ;  /* 0x02600000080b7fae */ /* 0x0003e20009121848 */
[----:B------:R-:W-:-:S03]  /*20fb0*/  IMAD.X R7, R2, 0x1, R15, P1 ;  /* 0x0000000102077824 */ /* 0x000fc600008e060f */
[----:B------:R-:W2:Y:S04]  /*20fc0*/  LDL R20, [R1+0x2a4] ;  /* 0x0002a40001147983 */ /* 0x000ea80000100800 */
[----:B------:R-:W2:Y:S04]  /*20fd0*/  LDL R15, [R1+0x1e8] ;  /* 0x0001e800010f7983 */ /* 0x000ea80000100800 */
[----:B------:R1:W-:Y:S02]  /*20fe0*/  LDGSTS.E [R11+0x2e00], [R6.64], P2 ;  /* 0x02e00000060b7fae */ /* 0x0003e40009121848 */
[----:B-1----:R-:W-:-:S02]  /*20ff0*/  IADD3 R8, P1, R0, R14, RZ ;  /* 0x0000000e00087210 */ /* 0x002fc40007f3e0ff */
[----:B------:R-:W2:Y:S01]  /*21000*/  LDL R14, [R1+0x244] ;  /* 0x00024400010e7983 */ /* 0x000ea20000100800 */
[----:B------:R-:W-:-:S03]  /*21010*/  IMAD.X R5, R2, 0x1, R13, P0 ;  /* 0x0000000102057824 */ /* 0x000fc600000e060d */
[----:B------:R-:W2:Y:S04]  /*21020*/  LDL R13, [R1+0x228] ;  /* 0x00022800010d7983 */ /* 0x000ea80000100800 */
[----:B------:R1:W-:Y:S01]  /*21030*/  LDGSTS.E [R11+0x3600], [R4.64], P2 ;  /* 0x03600000040b7fae */ /* 0x0003e20009121848 */
[----:B------:R-:W-:-:S03]  /*21040*/  IMAD.X R9, R2, 0x1, R12, P1 ;  /* 0x0000000102097824 */ /* 0x000fc600008e060c */
[----:B------:R-:W2:Y:S01]  /*21050*/  LDL R12, [R1+0x284] ;  /* 0x00028400010c7983 */ /* 0x000ea20000100800 */
[----:B-1----:R-:W-:-:S03]  /*21060*/  IADD3 R4, P1, R0, R10, RZ ;  /* 0x0000000a00047210 */ /* 0x002fc60007f3e0ff */
[----:B------:R-:W2:Y:S01]  /*21070*/  LDL R10, [R1+0x268] ;  /* 0x00026800010a7983 */ /* 0x000ea20000100800 */
[----:B------:R-:W-:Y:S01]  /*21080*/  IADD3 R6, P0, R0, R19, RZ ;  /* 0x0000001300067210 */ /* 0x000fe20007f1e0ff */
[C---:B------:R-:W-:Y:S02]  /*21090*/  IMAD.X R5, R2.reuse, 0x1, R27, P1 ;  /* 0x0000000102057824 */ /* 0x040fe400008e061b */
[----:B------:R3:W-:Y:S04]  /*210a0*/  LDGSTS.E [R11+0x3e00], [R8.64], P2 ;  /* 0x03e00000080b7fae */ /* 0x0007e80009121848 */
[----:B------:R-:W2:Y:S01]  /*210b0*/  LDL R19, [R1+0x288] ;  /* 0x0002880001137983 */ /* 0x000ea20000100800 */
[----:B------:R-:W-:Y:S03]  /*210c0*/  HMMA.1688.F32.TF32 R92, R168, R30, R92 ;  /* 0x0000001ea85c723c */ /* 0x000fe6000008105c */
[----:B------:R-:W2:Y:S04]  /*210d0*/  LDL R31, [R1+0x344] ;  /* 0x00034400011f7983 */ /* 0x000ea80000100800 */
[----:B------:R-:W2:Y:S04]  /*210e0*/  LDL R30, [R1+0x328] ;  /* 0x00032800011e7983 */ /* 0x000ea80000100800 */
[----:B------:R-:W2:Y:S01]  /*210f0*/  LDL R27, [R1+0x384] ;  /* 0x00038400011b7983 */ /* 0x000ea20000100800 */
[----:B----4-:R-:W-:-:S03]  /*21100*/  IMAD.X R7, R2, 0x1, R18, P0 ;  /* 0x0000000102077824 */ /* 0x010fc600000e0612 */
[----:B------:R-:W4:Y:S04]  /*21110*/  LDL R18, [R1+0x2c4] ;  /* 0x0002c40001127983 */ /* 0x000f280000100800 */
[----:B------:R1:W-:Y:S04]  /*21120*/  LDGSTS.E [R11+0x4600], [R6.64], P2 ;  /* 0x04600000060b7fae */ /* 0x0003e80009121848 */
[----:B------:R1:W-:Y:S01]  /*21130*/  LDGSTS.E [R11+0x4e00], [R4.64], P2 ;  /* 0x04e00000040b7fae */ /* 0x0003e20009121848 */
[C---:B---3--:R-:W-:Y:S02]  /*21140*/  IADD3 R8, P0, R0.reuse, R17, RZ ;  /* 0x0000001100087210 */ /* 0x048fe40007f1e0ff */
[----:B-1----:R-:W-:Y:S01]  /*21150*/  IADD3 R6, P1, R0, R26, RZ ;  /* 0x0000001a00067210 */ /* 0x002fe20007f3e0ff */
[----:B------:R-:W3:Y:S04]  /*21160*/  LDL R17, [R1+0x2a8] ;  /* 0x0002a80001117983 */ /* 0x000ee80000100800 */
[----:B------:R-:W3:Y:S01]  /*21170*/  LDL R26, [R1+0x368] ;  /* 0x00036800011a7983 */ /* 0x000ee20000100800 */
[----:B--2---:R-:W-:Y:S01]  /*21180*/  IMAD.X R9, R2, 0x1, R16, P0 ;  /* 0x0000000102097824 */ /* 0x004fe200000e0610 */
[----:B------:R-:W-:-:S02]  /*21190*/  IADD3 R4, P0, R0, R25, RZ ;  /* 0x0000001900047210 */ /* 0x000fc40007f1e0ff */
[----:B------:R-:W2:Y:S04]  /*211a0*/  LDL R16, [R1+0x2e4] ;  /* 0x0002e40001107983 */ /* 0x000ea80000100800 */
[----:B------:R1:W-:Y:S01]  /*211b0*/  LDGSTS.E [R11+0x5600], [R8.64], P2 ;  /* 0x05600000080b7fae */ /* 0x0003e20009121848 */
[----:B------:R-:W-:-:S03]  /*211c0*/  IMAD.X R5, R2, 0x1, R23, P0 ;  /* 0x0000000102057824 */ /* 0x000fc600000e0617 */
[----:B------:R-:W2:Y:S01]  /*211d0*/  LDL R25, [R1+0x3ac] ;  /* 0x0003ac0001197983 */ /* 0x000ea20000100800 */
[----:B------:R-:W-:-:S03]  /*211e0*/  IMAD.X R7, R2, 0x1, R15, P1 ;  /* 0x0000000102077824 */ /* 0x000fc600008e060f */
[----:B------:R-:W2:Y:S01]  /*211f0*/  LDL R15, [R1+0x2c8] ;  /* 0x0002c800010f7983 */ /* 0x000ea20000100800 */
[----:B-1----:R-:W-:-:S03]  /*21200*/  IADD3 R8, P1, R0, R24, RZ ;  /* 0x0000001800087210 */ /* 0x002fc60007f3e0ff */
[----:B------:R1:W-:Y:S04]  /*21210*/  LDGSTS.E [R11+0x5e00], [R6.64], P2 ;  /* 0x05e00000060b7fae */ /* 0x0003e80009121848 */
[----:B------:R1:W-:Y:S04]  /*21220*/  LDGSTS.E [R11+0x6600], [R4.64], P2 ;  /* 0x06600000040b7fae */ /* 0x0003e80009121848 */
[----:B------:R-:W2:Y:S01]  /*21230*/  LDL R24, [R1+0x388] ;  /* 0x0003880001187983 */ /* 0x000ea20000100800 */
[----:B-1----:R-:W-:-:S03]  /*21240*/  IADD3 R6, P0, R0, R14, RZ ;  /* 0x0000000e00067210 */ /* 0x002fc60007f1e0ff */
[----:B------:R-:W2:Y:S01]  /*21250*/  LDL R23, [R1+0x3cc] ;  /* 0x0003cc0001177983 */ /* 0x000ea20000100800 */
[----:B------:R-:W-:Y:S01]  /*21260*/  IMAD.X R9, R2, 0x1, R13, P1 ;  /* 0x0000000102097824 */ /* 0x000fe200008e060d */
[----:B------:R-:W-:Y:S02]  /*21270*/  IADD3 R4, P1, R0, R22, RZ ;  /* 0x0000001600047210 */ /* 0x000fe40007f3e0ff */
[----:B------:R-:W2:Y:S01]  /*21280*/  LDL R14, [R1+0x304] ;  /* 0x00030400010e7983 */ /* 0x000ea20000100800 */
[----:B------:R-:W-:-:S03]  /*21290*/  IMAD.X R7, R2, 0x1, R21, P0 ;  /* 0x0000000102077824 */ /* 0x000fc600000e0615 */
[----:B------:R1:W-:Y:S04]  /*212a0*/  LDGSTS.E [R11+0x6e00], [R8.64], P2 ;  /* 0x06e00000080b7fae */ /* 0x0003e80009121848 */
[----:B------:R-:W2:Y:S04]  /*212b0*/  LDL R13, [R1+0x2e8] ;  /* 0x0002e800010d7983 */ /* 0x000ea80000100800 */
[----:B------:R-:W2:Y:S01]  /*212c0*/  LDL R22, [R1+0x3b0] ;  /* 0x0003b00001167983 */ /* 0x000ea20000100800 */
[----:B-1----:R-:W-:Y:S01]  /*212d0*/  IADD3 R8, P0, R0, R12, RZ ;  /* 0x0000000c00087210 */ /* 0x002fe20007f1e0ff */
[----:B------:R-:W-:-:S02]  /*212e0*/  IMAD.X R5, R2, 0x1, R10, P1 ;  /* 0x0000000102057824 */ /* 0x000fc400008e060a */
[----:B------:R-:W2:Y:S04]  /*212f0*/  LDL R12, [R1+0x324] ;  /* 0x00032400010c7983 */ /* 0x000ea80000100800 */
[----:B------:R-:W2:Y:S01]  /*21300*/  LDL R10, [R1+0x308] ;  /* 0x00030800010a7983 */ /* 0x000ea20000100800 */
[----:B------:R-:W-:-:S03]  /*21310*/  IMAD.X R9, R2, 0x1, R19, P0 ;  /* 0x0000000102097824 */ /* 0x000fc600000e0613 */
[----:B------:R1:W-:Y:S04]  /*21320*/  LDGSTS.E [R11+0x7600], [R6.64], P2 ;  /* 0x07600000060b7fae */ /* 0x0003e80009121848 */
[----:B------:R-:W2:Y:S04]  /*21330*/  LDL R21, [R1+0x3ec] ;  /* 0x0003ec0001157983 */ /* 0x000ea80000100800 */
[----:B------:R-:W2:Y:S01]  /*21340*/  LDL R19, [R1+0x40c] ;  /* 0x00040c0001137983 */ /* 0x000ea20000100800 */
[----:B-1----:R-:W-:-:S03]  /*21350*/  IADD3 R6, P1, R0, R20, RZ ;  /* 0x0000001400067210 */ /* 0x002fc60007f3e0ff */
[----:B------:R4:W-:Y:S04]  /*21360*/  LDGSTS.E [R11+0x7e00], [R4.64], P2 ;  /* 0x07e00000040b7fae */ /* 0x0009e80009121848 */
[----:B------:R-:W2:Y:S04]  /*21370*/  LDL R20, [R1+0x3d0] ;  /* 0x0003d00001147983 */ /* 0x000ea80000100800 */
[----:B------:R2:W-:Y:S01]  /*21380*/  LDGSTS.E [R11+0x8600], [R8.64], P2 ;  /* 0x08600000080b7fae */ /* 0x0005e20009121848 */
[----:B----4-:R-:W-:-:S03]  /*21390*/  IADD3 R4, P0, R0, R18, RZ ;  /* 0x0000001200047210 */ /* 0x010fc60007f1e0ff */
[----:B------:R-:W4:Y:S01]  /*213a0*/  LDL R18, [R1+0x3f0] ;  /* 0x0003f00001127983 */ /* 0x000f220000100800 */
[----:B---3--:R-:W-:-:S03]  /*213b0*/  IMAD.X R7, R2, 0x1, R17, P1 ;  /* 0x0000000102077824 */ /* 0x008fc600008e0611 */
[----:B------:R-:W3:Y:S04]  /*213c0*/  LDL R17, [R1+0x410] ;  /* 0x0004100001117983 */ /* 0x000ee80000100800 */
        /* <DEDUP_REMOVED lines=15> */
[----:B-1----:R-:W-:Y:S01]  /*214c0*/  IADD3 R8, P0, R0, R31, RZ ;  /* 0x0000001f00087210 */ /* 0x002fe20007f1e0ff */
[C---:B------:R-:W-:Y:S02]  /*214d0*/  IMAD.X R5, R2.reuse, 0x1, R30, P1 ;  /* 0x0000000102057824 */ /* 0x040fe400008e061e */
[----:B------:R1:W-:Y:S02]  /*214e0*/  LDGSTS.E [R11+0xa600], [R6.64], P2 ;  /* 0x0a600000060b7fae */ /* 0x0003e40009121848 */
[----:B------:R-:W-:Y:S02]  /*214f0*/  IMAD.X R9, R2, 0x1, R28, P0 ;  /* 0x0000000102097824 */ /* 0x000fe400000e061c */
[----:B------:R1:W-:Y:S04]  /*21500*/  LDGSTS.E [R11+0xae00], [R4.64], P2 ;  /* 0x0ae00000040b7fae */ /* 0x0003e80009121848 */
[----:B------:R1:W-:Y:S02]  /*21510*/  LDGSTS.E [R11+0xb600], [R8.64], P2 ;  /* 0x0b600000080b7fae */ /* 0x0003e40009121848 */
[----:B-1----:R-:W-:-:S02]  /*21520*/  IADD3 R6, P1, R0, R29, RZ ;  /* 0x0000001d00067210 */ /* 0x002fc40007f3e0ff */
[----:B------:R-:W-:-:S03]  /*21530*/  IADD3 R4, P0, R0, R27, RZ ;  /* 0x0000001b00047210 */ /* 0x000fc60007f1e0ff */
[----:B------:R-:W-:Y:S01]  /*21540*/  IMAD.X R7, R2, 0x1, R26, P1 ;  /* 0x0000000102077824 */ /* 0x000fe200008e061a */
[----:B------:R-:W-:Y:S01]  /*21550*/  IADD3 R8, P1, R0, R25, RZ ;  /* 0x0000001900087210 */ /* 0x000fe20007f3e0ff */
[----:B------:R-:W-:-:S03]  /*21560*/  IMAD.X R5, R2, 0x1, R24, P0 ;  /* 0x0000000102057824 */ /* 0x000fc600000e0618 */
[----:B------:R1:W-:Y:S01]  /*21570*/  LDGSTS.E [R11+0xbe00], [R6.64], P2 ;  /* 0x0be00000060b7fae */ /* 0x0003e20009121848 */
[----:B------:R-:W-:-:S03]  /*21580*/  IMAD.X R9, R2, 0x1, R22, P1 ;  /* 0x0000000102097824 */ /* 0x000fc600008e0616 */
[----:B------:R3:W-:Y:S04]  /*21590*/  LDGSTS.E [R11+0xc600], [R4.64], P2 ;  /* 0x0c600000040b7fae */ /* 0x0007e80009121848 */
[----:B------:R4:W-:Y:S01]  /*215a0*/  LDGSTS.E [R11+0xce00], [R8.64], P2 ;  /* 0x0ce00000080b7fae */ /* 0x0009e20009121848 */
[C---:B-1----:R-:W-:Y:S02]  /*215b0*/  IADD3 R6, P0, R0.reuse, R23, RZ ;  /* 0x0000001700067210 */ /* 0x042fe40007f1e0ff */
[----:B---3--:R-:W-:-:S03]  /*215c0*/  IADD3 R4, P1, R0, R21, RZ ;  /* 0x0000001500047210 */ /* 0x008fc60007f3e0ff */
[----:B------:R-:W-:Y:S01]  /*215d0*/  IMAD.X R7, R2, 0x1, R20, P0 ;  /* 0x0000000102077824 */ /* 0x000fe200000e0614 */
[----:B----4-:R-:W-:Y:S01]  /*215e0*/  IADD3 R8, P0, R0, R19, RZ ;  /* 0x0000001300087210 */ /* 0x010fe20007f1e0ff */
[----:B------:R-:W-:-:S03]  /*215f0*/  IMAD.X R5, R2, 0x1, R18, P1 ;  /* 0x0000000102057824 */ /* 0x000fc600008e0612 */
[----:B------:R1:W-:Y:S01]  /*21600*/  LDGSTS.E [R11+0xd600], [R6.64], P2 ;  /* 0x0d600000060b7fae */ /* 0x0003e20009121848 */
[----:B------:R-:W-:-:S03]  /*21610*/  IMAD.X R9, R2, 0x1, R17, P0 ;  /* 0x0000000102097824 */ /* 0x000fc600000e0611 */
[----:B------:R2:W-:Y:S01]  /*21620*/  LDGSTS.E [R11+0xde00], [R4.64], P2 ;  /* 0x0de00000040b7fae */ /* 0x0005e20009121848 */
[----:B------:R-:W-:-:S03]  /*21630*/  UIADD3 UR4, UR4, 0x1, URZ ;  /* 0x0000000104047890 */ /* 0x000fc6000fffe03f */
[----:B------:R3:W-:Y:S01]  /*21640*/  LDGSTS.E [R11+0xe600], [R8.64], P2 ;  /* 0x0e600000080b7fae */ /* 0x0007e20009121848 */
[----:B------:R-:W-:Y:S02]  /*21650*/  IMAD.MOV.U32 R206, RZ, RZ, c[0x0][0x188] ;  /* 0x00006200ffce7624 */ /* 0x000fe400078e00ff */
[----:B------:R-:W-:-:S04]  /*21660*/  IMAD.MOV.U32 R195, RZ, RZ, c[0x0][0x18c] ;  /* 0x00006300ffc37624 */ /* 0x000fc800078e00ff */
[----:B------:R-:W-:-:S05]  /*21670*/  IMAD.SHL.U32 R195, R195, 0x40, RZ ;  /* 0x00000040c3c37824 */ /* 0x000fca00078e00ff */
[----:B------:R-:W-:Y:S01]  /*21680*/  SHF.R.S32.HI R195, RZ, 0x1f, R195 ;  /* 0x0000001fffc37819 */ /* 0x000fe200000114c3 */
[----:B------:R-:W-:Y:S01]  /*21690*/  HMMA.1688.F32.TF32 R96, R168, R58, R96 ;  /* 0x0000003aa860723c */ /* 0x000fe20000081060 */
[----:B------:R-:W-:-:S07]  /*216a0*/  UIADD3 UR5, UR5, -0x40, URZ ;  /* 0xffffffc005057890 */ /* 0x000fce000fffe03f */
[----:B------:R-:W-:Y:S01]  /*216b0*/  HMMA.1688.F32.TF32 R168, R156, R58, R160 ;  /* 0x0000003a9ca8723c */ /* 0x000fe200000810a0 */
[C---:B--2---:R-:W-:Y:S02]  /*216c0*/  IADD3 R4, P0, R0.reuse, R16, RZ ;  /* 0x0000001000047210 */ /* 0x044fe40007f1e0ff */
[C---:B-1----:R-:W-:Y:S02]  /*216d0*/  IADD3 R6, P1, R0.reuse, R15, RZ ;  /* 0x0000000f00067210 */ /* 0x042fe40007f3e0ff */
[----:B---3--:R-:W-:Y:S01]  /*216e0*/  IADD3 R8, P3, R0, R14, RZ ;  /* 0x0000000e00087210 */ /* 0x008fe20007f7e0ff */
[----:B------:R-:W-:Y:S01]  /*216f0*/  IMAD.X R5, R2, 0x1, R13, P0 ;  /* 0x0000000102057824 */ /* 0x000fe200000e060d */
[----:B------:R-:W-:-:S04]  /*21700*/  ISETP.NE.U32.AND P0, PT, R212, UR4, PT ;  /* 0x00000004d4007c0c */ /* 0x000fc8000bf05070 */
[----:B------:R1:W-:Y:S01]  /*21710*/  LDGSTS.E [R11+0xee00], [R4.64], P2 ;  /* 0x0ee00000040b7fae */ /* 0x0003e20009121848 */
[C---:B------:R-:W-:Y:S02]  /*21720*/  IMAD.X R7, R2.reuse, 0x1, R12, P1 ;  /* 0x0000000102077824 */ /* 0x040fe400008e060c */
[----:B------:R-:W-:Y:S02]  /*21730*/  IMAD.MOV.U32 R12, RZ, RZ, c[0x0][0x18c] ;  /* 0x00006300ff0c7624 */ /* 0x000fe400078e00ff */
[----:B------:R-:W-:Y:S01]  /*21740*/  IMAD.X R9, R2, 0x1, R10, P3 ;  /* 0x0000000102097824 */ /* 0x000fe200018e060a */
[----:B------:R1:W-:Y:S01]  /*21750*/  LDGSTS.E [R11+0xf600], [R6.64], P2 ;  /* 0x0f600000060b7fae */ /* 0x0003e20009121848 */
[C---:B------:R-:W-:Y:S02]  /*21760*/  IMAD.SHL.U32 R10, R206.reuse, 0x40, RZ ;  /* 0x00000040ce0a7824 */ /* 0x040fe400078e00ff */
[----:B------:R-:W-:Y:S01]  /*21770*/  IMAD.SHL.U32 R206, R206, 0x40, RZ ;  /* 0x00000040cece7824 */ /* 0x000fe200078e00ff */
[----:B------:R1:W-:Y:S01]  /*21780*/  LDGSTS.E [R11+0xfe00], [R8.64], P2 ;  /* 0x0fe00000080b7fae */ /* 0x0003e20009121848 */
[----:B------:R-:W-:-:S03]  /*21790*/  IMAD.SHL.U32 R12, R12, 0x40, RZ ;  /* 0x000000400c0c7824 */ /* 0x000fc600078e00ff */
[----:B------:R-:W-:Y:S01]  /*217a0*/  SHF.R.S32.HI R206, RZ, 0x1f, R206 ;  /* 0x0000001fffce7819 */ /* 0x000fe200000114ce */
[----:B------:R-:W0:Y:S01]  /*217b0*/  LDGDEPBAR ;  /* 0x00000000000079af */ /* 0x000e220000000000 */
[----:B------:R-:W-:Y:S02]  /*217c0*/  LEA R0, P1, R12, R0, 0x2 ;  /* 0x000000000c007211 */ /* 0x000fe400078210ff */
[----:B------:R-:W-:Y:S02]  /*217d0*/  LEA R196, P2, R10, R196, 0x2 ;  /* 0x000000c40ac47211 */ /* 0x000fe400078410ff */
[----:B------:R-:W-:Y:S02]  /*217e0*/  SHF.L.U64.HI R12, R12, 0x2, R195 ;  /* 0x000000020c0c7819 */ /* 0x000fe400000102c3 */
[----:B------:R-:W-:-:S03]  /*217f0*/  SHF.L.U64.HI R10, R10, 0x2, R206 ;  /* 0x000000020a0a7819 */ /* 0x000fc600000102ce */
[----:B------:R-:W-:Y:S02]  /*21800*/  IMAD.X R2, R2, 0x1, R12, P1 ;  /* 0x0000000102027824 */ /* 0x000fe400008e060c */
[----:B------:R-:W-:Y:S01]  /*21810*/  IMAD.X R3, R3, 0x1, R10, P2 ;  /* 0x0000000103037824 */ /* 0x000fe200010e060a */
[----:B-1----:R-:W-:Y:S01]  /*21820*/  @!P0 CALL.REL.NOINC `(.L_x_1) ;  /* 0x0000001000008944 */ /* 0x002fe20003c00000 */
[----:B------:R-:W-:Y:S05]  /*21830*/  BRA `(.L_x_2) ;  /* 0xffffa8c000007947 */ /* 0x000fea000383ffff */
.L_x_1:
[----:B-1----:R-:W2:Y:S01]  /*21840*/  LDL.LU R4, [R1+0x478] ;  /* 0x0004780001047983 */ /* 0x002ea20000300800 */
[----:B------:R-:W-:-:S04]  /*21850*/  DEPBAR.LE SB0, 0x0 ;  /* 0x000080000000791a */ /* 0x000fc80000000000 */
[----:B------:R-:W1:Y:S01]  /*21860*/  S2R R16, SR_TID.X ;  /* 0x0000000000107919 */ /* 0x000e620000002100 */
[----:B------:R-:W-:Y:S02]  /*21870*/  IMAD.MOV.U32 R5, RZ, RZ, R64 ;  /* 0x000000ffff057224 */ /* 0x000fe400078e0040 */
[----:B------:R-:W-:Y:S01]  /*21880*/  IMAD.MOV.U32 R6, RZ, RZ, R68 ;  /* 0x000000ffff067224 */ /* 0x000fe200078e0044 */
[----:B------:R-:W3:Y:S01]  /*21890*/  LDL.LU R127, [R1+0x640] ;  /* 0x00064000017f7983 */ /* 0x000ee20000300800 */
[----:B------:R-:W-:Y:S02]  /*218a0*/  IMAD.MOV.U32 R7, RZ, RZ, R72 ;  /* 0x000000ffff077224 */ /* 0x000fe400078e0048 */
[----:B------:R-:W-:Y:S01]  /*218b0*/  IMAD.MOV.U32 R8, RZ, RZ, R62 ;  /* 0x000000ffff087224 */ /* 0x000fe200078e003e */
[----:B------:R-:W4:Y:S01]  /*218c0*/  LDL.LU R126, [R1+0x63c] ;  /* 0x00063c00017e7983 */ /* 0x000f220000300800 */
[----:B------:R-:W-:Y:S02]  /*218d0*/  IMAD.MOV.U32 R9, RZ, RZ, R66 ;  /* 0x000000ffff097224 */ /* 0x000fe400078e0042 */
[----:B------:R-:W-:-:S02]  /*218e0*/  IMAD.MOV.U32 R10, RZ, RZ, R70 ;  /* 0x000000ffff0a7224 */ /* 0x000fc400078e0046 */
[----:B------:R-:W-:Y:S02]  /*218f0*/  IMAD.MOV.U32 R11, RZ, RZ, R74 ;  /* 0x000000ffff0b7224 */ /* 0x000fe400078e004a */
[----:B------:R-:W-:Y:S02]  /*21900*/  IMAD.MOV.U32 R12, RZ, RZ, R172 ;  /* 0x000000ffff0c7224 */ /* 0x000fe400078e00ac */
[----:B------:R-:W-:Y:S02]  /*21910*/  IMAD.MOV.U32 R13, RZ, RZ, R168 ;  /* 0x000000ffff0d7224 */ /* 0x000fe400078e00a8 */
[----:B------:R-:W-:Y:S02]  /*21920*/  IMAD.MOV.U32 R14, RZ, RZ, R132 ;  /* 0x000000ffff0e7224 */ /* 0x000fe400078e0084 */
[----:B------:R-:W-:Y:S02]  /*21930*/  IMAD.MOV.U32 R15, RZ, RZ, R136 ;  /* 0x000000ffff0f7224 */ /* 0x000fe400078e0088 */
[----:B------:R-:W-:-:S02]  /*21940*/  IMAD.MOV.U32 R19, RZ, RZ, R106 ;  /* 0x000000ffff137224 */ /* 0x000fc400078e006a */
[C---:B-1----:R-:W-:Y:S02]  /*21950*/  IMAD.SHL.U32 R0, R16.reuse, 0x20, RZ ;  /* 0x0000002010007824 */ /* 0x042fe400078e00ff */
[C---:B------:R-:W-:Y:S02]  /*21960*/  IMAD.SHL.U32 R2, R16.reuse, 0x4, RZ ;  /* 0x0000000410027824 */ /* 0x040fe400078e00ff */
[----:B------:R-:W-:Y:S01]  /*21970*/  IMAD.SHL.U32 R3, R16, 0x10, RZ ;  /* 0x0000001010037824 */ /* 0x000fe200078e00ff */
[----:B------:R-:W-:Y:S01]  /*21980*/  LOP3.LUT R0, R0, 0x60, RZ, 0xc0, !PT ;  /* 0x0000006000007812 */ /* 0x000fe200078ec0ff */
[----:B------:R-:W-:Y:S02]  /*21990*/  IMAD.MOV.U32 R72, RZ, RZ, R63 ;  /* 0x000000ffff487224 */ /* 0x000fe400078e003f */
[----:B------:R-:W-:Y:S01]  /*219a0*/  IMAD.MOV.U32 R74, RZ, RZ, R71 ;  /* 0x000000ffff4a7224 */ /* 0x000fe200078e0047 */
[----:B------:R-:W-:Y:S01]  /*219b0*/  LOP3.LUT R0, R0, 0x70, R2, 0x78, !PT ;  /* 0x0000007000007812 */ /* 0x000fe200078e7802 */
[----:B------:R-:W-:-:S05]  /*219c0*/  IMAD.SHL.U32 R2, R16, 0x400, RZ ;  /* 0x0000040010027824 */ /* 0x000fca00078e00ff */
[----:B------:R-:W-:Y:S01]  /*219d0*/  LOP3.LUT R2, R2, 0x6000, RZ, 0xc0, !PT ;  /* 0x0000600002027812 */ /* 0x000fe200078ec0ff */
[----:B------:R-:W-:Y:S02]  /*219e0*/  IMAD.MOV.U32 R136, RZ, RZ, R175 ;  /* 0x000000ffff887224 */ /* 0x000fe400078e00af */
[----:B------:R-:W-:Y:S02]  /*219f0*/  IMAD.MOV.U32 R17, RZ, RZ, R98 ;  /* 0x000000ffff117224 */ /* 0x000fe400078e0062 */
[----:B------:R-:W-:Y:S02]  /*21a00*/  IMAD.MOV.U32 R18, RZ, RZ, R102 ;  /* 0x000000ffff127224 */ /* 0x000fe400078e0066 */
[----:B------:R-:W-:Y:S01]  /*21a10*/  IMAD.MOV.U32 R106, RZ, RZ, R103 ;  /* 0x000000ffff6a7224 */ /* 0x000fe200078e0067 */
[----:B------:R-:W-:Y:S01]  /*21a20*/  LOP3.LUT R3, R3, 0x7f0, RZ, 0xc0, !PT ;  /* 0x000007f003037812 */ /* 0x000fe200078ec0ff */
[----:B------:R-:W-:Y:S02]  /*21a30*/  IMAD.MOV.U32 R102, RZ, RZ, R84 ;  /* 0x000000ffff667224 */ /* 0x000fe400078e0054 */
[----:B------:R-:W-:-:S02]  /*21a40*/  IMAD.MOV.U32 R103, RZ, RZ, R88 ;  /* 0x000000ffff677224 */ /* 0x000fc400078e0058 */
[----:B------:R-:W-:Y:S02]  /*21a50*/  IMAD.MOV.U32 R88, RZ, RZ, R79 ;  /* 0x000000ffff587224 */ /* 0x000fe400078e004f */
[----:B------:R-:W-:Y:S01]  /*21a60*/  IMAD.MOV.U32 R79, RZ, RZ, R152 ;  /* 0x000000ffff4f7224 */ /* 0x000fe200078e0098 */
[----:B------:R-:W-:Y:S01]  /*21a70*/  BAR.SYNC.DEFER_BLOCKING 0x0 ;  /* 0x0000000000007b1d */ /* 0x000fe20000010000 */
[----:B--2---:R-:W-:Y:S01]  /*21a80*/  IADD3 R0, R0, R2, R4 ;  /* 0x0000000200007210 */ /* 0x004fe20007ffe004 */
[----:B------:R-:W-:Y:S02]  /*21a90*/  IMAD.MOV.U32 R4, RZ, RZ, R60 ;  /* 0x000000ffff047224 */ /* 0x000fe400078e003c */
[----:B------:R-:W-:Y:S02]  /*21aa0*/  IMAD.SHL.U32 R2, R16, 0x1000, RZ ;  /* 0x0000100010027824 */ /* 0x000fe400078e00ff */
[----:B------:R-:W-:Y:S04]  /*21ab0*/  STS.128 [R0+0x80], R8 ;  /* 0x0000800800007388 */ /* 0x000fe80000000c00 */
[----:B------:R1:W-:Y:S04]  /*21ac0*/  STS.128 [R0], R4 ;  /* 0x0000000400007388 */ /* 0x0003e80000000c00 */
[----:B------:R2:W-:Y:S01]  /*21ad0*/  STS.128 [R0+0x100], R12 ;  /* 0x0001000c00007388 */ /* 0x0005e20000000c00 */
[----:B-1----:R-:W-:-:S02]  /*21ae0*/  IMAD.MOV.U32 R4, RZ, RZ, R61 ;  /* 0x000000ffff047224 */ /* 0x002fc400078e003d */
[----:B------:R-:W-:Y:S02]  /*21af0*/  IMAD.MOV.U32 R5, RZ, RZ, R65 ;  /* 0x000000ffff057224 */ /* 0x000fe400078e0041 */
[----:B------:R-:W-:Y:S02]  /*21b00*/  IMAD.MOV.U32 R6, RZ, RZ, R69 ;  /* 0x000000ffff067224 */ /* 0x000fe400078e0045 */
[----:B------:R-:W-:Y:S02]  /*21b10*/  IMAD.MOV.U32 R7, RZ, RZ, R73 ;  /* 0x000000ffff077224 */ /* 0x000fe400078e0049 */
[----:B------:R-:W-:Y:S02]  /*21b20*/  IMAD.MOV.U32 R8, RZ, RZ, R92 ;  /* 0x000000ffff087224 */ /* 0x000fe400078e005c */
[----:B------:R-:W-:Y:S01]  /*21b30*/  IMAD.MOV.U32 R9, RZ, RZ, R96 ;  /* 0x000000ffff097224 */ /* 0x000fe200078e0060 */
[----:B------:R1:W-:Y:S01]  /*21b40*/  STS.128 [R0+0x400], R4 ;  /* 0x0004000400007388 */ /* 0x0003e20000000c00 */
[----:B------:R-:W-:-:S02]  /*21b50*/  IMAD.MOV.U32 R10, RZ, RZ, R100 ;  /* 0x000000ffff0a7224 */ /* 0x000fc400078e0064 */
[----:B------:R-:W-:Y:S02]  /*21b60*/  IMAD.MOV.U32 R11, RZ, RZ, R104 ;  /* 0x000000ffff0b7224 */ /* 0x000fe400078e0068 */
[----:B--2---:R-:W-:Y:S02]  /*21b70*/  IMAD.MOV.U32 R12, RZ, RZ, R93 ;  /* 0x000000ffff0c7224 */ /* 0x004fe400078e005d */
[----:B------:R-:W-:Y:S02]  /*21b80*/  IMAD.MOV.U32 R13, RZ, RZ, R97 ;  /* 0x000000ffff0d7224 */ /* 0x000fe400078e0061 */
[----:B------:R-:W-:Y:S02]  /*21b90*/  IMAD.MOV.U32 R14, RZ, RZ, R101 ;  /* 0x000000ffff0e7224 */ /* 0x000fe400078e0065 */
[----:B------:R-:W-:Y:S02]  /*21ba0*/  IMAD.MOV.U32 R15, RZ, RZ, R105 ;  /* 0x000000ffff0f7224 */ /* 0x000fe400078e0069 */
[----:B------:R-:W-:-:S02]  /*21bb0*/  IMAD.MOV.U32 R73, RZ, RZ, R67 ;  /* 0x000000ffff497224 */ /* 0x000fc400078e0043 */
[----:B-1----:R-:W-:Y:S02]  /*21bc0*/  IMAD.MOV.U32 R4, RZ, RZ, R173 ;  /* 0x000000ffff047224 */ /* 0x002fe400078e00ad */
[----:B------:R-:W-:Y:S02]  /*21bd0*/  IMAD.MOV.U32 R5, RZ, RZ, R169 ;  /* 0x000000ffff057224 */ /* 0x000fe400078e00a9 */
[----:B------:R-:W-:Y:S02]  /*21be0*/  IMAD.MOV.U32 R6, RZ, RZ, R133 ;  /* 0x000000ffff067224 */ /* 0x000fe400078e0085 */
[----:B------:R-:W-:Y:S01]  /*21bf0*/  IMAD.MOV.U32 R7, RZ, RZ, R137 ;  /* 0x000000ffff077224 */ /* 0x000fe200078e0089 */
[----:B------:R-:W-:Y:S04]  /*21c00*/  STS.128 [R0+0x200], R8 ;  /* 0x0002000800007388 */ /* 0x000fe80000000c00 */
[----:B------:R1:W-:Y:S01]  /*21c10*/  STS.128 [R0+0x500], R4 ;  /* 0x0005000400007388 */ /* 0x0003e20000000c00 */
[----:B------:R-:W-:-:S03]  /*21c20*/  IMAD.MOV.U32 R137, RZ, RZ, R171 ;  /* 0x000000ffff897224 */ /* 0x000fc600078e00ab */
[----:B------:R2:W-:Y:S01]  /*21c30*/  STS.128 [R0+0x600], R12 ;  /* 0x0006000c00007388 */ /* 0x0005e20000000c00 */
[----:B------:R-:W-:Y:S02]  /*21c40*/  IMAD.MOV.U32 R16, RZ, RZ, R94 ;  /* 0x000000ffff107224 */ /* 0x000fe400078e005e */
[----:B------:R-:W-:Y:S01]  /*21c50*/  IMAD.MOV.U32 R104, RZ, RZ, R95 ;  /* 0x000000ffff687224 */ /* 0x000fe200078e005f */
[----:B------:R-:W-:Y:S01]  /*21c60*/  STS.128 [R0+0x480], R72 ;  /* 0x0004804800007388 */ /* 0x000fe20000000c00 */
[----:B------:R-:W-:Y:S02]  /*21c70*/  IMAD.MOV.U32 R105, RZ, RZ, R99 ;  /* 0x000000ffff697224 */ /* 0x000fe400078e0063 */
[----:B-1----:R-:W-:Y:S02]  /*21c80*/  IMAD.MOV.U32 R4, RZ, RZ, R174 ;  /* 0x000000ffff047224 */ /* 0x002fe400078e00ae */
[----:B------:R-:W-:Y:S02]  /*21c90*/  IMAD.MOV.U32 R5, RZ, RZ, R170 ;  /* 0x000000ffff057224 */ /* 0x000fe400078e00aa */
[----:B------:R-:W-:-:S02]  /*21ca0*/  IMAD.MOV.U32 R6, RZ, RZ, R134 ;  /* 0x000000ffff067224 */ /* 0x000fc400078e0086 */
[----:B------:R-:W-:Y:S02]  /*21cb0*/  IMAD.MOV.U32 R7, RZ, RZ, R138 ;  /* 0x000000ffff077224 */ /* 0x000fe400078e008a */
[----:B------:R-:W-:Y:S02]  /*21cc0*/  IMAD.MOV.U32 R11, RZ, RZ, R37 ;  /* 0x000000ffff0b7224 */ /* 0x000fe400078e0025 */
[----:B--2---:R-:W-:Y:S01]  /*21cd0*/  IMAD.MOV.U32 R15, RZ, RZ, R38 ;  /* 0x000000ffff0f7224 */ /* 0x004fe200078e0026 */
[----:B------:R1:W-:Y:S01]  /*21ce0*/  STS.128 [R0+0x180], R4 ;  /* 0x0001800400007388 */ /* 0x0003e20000000c00 */
[----:B------:R-:W-:Y:S02]  /*21cf0*/  IMAD.MOV.U32 R138, RZ, RZ, R135 ;  /* 0x000000ffff8a7224 */ /* 0x000fe400078e0087 */
[----:B------:R-:W-:Y:S02]  /*21d00*/  IMAD.MOV.U32 R8, RZ, RZ, R165 ;  /* 0x000000ffff087224 */ /* 0x000fe400078e00a5 */
[----:B------:R-:W-:-:S02]  /*21d10*/  IMAD.MOV.U32 R9, RZ, RZ, R181 ;  /* 0x000000ffff097224 */ /* 0x000fc400078e00b5 */
[----:B------:R-:W-:Y:S02]  /*21d20*/  IMAD.MOV.U32 R10, RZ, RZ, R33 ;  /* 0x000000ffff0a7224 */ /* 0x000fe400078e0021 */
[----:B------:R-:W-:Y:S02]  /*21d30*/  IMAD.MOV.U32 R12, RZ, RZ, R166 ;  /* 0x000000ffff0c7224 */ /* 0x000fe400078e00a6 */
[----:B------:R-:W-:Y:S02]  /*21d40*/  IMAD.MOV.U32 R13, RZ, RZ, R182 ;  /* 0x000000ffff0d7224 */ /* 0x000fe400078e00b6 */
[----:B------:R-:W-:Y:S02]  /*21d50*/  IMAD.MOV.U32 R14, RZ, RZ, R34 ;  /* 0x000000ffff0e7224 */ /* 0x000fe400078e0022 */
[----:B------:R-:W-:Y:S02]  /*21d60*/  IMAD.MOV.U32 R37, RZ, RZ, R183 ;  /* 0x000000ffff257224 */ /* 0x000fe400078e00b7 */
[----:B-1----:R-:W-:-:S02]  /*21d70*/  IMAD.MOV.U32 R7, RZ, RZ, R36 ;  /* 0x000000ffff077224 */ /* 0x002fc400078e0024 */
[----:B------:R-:W-:Y:S02]  /*21d80*/  IMAD.MOV.U32 R4, RZ, RZ, R164 ;  /* 0x000000ffff047224 */ /* 0x000fe400078e00a4 */
[----:B------:R-:W-:Y:S02]  /*21d90*/  IMAD.MOV.U32 R5, RZ, RZ, R180 ;  /* 0x000000ffff057224 */ /* 0x000fe400078e00b4 */
[----:B------:R-:W-:Y:S02]  /*21da0*/  IMAD.MOV.U32 R6, RZ, RZ, R32 ;  /* 0x000000ffff067224 */ /* 0x000fe400078e0020 */
[----:B------:R-:W-:Y:S02]  /*21db0*/  IMAD.MOV.U32 R36, RZ, RZ, R167 ;  /* 0x000000ffff247224 */ /* 0x000fe400078e00a7 */
[----:B------:R-:W-:Y:S01]  /*21dc0*/  IMAD.MOV.U32 R38, RZ, RZ, R35 ;  /* 0x000000ffff267224 */ /* 0x000fe200078e0023 */
[----:B------:R-:W-:Y:S04]  /*21dd0*/  STS.128 [R0+0x580], R136 ;  /* 0x0005808800007388 */ /* 0x000fe80000000c00 */
[----:B------:R-:W-:Y:S04]  /*21de0*/  STS.128 [R0+0x280], R16 ;  /* 0x0002801000007388 */ /* 0x000fe80000000c00 */
[----:B------:R1:W-:Y:S04]  /*21df0*/  STS.128 [R0+0x680], R104 ;  /* 0x0006806800007388 */ /* 0x0003e80000000c00 */
[----:B------:R-:W-:Y:S04]  /*21e00*/  STS.128 [R0+0x300], R4 ;  /* 0x0003000400007388 */ /* 0x000fe80000000c00 */
[----:B------:R-:W-:Y:S04]  /*21e10*/  STS.128 [R0+0x700], R8 ;  /* 0x0007000800007388 */ /* 0x000fe80000000c00 */
[----:B------:R-:W-:Y:S04]  /*21e20*/  STS.128 [R0+0x380], R12 ;  /* 0x0003800c00007388 */ /* 0x000fe80000000c00 */
[----:B------:R-:W-:Y:S01]  /*21e30*/  STS.128 [R0+0x780], R36 ;  /* 0x0007802400007388 */ /* 0x000fe20000000c00 */
[----:B------:R-:W-:-:S03]  /*21e40*/  LOP3.LUT R2, R3, 0x6000, R2, 0xf8, !PT ;  /* 0x0000600003027812 */ /* 0x000fc600078ef802 */
[----:B------:R-:W-:Y:S01]  /*21e50*/  BAR.SYNC.DEFER_BLOCKING 0x0 ;  /* 0x0000000000007b1d */ /* 0x000fe20000010000 */
[C---:B------:R-:W-:Y:S02]  /*21e60*/  LOP3.LUT R3, R2.reuse, 0x20, RZ, 0x3c, !PT ;  /* 0x0000002002037812 */ /* 0x040fe400078e3cff */
[C---:B------:R-:W-:Y:S02]  /*21e70*/  LOP3.LUT R124, R2.reuse, 0x40, RZ, 0x3c, !PT ;  /* 0x00000040027c7812 */ /* 0x040fe400078e3cff */
[----:B------:R-:W-:Y:S01]  /*21e80*/  LOP3.LUT R125, R2, 0x60, RZ, 0x3c, !PT ;  /* 0x00000060027d7812 */ /* 0x000fe200078e3cff */
[----:B------:R-:W2:Y:S04]  /*21e90*/  LDS.128 R96, [R2] ;  /* 0x0000000002607984 */ /* 0x000ea80000000c00 */
[----:B------:R-:W-:Y:S04]  /*21ea0*/  LDS.128 R64, [R2+0x800] ;  /* 0x0008000002407984 */ /* 0x000fe80000000c00 */
[----:B------:R-:W-:Y:S04]  /*21eb0*/  LDS.128 R32, [R2+0x1000] ;  /* 0x0010000002207984 */ /* 0x000fe80000000c00 */
[----:B------:R-:W-:Y:S04]  /*21ec0*/  LDS.128 R16, [R2+0x1800] ;  /* 0x0018000002107984 */ /* 0x000fe80000000c00 */
[----:B------:R-:W1:Y:S04]  /*21ed0*/  LDS.128 R68, [R3] ;  /* 0x0000000003447984 */ /* 0x000e680000000c00 */
[----:B------:R-:W-:Y:S04]  /*21ee0*/  LDS.128 R36, [R3+0x800] ;  /* 0x0008000003247984 */ /* 0x000fe80000000c00 */
[----:B------:R-:W-:Y:S04]  /*21ef0*/  LDS.128 R20, [R3+0x1000] ;  /* 0x0010000003147984 */ /* 0x000fe80000000c00 */
[----:B------:R-:W-:Y:S04]  /*21f00*/  LDS.128 R4, [R3+0x1800] ;  /* 0x0018000003047984 */ /* 0x000fe80000000c00 */
[----:B------:R-:W2:Y:S04]  /*21f10*/  LDS.128 R92, [R124] ;  /* 0x000000007c5c7984 */ /* 0x000ea80000000c00 */
[----:B------:R-:W-:Y:S04]  /*21f20*/  LDS.128 R60, [R124+0x800] ;  /* 0x000800007c3c7984 */ /* 0x000fe80000000c00 */
[----:B------:R-:W-:Y:S04]  /*21f30*/  LDS.128 R28, [R124+0x1000] ;  /* 0x001000007c1c7984 */ /* 0x000fe80000000c00 */
[----:B------:R-:W-:Y:S04]  /*21f40*/  LDS.128 R12, [R124+0x1800] ;  /* 0x001800007c0c7984 */ /* 0x000fe80000000c00 */
[----:B------:R-:W2:Y:S04]  /*21f50*/  LDS.128 R72, [R125] ;  /* 0x000000007d487984 */ /* 0x000ea80000000c00 */
[----:B------:R-:W2:Y:S04]  /*21f60*/  LDS.128 R56, [R125+0x800] ;  /* 0x000800007d387984 */ /* 0x000ea80000000c00 */
[----:B------:R-:W2:Y:S04]  /*21f70*/  LDS.128 R24, [R125+0x1000] ;  /* 0x001000007d187984 */ /* 0x000ea80000000c00 */
[----:B------:R-:W2:Y:S01]  /*21f80*/  LDS.128 R8, [R125+0x1800] ;  /* 0x001800007d087984 */ /* 0x000ea20000000c00 */
[----:B------:R-:W-:-:S02]  /*21f90*/  IMAD.MOV.U32 R100, RZ, RZ, R76 ;  /* 0x000000ffff647224 */ /* 0x000fc400078e004c */
[----:B------:R-:W-:Y:S01]  /*21fa0*/  IMAD.MOV.U32 R101, RZ, RZ, R80 ;  /* 0x000000ffff657224 */ /* 0x000fe200078e0050 */
[----:B------:R-:W-:Y:S01]  /*21fb0*/  BAR.SYNC.DEFER_BLOCKING 0x0 ;  /* 0x0000000000007b1d */ /* 0x000fe20000010000 */
[----:B-1----:R-:W-:Y:S02]  /*21fc0*/  IMAD.MOV.U32 R105, RZ, RZ, R82 ;  /* 0x000000ffff697224 */ /* 0x002fe400078e0052 */
[----:B------:R-:W-:Y:S02]  /*21fd0*/  IMAD.MOV.U32 R80, RZ, RZ, R143 ;  /* 0x000000ffff507224 */ /* 0x000fe400078e008f */
[----:B------:R-:W-:Y:S01]  /*21fe0*/  IMAD.MOV.U32 R82, RZ, RZ, R151 ;  /* 0x000000ffff527224 */ /* 0x000fe200078e0097 */
[----:B------:R1:W-:Y:S02]  /*21ff0*/  STS.128 [R0], R100 ;  /* 0x0000006400007388 */ /* 0x0003e40000000c00 */
[----:B-1----:R-:W-:Y:S02]  /*22000*/  IMAD.MOV.U32 R103, RZ, RZ, R89 ;  /* 0x000000ffff677224 */ /* 0x002fe400078e0059 */
[----:B------:R-:W-:-:S02]  /*22010*/  IMAD.MOV.U32 R101, RZ, RZ, R81 ;  /* 0x000000ffff657224 */ /* 0x000fc400078e0051 */
[----:B------:R-:W-:Y:S02]  /*22020*/  IMAD.MOV.U32 R89, RZ, RZ, R83 ;  /* 0x000000ffff597224 */ /* 0x000fe400078e0053 */
[----:B------:R-:W-:Y:S02]  /*22030*/  IMAD.MOV.U32 R100, RZ, RZ, R77 ;  /* 0x000000ffff647224 */ /* 0x000fe400078e004d */
[----:B------:R-:W-:Y:S02]  /*22040*/  IMAD.MOV.U32 R102, RZ, RZ, R85 ;  /* 0x000000ffff667224 */ /* 0x000fe400078e0055 */
[----:B------:R-:W-:Y:S02]  /*22050*/  IMAD.MOV.U32 R81, RZ, RZ, R147 ;  /* 0x000000ffff517224 */ /* 0x000fe400078e0093 */
[----:B------:R-:W-:Y:S01]  /*22060*/  IMAD.MOV.U32 R83, RZ, RZ, R155 ;  /* 0x000000ffff537224 */ /* 0x000fe200078e009b */
[----:B------:R1:W-:Y:S04]  /*22070*/  STS.128 [R0+0x400], R100 ;  /* 0x0004006400007388 */ /* 0x0003e80000000c00 */
[----:B------:R2:W-:Y:S04]  /*22080*/  STS.128 [R0+0x580], R80 ;  /* 0x0005805000007388 */ /* 0x0005e80000000c00 */
[----:B-1----:R-:W3:Y:S01]  /*22090*/  LDL.LU R102, [R1+0x638] ;  /* 0x0006380001667983 */ /* 0x002ee20000300800 */
[----:B--2---:R-:W-:-:S03]  /*220a0*/  IMAD.MOV.U32 R80, RZ, RZ, R109 ;  /* 0x000000ffff507224 */ /* 0x004fc600078e006d */
[----:B------:R-:W2:Y:S01]  /*220b0*/  LDL.LU R101, [R1+0x634] ;  /* 0x0006340001657983 */ /* 0x000ea20000300800 */
[----:B------:R-:W-:Y:S02]  /*220c0*/  IMAD.MOV.U32 R81, RZ, RZ, R113 ;  /* 0x000000ffff517224 */ /* 0x000fe400078e0071 */
[----:B------:R-:W-:Y:S01]  /*220d0*/  IMAD.MOV.U32 R82, RZ, RZ, R117 ;  /* 0x000000ffff527224 */ /* 0x000fe200078e0075 */
[----:B------:R-:W2:Y:S01]  /*220e0*/  LDL.LU R100, [R1+0x630] ;  /* 0x0006300001647983 */ /* 0x000ea20000300800 */
[----:B------:R-:W-:-:S05]  /*220f0*/  IMAD.MOV.U32 R83, RZ, RZ, R121 ;  /* 0x000000ffff537224 */ /* 0x000fca00078e0079 */
[----:B------:R1:W-:Y:S01]  /*22100*/  STS.128 [R0+0x600], R80 ;  /* 0x0006005000007388 */ /* 0x0003e20000000c00 */
[----:B------:R-:W-:Y:S02]  /*22110*/  IMAD.MOV.U32 R104, RZ, RZ, R78 ;  /* 0x000000ffff687224 */ /* 0x000fe400078e004e */
[----:B------:R-:W-:Y:S02]  /*22120*/  IMAD.MOV.U32 R76, RZ, RZ, R140 ;  /* 0x000000ffff4c7224 */ /* 0x000fe400078e008c */
[----:B------:R-:W-:Y:S02]  /*22130*/  IMAD.MOV.U32 R77, RZ, RZ, R144 ;  /* 0x000000ffff4d7224 */ /* 0x000fe400078e0090 */
[----:B------:R-:W-:Y:S01]  /*22140*/  IMAD.MOV.U32 R78, RZ, RZ, R148 ;  /* 0x000000ffff4e7224 */ /* 0x000fe200078e0094 */
[----:B-1----:R-:W2:Y:S04]  /*22150*/  LDL.LU R83, [R1+0x62c] ;  /* 0x00062c0001537983 */ /* 0x002ea80000300800 */
[----:B------:R1:W-:Y:S01]  /*22160*/  STS.128 [R0+0x100], R76 ;  /* 0x0001004c00007388 */ /* 0x0003e20000000c00 */
[----:B------:R-:W-:-:S03]  /*22170*/  IMAD.MOV.U32 R107, RZ, RZ, R90 ;  /* 0x000000ffff6b7224 */ /* 0x000fc600078e005a */
[----:B------:R-:W2:Y:S01]  /*22180*/  LDL.LU R82, [R1+0x628] ;  /* 0x0006280001527983 */ /* 0x000ea20000300800 */
[----:B------:R-:W-:-:S03]  /*22190*/  IMAD.MOV.U32 R90, RZ, RZ, R87 ;  /* 0x000000ffff5a7224 */ /* 0x000fc600078e0057 */
[----:B------:R-:W2:Y:S01]  /*221a0*/  LDL.LU R81, [R1+0x624] ;  /* 0x0006240001517983 */ /* 0x000ea20000300800 */
[----:B-1----:R-:W-:Y:S02]  /*221b0*/  IMAD.MOV.U32 R76, RZ, RZ, R142 ;  /* 0x000000ffff4c7224 */ /* 0x002fe400078e008e */
[----:B------:R-:W-:Y:S02]  /*221c0*/  IMAD.MOV.U32 R77, RZ, RZ, R146 ;  /* 0x000000ffff4d7224 */ /* 0x000fe400078e0092 */
[----:B------:R-:W-:Y:S02]  /*221d0*/  IMAD.MOV.U32 R78, RZ, RZ, R150 ;  /* 0x000000ffff4e7224 */ /* 0x000fe400078e0096 */
[----:B------:R-:W-:Y:S01]  /*221e0*/  IMAD.MOV.U32 R79, RZ, RZ, R154 ;  /* 0x000000ffff4f7224 */ /* 0x000fe200078e009a */
[----:B------:R1:W-:Y:S04]  /*221f0*/  STS.128 [R0+0x480], R88 ;  /* 0x0004805800007388 */ /* 0x0003e80000000c00 */
[----:B------:R4:W-:Y:S04]  /*22200*/  STS.128 [R0+0x180], R76 ;  /* 0x0001804c00007388 */ /* 0x0009e80000000c00 */
[----:B------:R-:W2:Y:S01]  /*22210*/  LDL.LU R80, [R1+0x620] ;  /* 0x0006200001507983 */ /* 0x000ea20000300800 */
[----:B-1----:R-:W-:-:S02]  /*22220*/  IMAD.MOV.U32 R90, RZ, RZ, R48 ;  /* 0x000000ffff5a7224 */ /* 0x002fc400078e0030 */
[----:B----4-:R-:W-:Y:S02]  /*22230*/  IMAD.MOV.U32 R76, RZ, RZ, R108 ;  /* 0x000000ffff4c7224 */ /* 0x010fe400078e006c */
[----:B------:R-:W-:Y:S02]  /*22240*/  IMAD.MOV.U32 R77, RZ, RZ, R112 ;  /* 0x000000ffff4d7224 */ /* 0x000fe400078e0070 */
[----:B------:R-:W-:Y:S02]  /*22250*/  IMAD.MOV.U32 R78, RZ, RZ, R116 ;  /* 0x000000ffff4e7224 */ /* 0x000fe400078e0074 */
[----:B------:R-:W-:Y:S02]  /*22260*/  IMAD.MOV.U32 R79, RZ, RZ, R120 ;  /* 0x000000ffff4f7224 */ /* 0x000fe400078e0078 */
[----:B------:R-:W-:Y:S02]  /*22270*/  IMAD.MOV.U32 R48, RZ, RZ, R42 ;  /* 0x000000ffff307224 */ /* 0x000fe400078e002a */
[----:B------:R-:W-:Y:S01]  /*22280*/  IMAD.MOV.U32 R42, RZ, RZ, R51 ;  /* 0x000000ffff2a7224 */ /* 0x000fe200078e0033 */
[----:B------:R1:W-:Y:S01]  /*22290*/  STS.128 [R0+0x200], R76 ;  /* 0x0002004c00007388 */ /* 0x0003e20000000c00 */
[----:B------:R-:W-:-:S02]  /*222a0*/  IMAD.MOV.U32 R51, RZ, RZ, R54 ;  /* 0x000000ffff337224 */ /* 0x000fc400078e0036 */
[----:B-1----:R-:W-:Y:S02]  /*222b0*/  IMAD.MOV.U32 R78, RZ, RZ, R49 ;  /* 0x000000ffff4e7224 */ /* 0x002fe400078e0031 */
[----:B------:R-:W-:-:S05]  /*222c0*/  IMAD.MOV.U32 R49, RZ, RZ, R46 ;  /* 0x000000ffff317224 */ /* 0x000fca00078e002e */
[----:B------:R1:W-:Y:S04]  /*222d0*/  STS.128 [R0+0x380], R48 ;  /* 0x0003803000007388 */ /* 0x0003e80000000c00 */
[----:B-1----:R-:W4:Y:S04]  /*222e0*/  LDL.LU R51, [R1+0x61c] ;  /* 0x00061c0001337983 */ /* 0x002f280000300800 */
[----:B------:R-:W4:Y:S04]  /*222f0*/  LDL.LU R50, [R1+0x618] ;  /* 0x0006180001327983 */ /* 0x000f280000300800 */
[----:B------:R-:W4:Y:S01]  /*22300*/  LDL.LU R49, [R1+0x614] ;  /* 0x0006140001317983 */ /* 0x000f220000300800 */
[----:B------:R-:W-:-:S02]  /*22310*/  IMAD.MOV.U32 R88, RZ, RZ, R40 ;  /* 0x000000ffff587224 */ /* 0x000fc400078e0028 */
[----:B------:R-:W-:Y:S02]  /*22320*/  IMAD.MOV.U32 R106, RZ, RZ, R86 ;  /* 0x000000ffff6a7224 */ /* 0x000fe400078e0056 */
[----:B------:R-:W-:Y:S02]  /*22330*/  IMAD.MOV.U32 R87, RZ, RZ, R122 ;  /* 0x000000ffff577224 */ /* 0x000fe400078e007a */
[----:B------:R-:W-:Y:S02]  /*22340*/  IMAD.MOV.U32 R76, RZ, RZ, R41 ;  /* 0x000000ffff4c7224 */ /* 0x000fe400078e0029 */
        /* <DEDUP_REMOVED lines=15> */
[----:B------:R-:W-:Y:S01]  /*22440*/  IMAD.MOV.U32 R43, RZ, RZ, R55 ;  /* 0x000000ffff2b7224 */ /* 0x000fe200078e0037 */
[----:B------:R-:W-:Y:S04]  /*22450*/  STS.128 [R0+0x80], R104 ;  /* 0x0000806800007388 */ /* 0x000fe80000000c00 */
[----:B------:R-:W-:Y:S04]  /*22460*/  STS.128 [R0+0x500], R144 ;  /* 0x0005009000007388 */ /* 0x000fe80000000c00 */
[----:B------:R-:W-:Y:S04]  /*22470*/  STS.128 [R0+0x280], R84 ;  /* 0x0002805400007388 */ /* 0x000fe80000000c00 */
[----:B------:R-:W-:Y:S04]  /*22480*/  STS.128 [R0+0x680], R120 ;  /* 0x0006807800007388 */ /* 0x000fe80000000c00 */
[----:B------:R-:W-:Y:S04]  /*22490*/  STS.128 [R0+0x300], R88 ;  /* 0x0003005800007388 */ /* 0x000fe80000000c00 */
[----:B------:R-:W-:Y:S04]  /*224a0*/  STS.128 [R0+0x700], R76 ;  /* 0x0007004c00007388 */ /* 0x000fe80000000c00 */
[----:B------:R1:W-:Y:S04]  /*224b0*/  STS.128 [R0+0x780], R40 ;  /* 0x0007802800007388 */ /* 0x0003e80000000c00 */
[----:B------:R-:W-:Y:S01]  /*224c0*/  BAR.SYNC.DEFER_BLOCKING 0x0 ;  /* 0x0000000000007b1d */ /* 0x000fe20000010000 */
[C---:B------:R-:W-:Y:S01]  /*224d0*/  ISETP.GE.AND P0, PT, R126.reuse, c[0x0][0x178], PT ;  /* 0x00005e007e007a0c */ /* 0x040fe20003f06270 */
[----:B------:R-:W-:-:S03]  /*224e0*/  IMAD R44, R126, c[0x0][0x194], RZ ;  /* 0x000065007e2c7a24 */ /* 0x000fc600078e02ff */
[C---:B-----5:R-:W-:Y:S01]  /*224f0*/  ISETP.LT.AND P3, PT, R207.reuse, c[0x0][0x17c], !P0 ;  /* 0x00005f00cf007a0c */ /* 0x060fe20004761270 */
[----:B------:R-:W-:Y:S01]  /*22500*/  IMAD R207, R207, c[0x0][0x198], RZ ;  /* 0x00006600cfcf7a24 */ /* 0x000fe200078e02ff */
[----:B------:R-:W-:-:S04]  /*22510*/  LEA R52, P2, R44, c[0x0][0x170], 0x2 ;  /* 0x00005c002c347a11 */ /* 0x000fc800078410ff */
[----:B------:R-:W-:Y:S02]  /*22520*/  LEA.HI.X.SX32 R53, R44, c[0x0][0x174], 0x2, P2 ;  /* 0x00005d002c357a11 */ /* 0x000fe400010f16ff */
[----:B------:R-:W-:-:S04]  /*22530*/  LEA R44, P2, R207, R52, 0x2 ;  /* 0x00000034cf2c7211 */ /* 0x000fc800078410ff */
[----:B------:R-:W-:-:S05]  /*22540*/  LEA.HI.X.SX32 R45, R207, R53, 0x2, P2 ;  /* 0x00000035cf2d7211 */ /* 0x000fca00010f16ff */
[----:B------:R1:W-:Y:S01]  /*22550*/  @P3 STG.E [R44.64], R96 ;  /* 0x000000602c003986 */ /* 0x0003e2000c101908 */
[C---:B---3--:R-:W-:Y:S01]  /*22560*/  IMAD R47, R102.reuse, c[0x0][0x198], RZ ;  /* 0x00006600662f7a24 */ /* 0x048fe200078e02ff */
[----:B------:R-:W-:Y:S01]  /*22570*/  ISETP.LT.AND P1, PT, R102, c[0x0][0x17c], !P0 ;  /* 0x00005f0066007a0c */ /* 0x000fe20004721270 */
[----:B--2---:R-:W-:-:S03]  /*22580*/  IMAD R54, R101, c[0x0][0x198], RZ ;  /* 0x0000660065367a24 */ /* 0x004fc600078e02ff */
[-C--:B------:R-:W-:Y:S01]  /*22590*/  LEA R46, P4, R47, R52.reuse, 0x2 ;  /* 0x000000342f2e7211 */ /* 0x080fe200078810ff */
[----:B------:R-:W-:Y:S01]  /*225a0*/  IMAD R55, R100, c[0x0][0x198], RZ ;  /* 0x0000660064377a24 */ /* 0x000fe200078e02ff */
[CC--:B-1----:R-:W-:Y:S02]  /*225b0*/  LEA R40, P6, R54.reuse, R52.reuse, 0x2 ;  /* 0x0000003436287211 */ /* 0x0c2fe400078c10ff */
[----:B------:R-:W-:Y:S02]  /*225c0*/  ISETP.LT.AND P2, PT, R101, c[0x0][0x17c], !P0 ;  /* 0x00005f0065007a0c */ /* 0x000fe40004741270 */
[-C--:B------:R-:W-:Y:S02]  /*225d0*/  LEA.HI.X.SX32 R47, R47, R53.reuse, 0x2, P4 ;  /* 0x000000352f2f7211 */ /* 0x080fe400020f16ff */
[----:B------:R-:W-:Y:S02]  /*225e0*/  LEA R42, P4, R55, R52, 0x2 ;  /* 0x00000034372a7211 */ /* 0x000fe400078810ff */
[----:B------:R-:W-:-:S02]  /*225f0*/  LEA.HI.X.SX32 R41, R54, R53, 0x2, P6 ;  /* 0x0000003536297211 */ /* 0x000fc400030f16ff */
[----:B------:R-:W-:Y:S02]  /*22600*/  LEA.HI.X.SX32 R43, R55, R53, 0x2, P4 ;  /* 0x00000035372b7211 */ /* 0x000fe400020f16ff */
[----:B------:R-:W2:Y:S01]  /*22610*/  LDL.LU R55, [R1+0x610] ;  /* 0x0006100001377983 */ /* 0x000ea20000300800 */
[----:B------:R-:W-:-:S05]  /*22620*/  IMAD R48, R83, c[0x0][0x198], RZ ;  /* 0x0000660053307a24 */ /* 0x000fca00078e02ff */
[----:B------:R-:W-:Y:S01]  /*22630*/  LEA R44, P6, R48, R52, 0x2 ;  /* 0x00000034302c7211 */ /* 0x000fe200078c10ff */
[----:B------:R1:W-:Y:S01]  /*22640*/  @P1 STG.E [R46.64], R68 ;  /* 0x000000442e001986 */ /* 0x0003e2000c101908 */
[----:B------:R-:W-:Y:S02]  /*22650*/  ISETP.LT.AND P3, PT, R100, c[0x0][0x17c], !P0 ;  /* 0x00005f0064007a0c */ /* 0x000fe40004761270 */
[----:B------:R-:W-:Y:S02]  /*22660*/  LEA.HI.X.SX32 R45, R48, R53, 0x2, P6 ;  /* 0x00000035302d7211 */ /* 0x000fe400030f16ff */
[----:B------:R-:W3:Y:S01]  /*22670*/  LDL.LU R48, [R1+0x60c] ;  /* 0x00060c0001307983 */ /* 0x000ee20000300800 */
[----:B------:R-:W-:Y:S01]  /*22680*/  ISETP.LT.AND P1, PT, R83, c[0x0][0x17c], !P0 ;  /* 0x00005f0053007a0c */ /* 0x000fe20004721270 */
[C---:B------:R-:W-:Y:S02]  /*22690*/  IMAD R0, R82.reuse, c[0x0][0x198], RZ ;  /* 0x0000660052007a24 */ /* 0x040fe400078e02ff */
[----:B------:R1:W-:Y:S01]  /*226a0*/  @P2 STG.E [R40.64], R92 ;  /* 0x0000005c28002986 */ /* 0x0003e2000c101908 */
[----:B------:R-:W-:Y:S01]  /*226b0*/  ISETP.LT.AND P2, PT, R82, c[0x0][0x17c], !P0 ;  /* 0x00005f0052007a0c */ /* 0x000fe20004741270 */
[----:B-1----:R-:W-:-:S02]  /*226c0*/  IMAD R46, R81, c[0x0][0x198], RZ ;  /* 0x00006600512e7a24 */ /* 0x002fc400078e02ff */
[----:B------:R-:W3:Y:S04]  /*226d0*/  LDL.LU R54, [R1+0x608] ;  /* 0x0006080001367983 */ /* 0x000ee80000300800 */
[----:B------:R1:W-:Y:S01]  /*226e0*/  @P3 STG.E [R42.64], R72 ;  /* 0x000000482a003986 */ /* 0x0003e2000c101908 */
[----:B------:R-:W-:-:S03]  /*226f0*/  LEA R40, P4, R0, R52, 0x2 ;  /* 0x0000003400287211 */ /* 0x000fc600078810ff */
[----:B------:R-:W-:Y:S01]  /*22700*/  @P1 STG.E [R44.64], R64 ;  /* 0x000000402c001986 */ /* 0x000fe2000c101908 */
[----:B------:R-:W-:Y:S02]  /*22710*/  ISETP.LT.AND P3, PT, R81, c[0x0][0x17c], !P0 ;  /* 0x00005f0051007a0c */ /* 0x000fe40004761270 */
[----:B------:R-:W-:Y:S01]  /*22720*/  LEA.HI.X.SX32 R41, R0, R53, 0x2, P4 ;  /* 0x0000003500297211 */ /* 0x000fe200020f16ff */
[C---:B------:R-:W-:Y:S01]  /*22730*/  IMAD R0, R80.reuse, c[0x0][0x198], RZ ;  /* 0x0000660050007a24 */ /* 0x040fe200078e02ff */
[----:B------:R-:W-:-:S03]  /*22740*/  ISETP.LT.AND P1, PT, R80, c[0x0][0x17c], !P0 ;  /* 0x00005f0050007a0c */ /* 0x000fc60004721270 */
[----:B------:R1:W-:Y:S02]  /*22750*/  @P2 STG.E [R40.64], R36 ;  /* 0x0000002428002986 */ /* 0x0003e4000c101908 */
[----:B-1----:R-:W-:-:S04]  /*22760*/  LEA R42, P6, R46, R52, 0x2 ;  /* 0x000000342e2a7211 */ /* 0x002fc800078c10ff */
[----:B------:R-:W-:Y:S02]  /*22770*/  LEA.HI.X.SX32 R43, R46, R53, 0x2, P6 ;  /* 0x000000352e2b7211 */ /* 0x000fe400030f16ff */
[----:B------:R-:W-:-:S04]  /*22780*/  LEA R40, P4, R0, R52, 0x2 ;  /* 0x0000003400287211 */ /* 0x000fc800078810ff */
[----:B------:R-:W-:Y:S01]  /*22790*/  LEA.HI.X.SX32 R41, R0, R53, 0x2, P4 ;  /* 0x0000003500297211 */ /* 0x000fe200020f16ff */
[----:B------:R-:W-:Y:S04]  /*227a0*/  @P3 STG.E [R42.64], R60 ;  /* 0x0000003c2a003986 */ /* 0x000fe8000c101908 */
[----:B------:R-:W-:Y:S01]  /*227b0*/  @P1 STG.E [R40.64], R56 ;  /* 0x0000003828001986 */ /* 0x000fe2000c101908 */
[C---:B----4-:R-:W-:Y:S01]  /*227c0*/  IMAD R47, R51.reuse, c[0x0][0x198], RZ ;  /* 0x00006600332f7a24 */ /* 0x050fe200078e02ff */
[----:B------:R-:W-:Y:S02]  /*227d0*/  ISETP.LT.AND P2, PT, R51, c[0x0][0x17c], !P0 ;  /* 0x00005f0033007a0c */ /* 0x000fe40004741270 */
[----:B------:R-:W4:Y:S01]  /*227e0*/  LDL.LU R51, [R1+0x604] ;  /* 0x0006040001337983 */ /* 0x000f220000300800 */
[----:B------:R-:W-:Y:S01]  /*227f0*/  IMAD R46, R50, c[0x0][0x198], RZ ;  /* 0x00006600322e7a24 */ /* 0x000fe200078e02ff */
[----:B------:R-:W-:-:S02]  /*22800*/  LEA R44, P6, R47, R52, 0x2 ;  /* 0x000000342f2c7211 */ /* 0x000fc400078c10ff */
[----:B------:R-:W-:Y:S01]  /*22810*/  ISETP.LT.AND P3, PT, R50, c[0x0][0x17c], !P0 ;  /* 0x00005f0032007a0c */ /* 0x000fe20004761270 */
[C---:B------:R-:W-:Y:S01]  /*22820*/  IMAD R0, R49.reuse, c[0x0][0x198], RZ ;  /* 0x0000660031007a24 */ /* 0x040fe200078e02ff */
[----:B------:R-:W4:Y:S01]  /*22830*/  LDL.LU R50, [R1+0x600] ;  /* 0x0006000001327983 */ /* 0x000f220000300800 */
[----:B------:R-:W-:-:S03]  /*22840*/  ISETP.LT.AND P1, PT, R49, c[0x0][0x17c], !P0 ;  /* 0x00005f0031007a0c */ /* 0x000fc60004721270 */
[----:B------:R-:W4:Y:S01]  /*22850*/  LDL.LU R49, [R1+0x5fc] ;  /* 0x0005fc0001317983 */ /* 0x000f220000300800 */
[----:B------:R-:W-:-:S05]  /*22860*/  LEA.HI.X.SX32 R45, R47, R53, 0x2, P6 ;  /* 0x000000352f2d7211 */ /* 0x000fca00030f16ff */
[----:B------:R1:W-:Y:S04]  /*22870*/  @P2 STG.E [R44.64], R32 ;  /* 0x000000202c002986 */ /* 0x0003e8000c101908 */
[----:B-1----:R-:W4:Y:S01]  /*22880*/  LDL.LU R32, [R1+0x5f8] ;  /* 0x0005f80001207983 */ /* 0x002f220000300800 */
[----:B------:R-:W-:-:S04]  /*22890*/  LEA R42, P4, R46, R52, 0x2 ;  /* 0x000000342e2a7211 */ /* 0x000fc800078810ff */
[----:B------:R-:W-:Y:S02]  /*228a0*/  LEA.HI.X.SX32 R43, R46, R53, 0x2, P4 ;  /* 0x000000352e2b7211 */ /* 0x000fe400020f16ff */
[----:B------:R-:W-:-:S03]  /*228b0*/  LEA R40, P6, R0, R52, 0x2 ;  /* 0x0000003400287211 */ /* 0x000fc600078c10ff */
[----:B------:R1:W-:Y:S01]  /*228c0*/  @P3 STG.E [R42.64], R20 ;  /* 0x000000142a003986 */ /* 0x0003e2000c101908 */
[----:B------:R-:W-:-:S05]  /*228d0*/  LEA.HI.X.SX32 R41, R0, R53, 0x2, P6 ;  /* 0x0000003500297211 */ /* 0x000fca00030f16ff */
[----:B------:R-:W-:Y:S01]  /*228e0*/  @P1 STG.E [R40.64], R28 ;  /* 0x0000001c28001986 */ /* 0x000fe2000c101908 */
[C---:B--2---:R-:W-:Y:S01]  /*228f0*/  IMAD R36, R55.reuse, c[0x0][0x198], RZ ;  /* 0x0000660037247a24 */ /* 0x044fe200078e02ff */
[----:B------:R-:W-:-:S04]  /*22900*/  ISETP.LT.AND P2, PT, R55, c[0x0][0x17c], !P0 ;  /* 0x00005f0037007a0c */ /* 0x000fc80004741270 */
[----:B-1----:R-:W-:-:S04]  /*22910*/  LEA R42, P4, R36, R52, 0x2 ;  /* 0x00000034242a7211 */ /* 0x002fc800078810ff */
[-C--:B------:R-:W-:Y:S01]  /*22920*/  LEA.HI.X.SX32 R43, R36, R53.reuse, 0x2, P4 ;  /* 0x00000035242b7211 */ /* 0x080fe200020f16ff */
[C---:B---3--:R-:W-:Y:S01]  /*22930*/  IMAD R46, R48.reuse, c[0x0][0x198], RZ ;  /* 0x00006600302e7a24 */ /* 0x048fe200078e02ff */
[----:B------:R-:W-:Y:S02]  /*22940*/  ISETP.LT.AND P3, PT, R48, c[0x0][0x17c], !P0 ;  /* 0x00005f0030007a0c */ /* 0x000fe40004761270 */
[----:B------:R-:W2:Y:S02]  /*22950*/  LDL.LU R48, [R1+0x5f4] ;  /* 0x0005f40001307983 */ /* 0x000ea40000300800 */
[C---:B------:R-:W-:Y:S02]  /*22960*/  LEA R44, P6, R46.reuse, R52, 0x2 ;  /* 0x000000342e2c7211 */ /* 0x040fe400078c10ff */
[----:B------:R-:W3:Y:S02]  /*22970*/  LDL.LU R47, [R1+0x5f0] ;  /* 0x0005f000012f7983 */ /* 0x000ee40000300800 */
[----:B------:R-:W-:-:S02]  /*22980*/  LEA.HI.X.SX32 R45, R46, R53, 0x2, P6 ;  /* 0x000000352e2d7211 */ /* 0x000fc400030f16ff */
[----:B------:R-:W-:Y:S04]  /*22990*/  @P2 STG.E [R42.64], R24 ;  /* 0x000000182a002986 */ /* 0x000fe8000c101908 */
[----:B------:R-:W3:Y:S04]  /*229a0*/  LDL.LU R46, [R1+0x5ec] ;  /* 0x0005ec00012e7983 */ /* 0x000ee80000300800 */
[----:B------:R1:W-:Y:S01]  /*229b0*/  @P3 STG.E [R44.64], R16 ;  /* 0x000000102c003986 */ /* 0x0003e2000c101908 */
[C---:B------:R-:W-:Y:S01]  /*229c0*/  IMAD R0, R54.reuse, c[0x0][0x198], RZ ;  /* 0x0000660036007a24 */ /* 0x040fe200078e02ff */
[----:B------:R-:W-:-:S02]  /*229d0*/  ISETP.LT.AND P1, PT, R54, c[0x0][0x17c], !P0 ;  /* 0x00005f0036007a0c */ /* 0x000fc40004721270 */
[----:B-1----:R-:W3:Y:S02]  /*229e0*/  LDL.LU R16, [R1+0x5e8] ;  /* 0x0005e80001107983 */ /* 0x002ee40000300800 */
[C---:B------:R-:W-:Y:S02]  /*229f0*/  LEA R40, P4, R0.reuse, R52, 0x2 ;  /* 0x0000003400287211 */ /* 0x040fe400078810ff */
[----:B------:R-:W3:Y:S02]  /*22a00*/  LDL.LU R36, [R1+0x5e4] ;  /* 0x0005e40001247983 */ /* 0x000ee40000300800 */
[----:B------:R-:W-:-:S05]  /*22a10*/  LEA.HI.X.SX32 R41, R0, R53, 0x2, P4 ;  /* 0x0000003500297211 */ /* 0x000fca00020f16ff */
[----:B------:R1:W-:Y:S01]  /*22a20*/  @P1 STG.E [R40.64], R4 ;  /* 0x0000000428001986 */ /* 0x0003e2000c101908 */
[C---:B----4-:R-:W-:Y:S01]  /*22a30*/  IMAD R20, R51.reuse, c[0x0][0x198], RZ ;  /* 0x0000660033147a24 */ /* 0x050fe200078e02ff */
[----:B------:R-:W-:-:S04]  /*22a40*/  ISETP.LT.AND P2, PT, R51, c[0x0][0x17c], !P0 ;  /* 0x00005f0033007a0c */ /* 0x000fc80004741270 */
[----:B------:R-:W-:Y:S01]  /*22a50*/  LEA R42, P6, R20, R52, 0x2 ;  /* 0x00000034142a7211 */ /* 0x000fe200078c10ff */
[----:B------:R-:W-:-:S03]  /*22a60*/  IMAD R28, R49, c[0x0][0x198], RZ ;  /* 0x00006600311c7a24 */ /* 0x000fc600078e02ff */
[----:B------:R-:W-:Y:S02]  /*22a70*/  LEA.HI.X.SX32 R43, R20, R53, 0x2, P6 ;  /* 0x00000035142b7211 */ /* 0x000fe400030f16ff */
[----:B------:R-:W-:-:S03]  /*22a80*/  LEA R44, P6, R28, R52, 0x2 ;  /* 0x000000341c2c7211 */ /* 0x000fc600078c10ff */
[----:B------:R4:W-:Y:S01]  /*22a90*/  @P2 STG.E [R42.64], R12 ;  /* 0x0000000c2a002986 */ /* 0x0009e2000c101908 */
[----:B------:R-:W-:Y:S01]  /*22aa0*/  LEA.HI.X.SX32 R45, R28, R53, 0x2, P6 ;  /* 0x000000351c2d7211 */ /* 0x000fe200030f16ff */
[C---:B------:R-:W-:Y:S01]  /*22ab0*/  IMAD R20, R32.reuse, c[0x0][0x198], RZ ;  /* 0x0000660020147a24 */ /* 0x040fe200078e02ff */
[----:B------:R-:W-:Y:S02]  /*22ac0*/  ISETP.LT.AND P2, PT, R32, c[0x0][0x17c], !P0 ;  /* 0x00005f0020007a0c */ /* 0x000fe40004741270 */
[----:B------:R-:W3:Y:S04]  /*22ad0*/  LDL.LU R32, [R1+0x5e0] ;  /* 0x0005e00001207983 */ /* 0x000ee80000300800 */
[----:B------:R-:W3:Y:S01]  /*22ae0*/  LDL.LU R28, [R1+0x5dc] ;  /* 0x0005dc00011c7983 */ /* 0x000ee20000300800 */
[C---:B------:R-:W-:Y:S01]  /*22af0*/  IMAD R0, R50.reuse, c[0x0][0x198], RZ ;  /* 0x0000660032007a24 */ /* 0x040fe200078e02ff */
[----:B------:R-:W-:-:S02]  /*22b00*/  ISETP.LT.AND P3, PT, R50, c[0x0][0x17c], !P0 ;  /* 0x00005f0032007a0c */ /* 0x000fc40004761270 */
[----:B------:R-:W-:Y:S01]  /*22b10*/  ISETP.LT.AND P1, PT, R49, c[0x0][0x17c], !P0 ;  /* 0x00005f0031007a0c */ /* 0x000fe20004721270 */
[----:B------:R-:W3:Y:S01]  /*22b20*/  LDL.LU R24, [R1+0x5d8] ;  /* 0x0005d80001187983 */ /* 0x000ee20000300800 */
[----:B-1----:R-:W-:-:S04]  /*22b30*/  LEA R40, P4, R0, R52, 0x2 ;  /* 0x0000003400287211 */ /* 0x002fc800078810ff */
[----:B------:R-:W-:-:S05]  /*22b40*/  LEA.HI.X.SX32 R41, R0, R53, 0x2, P4 ;  /* 0x0000003500297211 */ /* 0x000fca00020f16ff */
[----:B------:R1:W-:Y:S01]  /*22b50*/  @P3 STG.E [R40.64], R8 ;  /* 0x0000000828003986 */ /* 0x0003e2000c101908 */
[----:B----4-:R-:W-:-:S04]  /*22b60*/  LEA R42, P4, R20, R52, 0x2 ;  /* 0x00000034142a7211 */ /* 0x010fc800078810ff */
[----:B------:R-:W-:Y:S01]  /*22b70*/  LEA.HI.X.SX32 R43, R20, R53, 0x2, P4 ;  /* 0x00000035142b7211 */ /* 0x000fe200020f16ff */
[----:B------:R-:W-:Y:S04]  /*22b80*/  @P1 STG.E [R44.64], R97 ;  /* 0x000000612c001986 */ /* 0x000fe8000c101908 */
[----:B------:R4:W-:Y:S04]  /*22b90*/  @P2 STG.E [R42.64], R69 ;  /* 0x000000452a002986 */ /* 0x0009e8000c101908 */
[----:B------:R-:W3:Y:S01]  /*22ba0*/  LDL.LU R20, [R1+0x5d4] ;  /* 0x0005d40001147983 */ /* 0x000ee20000300800 */
[C---:B--2---:R-:W-:Y:S01]  /*22bb0*/  IMAD R0, R48.reuse, c[0x0][0x198], RZ ;  /* 0x0000660030007a24 */ /* 0x044fe200078e02ff */
[----:B------:R-:W-:-:S04]  /*22bc0*/  ISETP.LT.AND P3, PT, R48, c[0x0][0x17c], !P0 ;  /* 0x00005f0030007a0c */ /* 0x000fc80004761270 */
[----:B-1----:R-:W-:-:S04]  /*22bd0*/  LEA R40, P6, R0, R52, 0x2 ;  /* 0x0000003400287211 */ /* 0x002fc800078c10ff */
[----:B------:R-:W-:-:S05]  /*22be0*/  LEA.HI.X.SX32 R41, R0, R53, 0x2, P6 ;  /* 0x0000003500297211 */ /* 0x000fca00030f16ff */
[----:B------:R1:W-:Y:S01]  /*22bf0*/  @P3 STG.E [R40.64], R93 ;  /* 0x0000005d28003986 */ /* 0x0003e2000c101908 */
[C---:B---3--:R-:W-:Y:S02]  /*22c00*/  IMAD R4, R47.reuse, c[0x0][0x198], RZ ;  /* 0x000066002f047a24 */ /* 0x048fe400078e02ff */
[----:B------:R-:W-:Y:S01]  /*22c10*/  IMAD R12, R46, c[0x0][0x198], RZ ;  /* 0x000066002e0c7a24 */ /* 0x000fe200078e02ff */
[----:B------:R-:W-:Y:S01]  /*22c20*/  ISETP.LT.AND P1, PT, R47, c[0x0][0x17c], !P0 ;  /* 0x00005f002f007a0c */ /* 0x000fe20004721270 */
[C---:B------:R-:W-:Y:S01]  /*22c30*/  IMAD R0, R16.reuse, c[0x0][0x198], RZ ;  /* 0x0000660010007a24 */ /* 0x040fe200078e02ff */
[----:B------:R-:W-:Y:S02]  /*22c40*/  ISETP.LT.AND P3, PT, R16, c[0x0][0x17c], !P0 ;  /* 0x00005f0010007a0c */ /* 0x000fe40004761270 */
[----:B------:R-:W2:Y:S01]  /*22c50*/  LDL.LU R16, [R1+0x5d0] ;  /* 0x0005d00001107983 */ /* 0x000ea20000300800 */
[----:B----4-:R-:W-:Y:S02]  /*22c60*/  LEA R42, P4, R4, R52, 0x2 ;  /* 0x00000034042a7211 */ /* 0x010fe400078810ff */
[----:B------:R-:W-:-:S02]  /*22c70*/  ISETP.LT.AND P2, PT, R46, c[0x0][0x17c], !P0 ;  /* 0x00005f002e007a0c */ /* 0x000fc40004741270 */
[-C--:B------:R-:W-:Y:S01]  /*22c80*/  LEA R44, P6, R12, R52.reuse, 0x2 ;  /* 0x000000340c2c7211 */ /* 0x080fe200078c10ff */
[----:B------:R-:W3:Y:S01]  /*22c90*/  LDL.LU R46, [R1+0x5cc] ;  /* 0x0005cc00012e7983 */ /* 0x000ee20000300800 */
[-C--:B------:R-:W-:Y:S02]  /*22ca0*/  LEA.HI.X.SX32 R43, R4, R53.reuse, 0x2, P4 ;  /* 0x00000035042b7211 */ /* 0x080fe400020f16ff */
[-C--:B------:R-:W-:Y:S02]  /*22cb0*/  LEA.HI.X.SX32 R45, R12, R53.reuse, 0x2, P6 ;  /* 0x000000350c2d7211 */ /* 0x080fe400030f16ff */
[C---:B-1----:R-:W-:Y:S01]  /*22cc0*/  LEA R40, P4, R0.reuse, R52, 0x2 ;  /* 0x0000003400287211 */ /* 0x042fe200078810ff */
[----:B------:R-:W4:Y:S03]  /*22cd0*/  LDL.LU R12, [R1+0x5c8] ;  /* 0x0005c800010c7983 */ /* 0x000f260000300800 */
[----:B------:R-:W-:Y:S01]  /*22ce0*/  LEA.HI.X.SX32 R41, R0, R53, 0x2, P4 ;  /* 0x0000003500297211 */ /* 0x000fe200020f16ff */
[----:B------:R-:W-:Y:S04]  /*22cf0*/  @P1 STG.E [R42.64], R73 ;  /* 0x000000492a001986 */ /* 0x000fe8000c101908 */
[----:B------:R1:W-:Y:S04]  /*22d00*/  @P2 STG.E [R44.64], R65 ;  /* 0x000000412c002986 */ /* 0x0003e8000c101908 */
[----:B------:R1:W-:Y:S04]  /*22d10*/  @P3 STG.E [R40.64], R37 ;  /* 0x0000002528003986 */ /* 0x0003e8000c101908 */
[----:B-1----:R-:W4:Y:S01]  /*22d20*/  LDL.LU R44, [R1+0x790] ;  /* 0x00079000012c7983 */ /* 0x002f220000300800 */
[C---:B------:R-:W-:Y:S01]  /*22d30*/  IMAD R8, R28.reuse, c[0x0][0x198], RZ ;  /* 0x000066001c087a24 */ /* 0x040fe200078e02ff */
[----:B------:R-:W-:-:S02]  /*22d40*/  ISETP.LT.AND P3, PT, R28, c[0x0][0x17c], !P0 ;  /* 0x00005f001c007a0c */ /* 0x000fc40004761270 */
[----:B------:R-:W4:Y:S01]  /*22d50*/  LDL.LU R28, [R1+0x5c4] ;  /* 0x0005c400011c7983 */ /* 0x000f220000300800 */
[C---:B------:R-:W-:Y:S01]  /*22d60*/  IMAD R4, R36.reuse, c[0x0][0x198], RZ ;  /* 0x0000660024047a24 */ /* 0x040fe200078e02ff */
[----:B------:R-:W-:Y:S01]  /*22d70*/  ISETP.LT.AND P1, PT, R36, c[0x0][0x17c], !P0 ;  /* 0x00005f0024007a0c */ /* 0x000fe20004721270 */
[C---:B------:R-:W-:Y:S01]  /*22d80*/  IMAD R0, R32.reuse, c[0x0][0x198], RZ ;  /* 0x0000660020007a24 */ /* 0x040fe200078e02ff */
[----:B------:R-:W-:Y:S02]  /*22d90*/  ISETP.LT.AND P2, PT, R32, c[0x0][0x17c], !P0 ;  /* 0x00005f0020007a0c */ /* 0x000fe40004741270 */
[-C--:B------:R-:W-:Y:S02]  /*22da0*/  LEA R36, P6, R4, R52.reuse, 0x2 ;  /* 0x0000003404247211 */ /* 0x080fe400078c10ff */
[-C--:B------:R-:W-:Y:S02]  /*22db0*/  LEA R40, P4, R0, R52.reuse, 0x2 ;  /* 0x0000003400287211 */ /* 0x080fe400078810ff */
[----:B------:R-:W-:Y:S01]  /*22dc0*/  LEA.HI.X.SX32 R37, R4, R53, 0x2, P6 ;  /* 0x0000003504257211 */ /* 0x000fe200030f16ff */
[----:B------:R-:W-:Y:S01]  /*22dd0*/  IMAD R4, R24, c[0x0][0x198], RZ ;  /* 0x0000660018047a24 */ /* 0x000fe200078e02ff */
[----:B------:R-:W-:-:S02]  /*22de0*/  LEA R42, P6, R8, R52, 0x2 ;  /* 0x00000034082a7211 */ /* 0x000fc400078c10ff */
[-C--:B------:R-:W-:Y:S01]  /*22df0*/  LEA.HI.X.SX32 R41, R0, R53.reuse, 0x2, P4 ;  /* 0x0000003500297211 */ /* 0x080fe200020f16ff */
[----:B------:R1:W-:Y:S01]  /*22e00*/  @P1 STG.E [R36.64], R61 ;  /* 0x0000003d24001986 */ /* 0x0003e2000c101908 */
[----:B------:R-:W-:Y:S02]  /*22e10*/  LEA.HI.X.SX32 R43, R8, R53, 0x2, P6 ;  /* 0x00000035082b7211 */ /* 0x000fe400030f16ff */
[----:B------:R-:W-:Y:S01]  /*22e20*/  ISETP.LT.AND P1, PT, R24, c[0x0][0x17c], !P0 ;  /* 0x00005f0018007a0c */ /* 0x000fe20004721270 */
[----:B------:R-:W-:Y:S04]  /*22e30*/  @P2 STG.E [R40.64], R57 ;  /* 0x0000003928002986 */ /* 0x000fe8000c101908 */
[----:B------:R-:W-:Y:S01]  /*22e40*/  @P3 STG.E [R42.64], R33 ;  /* 0x000000212a003986 */ /* 0x000fe2000c101908 */
[----:B-1----:R-:W-:-:S03]  /*22e50*/  LEA R36, P4, R4, R52, 0x2 ;  /* 0x0000003404247211 */ /* 0x002fc600078810ff */
[----:B------:R-:W4:Y:S01]  /*22e60*/  LDL.LU R24, [R1+0x5c0] ;  /* 0x0005c00001187983 */ /* 0x000f220000300800 */
[----:B------:R-:W-:Y:S01]  /*22e70*/  LEA.HI.X.SX32 R37, R4, R53, 0x2, P4 ;  /* 0x0000003504257211 */ /* 0x000fe200020f16ff */
[C---:B------:R-:W-:Y:S01]  /*22e80*/  IMAD R0, R20.reuse, c[0x0][0x198], RZ ;  /* 0x0000660014007a24 */ /* 0x040fe200078e02ff */
[----:B------:R-:W-:-:S04]  /*22e90*/  ISETP.LT.AND P2, PT, R20, c[0x0][0x17c], !P0 ;  /* 0x00005f0014007a0c */ /* 0x000fc80004741270 */
[C---:B------:R-:W-:Y:S01]  /*22ea0*/  LEA R20, P6, R0.reuse, R52, 0x2 ;  /* 0x0000003400147211 */ /* 0x040fe200078c10ff */
[----:B------:R1:W-:Y:S03]  /*22eb0*/  @P1 STG.E [R36.64], R21 ;  /* 0x0000001524001986 */ /* 0x0003e6000c101908 */
[----:B-1----:R-:W-:-:S05]  /*22ec0*/  LEA.HI.X.SX32 R21, R0, R53, 0x2, P6 ;  /* 0x0000003500157211 */ /* 0x002fca00030f16ff */
[----:B------:R1:W-:Y:S01]  /*22ed0*/  @P2 STG.E [R20.64], R29 ;  /* 0x0000001d14002986 */ /* 0x0003e2000c101908 */
[C---:B--2---:R-:W-:Y:S01]  /*22ee0*/  ISETP.LT.AND P3, PT, R16.reuse, c[0x0][0x17c], !P0 ;  /* 0x00005f0010007a0c */ /* 0x044fe20004761270 */
[----:B------:R-:W-:Y:S02]  /*22ef0*/  IMAD R4, R16, c[0x0][0x198], RZ ;  /* 0x0000660010047a24 */ /* 0x000fe400078e02ff */
[----:B------:R-:W2:Y:S03]  /*22f00*/  LDL.LU R16, [R1+0x5bc] ;  /* 0x0005bc0001107983 */ /* 0x000ea60000300800 */
[----:B------:R-:W-:Y:S01]  /*22f10*/  LEA R32, P4, R4, R52, 0x2 ;  /* 0x0000003404207211 */ /* 0x000fe200078810ff */
[----:B------:R-:W2:Y:S01]  /*22f20*/  LDL.LU R41, [R1+0x780] ;  /* 0x0007800001297983 */ /* 0x000ea20000300800 */
[----:B---3--:R-:W-:Y:S02]  /*22f30*/  IMAD R0, R46, c[0x0][0x198], RZ ;  /* 0x000066002e007a24 */ /* 0x008fe400078e02ff */
[----:B------:R-:W-:-:S02]  /*22f40*/  LEA.HI.X.SX32 R33, R4, R53, 0x2, P4 ;  /* 0x0000003504217211 */ /* 0x000fc400020f16ff */
[C---:B----4-:R-:W-:Y:S01]  /*22f50*/  ISETP.LT.AND P6, PT, R12.reuse, c[0x0][0x17c], !P0 ;  /* 0x00005f000c007a0c */ /* 0x050fe200047c1270 */
[----:B------:R-:W-:Y:S01]  /*22f60*/  IMAD R4, R12, c[0x0][0x198], RZ ;  /* 0x000066000c047a24 */ /* 0x000fe200078e02ff */
[----:B------:R-:W-:Y:S01]  /*22f70*/  ISETP.LT.AND P1, PT, R46, c[0x0][0x17c], !P0 ;  /* 0x00005f002e007a0c */ /* 0x000fe20004721270 */
[----:B------:R-:W3:Y:S01]  /*22f80*/  LDL.LU R12, [R1+0x77c] ;  /* 0x00077c00010c7983 */ /* 0x000ee20000300800 */
[----:B-1----:R-:W-:-:S03]  /*22f90*/  LEA R20, P2, R0, R52, 0x2 ;  /* 0x0000003400147211 */ /* 0x002fc600078410ff */
[----:B------:R-:W4:Y:S01]  /*22fa0*/  LDL.LU R8, [R1+0x778] ;  /* 0x0007780001087983 */ /* 0x000f220000300800 */
[----:B------:R-:W-:-:S03]  /*22fb0*/  LEA.HI.X.SX32 R21, R0, R53, 0x2, P2 ;  /* 0x0000003500157211 */ /* 0x000fc600010f16ff */
[----:B------:R1:W-:Y:S01]  /*22fc0*/  @P3 STG.E [R32.64], R25 ;  /* 0x0000001920003986 */ /* 0x0003e2000c101908 */
[----:B------:R-:W-:-:S03]  /*22fd0*/  LEA R36, P3, R4, R52, 0x2 ;  /* 0x0000003404247211 */ /* 0x000fc600078610ff */
[----:B------:R-:W-:Y:S01]  /*22fe0*/  @P1 STG.E [R20.64], R17 ;  /* 0x0000001114001986 */ /* 0x000fe2000c101908 */
[----:B------:R-:W-:-:S03]  /*22ff0*/  LEA.HI.X.SX32 R37, R4, R53, 0x2, P3 ;  /* 0x0000003504257211 */ /* 0x000fc600018f16ff */
[----:B-1----:R-:W4:Y:S04]  /*23000*/  LDL.LU R32, [R1+0x774] ;  /* 0x0007740001207983 */ /* 0x002f280000300800 */
[----:B------:R-:W4:Y:S04]  /*23010*/  LDL.LU R40, [R1+0x770] ;  /* 0x0007700001287983 */ /* 0x000f280000300800 */
[----:B------:R1:W-:Y:S04]  /*23020*/  @P6 STG.E [R36.64], R5 ;  /* 0x0000000524006986 */ /* 0x0003e8000c101908 */
[----:B-1----:R-:W4:Y:S01]  /*23030*/  LDL.LU R36, [R1+0x76c] ;  /* 0x00076c0001247983 */ /* 0x002f220000300800 */
[C---:B------:R-:W-:Y:S01]  /*23040*/  IMAD R0, R28.reuse, c[0x0][0x198], RZ ;  /* 0x000066001c007a24 */ /* 0x040fe200078e02ff */
[----:B------:R-:W-:-:S04]  /*23050*/  ISETP.LT.AND P4, PT, R28, c[0x0][0x17c], !P0 ;  /* 0x00005f001c007a0c */ /* 0x000fc80004781270 */
[----:B------:R-:W-:-:S04]  /*23060*/  LEA R28, P1, R0, R52, 0x2 ;  /* 0x00000034001c7211 */ /* 0x000fc800078210ff */
[----:B------:R-:W-:-:S05]  /*23070*/  LEA.HI.X.SX32 R29, R0, R53, 0x2, P1 ;  /* 0x00000035001d7211 */ /* 0x000fca00008f16ff */
[----:B------:R1:W-:Y:S04]  /*23080*/  @P4 STG.E [R28.64], R13 ;  /* 0x0000000d1c004986 */ /* 0x0003e8000c101908 */
[----:B-1----:R-:W4:Y:S04]  /*23090*/  LDL.LU R29, [R1+0x768] ;  /* 0x00076800011d7983 */ /* 0x002f280000300800 */
[----:B------:R-:W4:Y:S04]  /*230a0*/  LDL.LU R20, [R1+0x764] ;  /* 0x0007640001147983 */ /* 0x000f280000300800 */
[----:B------:R-:W4:Y:S01]  /*230b0*/  LDL.LU R28, [R1+0x760] ;  /* 0x00076000011c7983 */ /* 0x000f220000300800 */
[C---:B------:R-:W-:Y:S01]  /*230c0*/  IMAD R4, R24.reuse, c[0x0][0x198], RZ ;  /* 0x0000660018047a24 */ /* 0x040fe200078e02ff */
[----:B------:R-:W-:Y:S01]  /*230d0*/  ISETP.LT.AND P3, PT, R24, c[0x0][0x17c], !P0 ;  /* 0x00005f0018007a0c */ /* 0x000fe20004761270 */
[----:B------:R-:W-:-:S03]  /*230e0*/  IMAD.MOV.U32 R0, RZ, RZ, c[0x0][0x198] ;  /* 0x00006600ff007624 */ /* 0x000fc600078e00ff */
[----:B------:R-:W-:-:S04]  /*230f0*/  LEA R24, P6, R4, R52, 0x2 ;  /* 0x0000003404187211 */ /* 0x000fc800078c10ff */
[----:B------:R-:W-:Y:S02]  /*23100*/  LEA.HI.X.SX32 R25, R4, R53, 0x2, P6 ;  /* 0x0000003504197211 */ /* 0x000fe400030f16ff */
[----:B------:R-:W-:-:S03]  /*23110*/  ISETP.LT.AND P5, PT, R127, c[0x0][0x17c], !P0 ;  /* 0x00005f007f007a0c */ /* 0x000fc600047a1270 */
[----:B------:R1:W-:Y:S01]  /*23120*/  @P3 STG.E [R24.64], R9 ;  /* 0x0000000918003986 */ /* 0x0003e2000c101908 */
[----:B------:R-:W-:Y:S01]  /*23130*/  ISETP.LT.AND P2, PT, R44, c[0x0][0x17c], !P0 ;  /* 0x00005f002c007a0c */ /* 0x000fe20004741270 */
[C---:B--2---:R-:W-:Y:S01]  /*23140*/  IMAD R33, R16.reuse, c[0x0][0x198], RZ ;  /* 0x0000660010217a24 */ /* 0x044fe200078e02ff */
[----:B------:R-:W-:-:S03]  /*23150*/  ISETP.LT.AND P1, PT, R16, c[0x0][0x17c], !P0 ;  /* 0x00005f0010007a0c */ /* 0x000fc60004721270 */
[----:B------:R-:W-:Y:S01]  /*23160*/  IMAD R21, R0, 0x2, R33 ;  /* 0x0000000200157824 */ /* 0x000fe200078e0221 */
[----:B------:R-:W-:-:S04]  /*23170*/  LEA R16, P4, R33, R52, 0x2 ;  /* 0x0000003421107211 */ /* 0x000fc800078810ff */
[-C--:B------:R-:W-:Y:S01]  /*23180*/  LEA.HI.X.SX32 R17, R33, R53.reuse, 0x2, P4 ;  /* 0x0000003521117211 */ /* 0x080fe200020f16ff */
[----:B------:R-:W-:Y:S01]  /*23190*/  IMAD R33, R0, 0x2, R21 ;  /* 0x0000000200217824 */ /* 0x000fe200078e0215 */
[CC--:B------:R-:W-:Y:S02]  /*231a0*/  LEA R4, P6, R21.reuse, R52.reuse, 0x2 ;  /* 0x0000003415047211 */ /* 0x0c0fe400078c10ff */
[----:B---3--:R-:W-:Y:S02]  /*231b0*/  ISETP.LT.AND P3, PT, R12, c[0x0][0x17c], !P0 ;  /* 0x00005f000c007a0c */ /* 0x008fe40004761270 */
[-C--:B------:R-:W-:Y:S01]  /*231c0*/  LEA.HI.X.SX32 R5, R21, R53.reuse, 0x2, P6 ;  /* 0x0000003515057211 */ /* 0x080fe200030f16ff */
[----:B------:R-:W-:Y:S01]  /*231d0*/  IMAD R21, R0, 0x2, R33 ;  /* 0x0000000200157824 */ /* 0x000fe200078e0221 */
[C---:B------:R-:W-:Y:S01]  /*231e0*/  LEA R12, P6, R33.reuse, R52, 0x2 ;  /* 0x00000034210c7211 */ /* 0x040fe200078c10ff */
[----:B------:R2:W-:Y:S01]  /*231f0*/  @P1 STG.E [R16.64], R98 ;  /* 0x0000006210001986 */ /* 0x0005e2000c101908 */
[----:B----4-:R-:W-:Y:S01]  /*23200*/  ISETP.LT.AND P1, PT, R8, c[0x0][0x17c], !P0 ;  /* 0x00005f0008007a0c */ /* 0x010fe20004721270 */
[----:B-1----:R-:W-:Y:S01]  /*23210*/  IMAD R25, R0, 0x2, R21 ;  /* 0x0000000200197824 */ /* 0x002fe200078e0215 */
[----:B------:R-:W-:-:S02]  /*23220*/  LEA.HI.X.SX32 R13, R33, R53, 0x2, P6 ;  /* 0x00000035210d7211 */ /* 0x000fc400030f16ff */
[-C--:B------:R-:W-:Y:S02]  /*23230*/  LEA R8, P6, R21, R52.reuse, 0x2 ;  /* 0x0000003415087211 */ /* 0x080fe400078c10ff */
[----:B------:R-:W-:Y:S02]  /*23240*/  ISETP.LT.AND P4, PT, R41, c[0x0][0x17c], !P0 ;  /* 0x00005f0029007a0c */ /* 0x000fe40004781270 */
[-C--:B------:R-:W-:Y:S01]  /*23250*/  LEA.HI.X.SX32 R9, R21, R53.reuse, 0x2, P6 ;  /* 0x0000003515097211 */ /* 0x080fe200030f16ff */
[----:B------:R-:W-:Y:S01]  /*23260*/  IMAD R21, R0, 0x2, R25 ;  /* 0x0000000200157824 */ /* 0x000fe200078e0219 */
[C---:B--2---:R-:W-:Y:S01]  /*23270*/  LEA R16, P6, R25.reuse, R52, 0x2 ;  /* 0x0000003419107211 */ /* 0x044fe200078c10ff */
[----:B------:R1:W-:Y:S03]  /*23280*/  @P5 STG.E [R4.64], R70 ;  /* 0x0000004604005986 */ /* 0x0003e6000c101908 */
[----:B------:R-:W-:-:S02]  /*23290*/  LEA.HI.X.SX32 R17, R25, R53, 0x2, P6 ;  /* 0x0000003519117211 */ /* 0x000fc400030f16ff */
[----:B------:R-:W-:Y:S02]  /*232a0*/  ISETP.LT.AND P5, PT, R32, c[0x0][0x17c], !P0 ;  /* 0x00005f0020007a0c */ /* 0x000fe400047a1270 */
[----:B------:R-:W2:Y:S04]  /*232b0*/  LDL.LU R32, [R1+0x75c] ;  /* 0x00075c0001207983 */ /* 0x000ea80000300800 */
[----:B------:R-:W3:Y:S01]  /*232c0*/  LDL.LU R24, [R1+0x758] ;  /* 0x0007580001187983 */ /* 0x000ee20000300800 */
[----:B-1----:R-:W-:-:S03]  /*232d0*/  LEA R4, P6, R21, R52, 0x2 ;  /* 0x0000003415047211 */ /* 0x002fc600078c10ff */
[----:B------:R1:W-:Y:S01]  /*232e0*/  @P2 STG.E [R12.64], R94 ;  /* 0x0000005e0c002986 */ /* 0x0003e2000c101908 */
[----:B------:R-:W-:-:S03]  /*232f0*/  LEA.HI.X.SX32 R5, R21, R53, 0x2, P6 ;  /* 0x0000003515057211 */ /* 0x000fc600030f16ff */
[----:B------:R4:W-:Y:S04]  /*23300*/  @P4 STG.E [R8.64], R74 ;  /* 0x0000004a08004986 */ /* 0x0009e8000c101908 */
[----:B------:R1:W-:Y:S04]  /*23310*/  @P3 STG.E [R16.64], R66 ;  /* 0x0000004210003986 */ /* 0x0003e8000c101908 */
[----:B------:R-:W3:Y:S04]  /*23320*/  LDL.LU R33, [R1+0x754] ;  /* 0x0007540001217983 */ /* 0x000ee80000300800 */
[----:B------:R4:W-:Y:S01]  /*23330*/  @P1 STG.E [R4.64], R38 ;  /* 0x0000002604001986 */ /* 0x0009e2000c101908 */
[----:B------:R-:W-:-:S05]  /*23340*/  IMAD R25, R0, 0x2, R21 ;  /* 0x0000000200197824 */ /* 0x000fca00078e0215 */
[----:B-1----:R-:W-:-:S04]  /*23350*/  LEA R12, P6, R25, R52, 0x2 ;  /* 0x00000034190c7211 */ /* 0x002fc800078c10ff */
[----:B------:R-:W-:Y:S02]  /*23360*/  LEA.HI.X.SX32 R13, R25, R53, 0x2, P6 ;  /* 0x00000035190d7211 */ /* 0x000fe400030f16ff */
[----:B------:R-:W-:Y:S02]  /*23370*/  ISETP.LT.AND P3, PT, R29, c[0x0][0x17c], !P0 ;  /* 0x00005f001d007a0c */ /* 0x000fe40004761270 */
[----:B------:R-:W3:Y:S01]  /*23380*/  LDL.LU R29, [R1+0x750] ;  /* 0x00075000011d7983 */ /* 0x000ee20000300800 */
[----:B------:R-:W-:-:S03]  /*23390*/  ISETP.LT.AND P1, PT, R20, c[0x0][0x17c], !P0 ;  /* 0x00005f0014007a0c */ /* 0x000fc60004721270 */
[----:B------:R-:W3:Y:S04]  /*233a0*/  LDL.LU R20, [R1+0x74c] ;  /* 0x00074c0001147983 */ /* 0x000ee80000300800 */
[----:B------:R1:W-:Y:S01]  /*233b0*/  @P5 STG.E [R12.64], R62 ;  /* 0x0000003e0c005986 */ /* 0x0003e2000c101908 */
[----:B------:R-:W-:-:S03]  /*233c0*/  ISETP.LT.AND P5, PT, R28, c[0x0][0x17c], !P0 ;  /* 0x00005f001c007a0c */ /* 0x000fc600047a1270 */
[----:B------:R-:W3:Y:S01]  /*233d0*/  LDL.LU R28, [R1+0x748] ;  /* 0x00074800011c7983 */ /* 0x000ee20000300800 */
[----:B------:R-:W-:-:S04]  /*233e0*/  IMAD R21, R0, 0x2, R25 ;  /* 0x0000000200157824 */ /* 0x000fc800078e0219 */
[----:B------:R-:W-:Y:S01]  /*233f0*/  IMAD R25, R0, 0x2, R21 ;  /* 0x0000000200197824 */ /* 0x000fe200078e0215 */
[CC--:B----4-:R-:W-:Y:S02]  /*23400*/  LEA R8, P6, R21.reuse, R52.reuse, 0x2 ;  /* 0x0000003415087211 */ /* 0x0d0fe400078c10ff */
[----:B------:R-:W-:Y:S02]  /*23410*/  ISETP.LT.AND P2, PT, R40, c[0x0][0x17c], !P0 ;  /* 0x00005f0028007a0c */ /* 0x000fe40004741270 */
[-C--:B------:R-:W-:Y:S01]  /*23420*/  LEA.HI.X.SX32 R9, R21, R53.reuse, 0x2, P6 ;  /* 0x0000003515097211 */ /* 0x080fe200030f16ff */
[----:B------:R-:W-:Y:S01]  /*23430*/  IMAD R21, R0, 0x2, R25 ;  /* 0x0000000200157824 */ /* 0x000fe200078e0219 */
[CC--:B------:R-:W-:Y:S02]  /*23440*/  LEA R16, P6, R25.reuse, R52.reuse, 0x2 ;  /* 0x0000003419107211 */ /* 0x0c0fe400078c10ff */
[----:B------:R-:W-:Y:S02]  /*23450*/  ISETP.LT.AND P4, PT, R36, c[0x0][0x17c], !P0 ;  /* 0x00005f0024007a0c */ /* 0x000fe40004781270 */
[----:B------:R-:W-:Y:S01]  /*23460*/  LEA.HI.X.SX32 R17, R25, R53, 0x2, P6 ;  /* 0x0000003519117211 */ /* 0x000fe200030f16ff */
[----:B------:R-:W-:Y:S01]  /*23470*/  IMAD R25, R0, 0x2, R21 ;  /* 0x0000000200197824 */ /* 0x000fe200078e0215 */
[----:B------:R-:W-:-:S04]  /*23480*/  LEA R4, P6, R21, R52, 0x2 ;  /* 0x0000003415047211 */ /* 0x000fc800078c10ff */
[-C--:B------:R-:W-:Y:S01]  /*23490*/  LEA.HI.X.SX32 R5, R21, R53.reuse, 0x2, P6 ;  /* 0x0000003515057211 */ /* 0x080fe200030f16ff */
[----:B------:R-:W-:Y:S01]  /*234a0*/  IMAD R21, R0, 0x2, R25 ;  /* 0x0000000200157824 */ /* 0x000fe200078e0219 */
[CC--:B-1----:R-:W-:Y:S01]  /*234b0*/  LEA R12, P6, R25.reuse, R52.reuse, 0x2 ;  /* 0x00000034190c7211 */ /* 0x0c2fe200078c10ff */
[----:B------:R1:W-:Y:S03]  /*234c0*/  @P2 STG.E [R8.64], R58 ;  /* 0x0000003a08002986 */ /* 0x0003e6000c101908 */
[----:B------:R-:W-:Y:S01]  /*234d0*/  LEA.HI.X.SX32 R13, R25, R53, 0x2, P6 ;  /* 0x00000035190d7211 */ /* 0x000fe200030f16ff */
[----:B------:R4:W-:Y:S01]  /*234e0*/  @P4 STG.E [R16.64], R34 ;  /* 0x0000002210004986 */ /* 0x0009e2000c101908 */
[----:B-1----:R-:W-:-:S03]  /*234f0*/  LEA R8, P6, R21, R52, 0x2 ;  /* 0x0000003415087211 */ /* 0x002fc600078c10ff */
[----:B------:R1:W-:Y:S01]  /*23500*/  @P3 STG.E [R4.64], R22 ;  /* 0x0000001604003986 */ /* 0x0003e2000c101908 */
[----:B------:R-:W-:-:S03]  /*23510*/  LEA.HI.X.SX32 R9, R21, R53, 0x2, P6 ;  /* 0x0000003515097211 */ /* 0x000fc600030f16ff */
[----:B------:R-:W-:Y:S04]  /*23520*/  @P1 STG.E [R12.64], R30 ;  /* 0x0000001e0c001986 */ /* 0x000fe8000c101908 */
[----:B------:R1:W-:Y:S01]  /*23530*/  @P5 STG.E [R8.64], R26 ;  /* 0x0000001a08005986 */ /* 0x0003e2000c101908 */
[----:B------:R-:W-:-:S05]  /*23540*/  IMAD R25, R0, 0x2, R21 ;  /* 0x0000000200197824 */ /* 0x000fca00078e0215 */
[----:B----4-:R-:W-:-:S04]  /*23550*/  LEA R16, P6, R25, R52, 0x2 ;  /* 0x0000003419107211 */ /* 0x010fc800078c10ff */
[----:B------:R-:W-:Y:S02]  /*23560*/  LEA.HI.X.SX32 R17, R25, R53, 0x2, P6 ;  /* 0x0000003519117211 */ /* 0x000fe400030f16ff */
[----:B--2---:R-:W-:Y:S02]  /*23570*/  ISETP.LT.AND P2, PT, R32, c[0x0][0x17c], !P0 ;  /* 0x00005f0020007a0c */ /* 0x004fe40004741270 */
[----:B------:R-:W2:Y:S01]  /*23580*/  LDL.LU R32, [R1+0x744] ;  /* 0x0007440001207983 */ /* 0x000ea20000300800 */
[----:B---3--:R-:W-:-:S03]  /*23590*/  ISETP.LT.AND P4, PT, R24, c[0x0][0x17c], !P0 ;  /* 0x00005f0018007a0c */ /* 0x008fc60004781270 */
[----:B------:R-:W3:Y:S04]  /*235a0*/  LDL.LU R24, [R1+0x740] ;  /* 0x0007400001187983 */ /* 0x000ee80000300800 */
[----:B-1----:R-:W4:Y:S04]  /*235b0*/  LDL.LU R22, [R1+0x73c] ;  /* 0x00073c0001167983 */ /* 0x002f280000300800 */
[----:B------:R1:W-:Y:S01]  /*235c0*/  @P2 STG.E [R16.64], R18 ;  /* 0x0000001210002986 */ /* 0x0003e2000c101908 */
[----:B------:R-:W-:-:S03]  /*235d0*/  ISETP.LT.AND P1, PT, R29, c[0x0][0x17c], !P0 ;  /* 0x00005f001d007a0c */ /* 0x000fc60004721270 */
[----:B------:R-:W2:Y:S01]  /*235e0*/  LDL.LU R29, [R1+0x738] ;  /* 0x00073800011d7983 */ /* 0x000ea20000300800 */
[----:B------:R-:W-:-:S03]  /*235f0*/  ISETP.LT.AND P5, PT, R20, c[0x0][0x17c], !P0 ;  /* 0x00005f0014007a0c */ /* 0x000fc600047a1270 */
[----:B------:R-:W2:Y:S01]  /*23600*/  LDL.LU R20, [R1+0x734] ;  /* 0x0007340001147983 */ /* 0x000ea20000300800 */
[----:B------:R-:W-:-:S03]  /*23610*/  ISETP.LT.AND P2, PT, R28, c[0x0][0x17c], !P0 ;  /* 0x00005f001c007a0c */ /* 0x000fc60004741270 */
[----:B------:R-:W2:Y:S01]  /*23620*/  LDL.LU R28, [R1+0x730] ;  /* 0x00073000011c7983 */ /* 0x000ea20000300800 */
[C---:B------:R-:W-:Y:S01]  /*23630*/  IMAD R21, R0.reuse, 0x2, R25 ;  /* 0x0000000200157824 */ /* 0x040fe200078e0219 */
[----:B------:R-:W-:Y:S02]  /*23640*/  ISETP.LT.AND P3, PT, R33, c[0x0][0x17c], !P0 ;  /* 0x00005f0021007a0c */ /* 0x000fe40004761270 */
[----:B------:R-:W2:Y:S01]  /*23650*/  LDL.LU R26, [R1+0x72c] ;  /* 0x00072c00011a7983 */ /* 0x000ea20000300800 */
[----:B------:R-:W-:Y:S01]  /*23660*/  IMAD R25, R0, 0x2, R21 ;  /* 0x0000000200197824 */ /* 0x000fe200078e0215 */
[----:B------:R-:W-:-:S04]  /*23670*/  LEA R4, P6, R21, R52, 0x2 ;  /* 0x0000003415047211 */ /* 0x000fc800078c10ff */
[----:B------:R-:W-:Y:S01]  /*23680*/  LEA.HI.X.SX32 R5, R21, R53, 0x2, P6 ;  /* 0x0000003515057211 */ /* 0x000fe200030f16ff */
[----:B------:R-:W-:Y:S01]  /*23690*/  IMAD R21, R0, 0x2, R25 ;  /* 0x0000000200157824 */ /* 0x000fe200078e0219 */
[----:B------:R-:W-:-:S04]  /*236a0*/  LEA R12, P6, R25, R52, 0x2 ;  /* 0x00000034190c7211 */ /* 0x000fc800078c10ff */
        /* <DEDUP_REMOVED lines=8> */
[----:B------:R1:W-:Y:S04]  /*23730*/  @P3 STG.E [R12.64], R14 ;  /* 0x0000000e0c003986 */ /* 0x0003e8000c101908 */
[----:B------:R2:W-:Y:S01]  /*23740*/  @P1 STG.E [R8.64], R10 ;  /* 0x0000000a08001986 */ /* 0x0005e2000c101908 */
[----:B-1----:R-:W-:-:S04]  /*23750*/  LEA R4, P6, R21, R52, 0x2 ;  /* 0x0000003415047211 */ /* 0x002fc800078c10ff */
[----:B------:R-:W-:Y:S01]  /*23760*/  LEA.HI.X.SX32 R5, R21, R53, 0x2, P6 ;  /* 0x0000003515057211 */ /* 0x000fe200030f16ff */
[----:B------:R1:W-:Y:S04]  /*23770*/  @P5 STG.E [R16.64], R99 ;  /* 0x0000006310005986 */ /* 0x0003e8000c101908 */
[----:B------:R1:W-:Y:S01]  /*23780*/  @P2 STG.E [R4.64], R71 ;  /* 0x0000004704002986 */ /* 0x0003e2000c101908 */
[----:B------:R-:W-:-:S05]  /*23790*/  IMAD R25, R0, 0x2, R21 ;  /* 0x0000000200197824 */ /* 0x000fca00078e0215 */
[----:B------:R-:W-:-:S04]  /*237a0*/  LEA R12, P6, R25, R52, 0x2 ;  /* 0x00000034190c7211 */ /* 0x000fc800078c10ff */
[----:B------:R-:W-:Y:S02]  /*237b0*/  LEA.HI.X.SX32 R13, R25, R53, 0x2, P6 ;  /* 0x00000035190d7211 */ /* 0x000fe400030f16ff */
[----:B---3--:R-:W-:Y:S02]  /*237c0*/  ISETP.LT.AND P3, PT, R24, c[0x0][0x17c], !P0 ;  /* 0x00005f0018007a0c */ /* 0x008fe40004761270 */
[----:B------:R-:W3:Y:S01]  /*237d0*/  LDL.LU R24, [R1+0x728] ;  /* 0x0007280001187983 */ /* 0x000ee20000300800 */
[----:B----4-:R-:W-:-:S03]  /*237e0*/  ISETP.LT.AND P1, PT, R22, c[0x0][0x17c], !P0 ;  /* 0x00005f0016007a0c */ /* 0x010fc60004721270 */
[----:B------:R-:W4:Y:S04]  /*237f0*/  LDL.LU R22, [R1+0x724] ;  /* 0x0007240001167983 */ /* 0x000f280000300800 */
[----:B------:R-:W4:Y:S01]  /*23800*/  LDL.LU R18, [R1+0x720] ;  /* 0x0007200001127983 */ /* 0x000f220000300800 */
[----:B--2---:R-:W-:-:S13]  /*23810*/  ISETP.LT.AND P4, PT, R32, c[0x0][0x17c], !P0 ;  /* 0x00005f0020007a0c */ /* 0x004fda0004781270 */
[----:B------:R2:W-:Y:S01]  /*23820*/  @P4 STG.E [R12.64], R95 ;  /* 0x0000005f0c004986 */ /* 0x0005e2000c101908 */
[----:B------:R-:W-:-:S03]  /*23830*/  ISETP.LT.AND P2, PT, R20, c[0x0][0x17c], !P0 ;  /* 0x00005f0014007a0c */ /* 0x000fc60004741270 */
[----:B------:R-:W4:Y:S04]  /*23840*/  LDL.LU R20, [R1+0x71c] ;  /* 0x00071c0001147983 */ /* 0x000f280000300800 */
[----:B------:R-:W4:Y:S04]  /*23850*/  LDL.LU R6, [R1+0x718] ;  /* 0x0007180001067983 */ /* 0x000f280000300800 */
[----:B------:R-:W4:Y:S04]  /*23860*/  LDL.LU R14, [R1+0x714] ;  /* 0x00071400010e7983 */ /* 0x000f280000300800 */
[----:B------:R-:W4:Y:S01]  /*23870*/  LDL.LU R10, [R1+0x710] ;  /* 0x00071000010a7983 */ /* 0x000f220000300800 */
[----:B------:R-:W-:-:S03]  /*23880*/  ISETP.LT.AND P4, PT, R28, c[0x0][0x17c], !P0 ;  /* 0x00005f001c007a0c */ /* 0x000fc60004781270 */
[----:B------:R-:W4:Y:S01]  /*23890*/  LDL.LU R28, [R1+0x70c] ;  /* 0x00070c00011c7983 */ /* 0x000f220000300800 */
[----:B------:R-:W-:-:S04]  /*238a0*/  IMAD R21, R0, 0x2, R25 ;  /* 0x0000000200157824 */ /* 0x000fc800078e0219 */
[----:B------:R-:W-:Y:S01]  /*238b0*/  IMAD R25, R0, 0x2, R21 ;  /* 0x0000000200197824 */ /* 0x000fe200078e0215 */
[----:B------:R-:W-:-:S04]  /*238c0*/  LEA R8, P6, R21, R52, 0x2 ;  /* 0x0000003415087211 */ /* 0x000fc800078c10ff */
[----:B------:R-:W-:Y:S01]  /*238d0*/  LEA.HI.X.SX32 R9, R21, R53, 0x2, P6 ;  /* 0x0000003515097211 */ /* 0x000fe200030f16ff */
[----:B------:R-:W-:Y:S01]  /*238e0*/  IMAD R21, R0, 0x2, R25 ;  /* 0x0000000200157824 */ /* 0x000fe200078e0219 */
[----:B-1----:R-:W-:-:S04]  /*238f0*/  LEA R16, P6, R25, R52, 0x2 ;  /* 0x0000003419107211 */ /* 0x002fc800078c10ff */
[-C--:B------:R-:W-:Y:S01]  /*23900*/  LEA.HI.X.SX32 R17, R25, R53.reuse, 0x2, P6 ;  /* 0x0000003519117211 */ /* 0x080fe200030f16ff */
[C---:B------:R-:W-:Y:S01]  /*23910*/  IMAD R25, R0.reuse, 0x2, R21 ;  /* 0x0000000200197824 */ /* 0x040fe200078e0215 */
[-C--:B------:R-:W-:Y:S02]  /*23920*/  LEA R4, P6, R21, R52.reuse, 0x2 ;  /* 0x0000003415047211 */ /* 0x080fe400078c10ff */
[----:B------:R-:W-:Y:S02]  /*23930*/  ISETP.LT.AND P5, PT, R29, c[0x0][0x17c], !P0 ;  /* 0x00005f001d007a0c */ /* 0x000fe400047a1270 */
[----:B------:R-:W-:Y:S01]  /*23940*/  LEA.HI.X.SX32 R5, R21, R53, 0x2, P6 ;  /* 0x0000003515057211 */ /* 0x000fe200030f16ff */
[----:B------:R-:W-:Y:S01]  /*23950*/  IMAD R21, R0, 0x2, R25 ;  /* 0x0000000200157824 */ /* 0x000fe200078e0219 */
[----:B--2---:R-:W-:Y:S01]  /*23960*/  LEA R12, P6, R25, R52, 0x2 ;  /* 0x00000034190c7211 */ /* 0x004fe200078c10ff */
[----:B------:R1:W-:Y:S01]  /*23970*/  @P3 STG.E [R8.64], R75 ;  /* 0x0000004b08003986 */ /* 0x0003e2000c101908 */
[----:B------:R-:W-:-:S02]  /*23980*/  ISETP.LT.AND P3, PT, R26, c[0x0][0x17c], !P0 ;  /* 0x00005f001a007a0c */ /* 0x000fc40004761270 */
[----:B------:R-:W-:Y:S01]  /*23990*/  LEA.HI.X.SX32 R13, R25, R53, 0x2, P6 ;  /* 0x00000035190d7211 */ /* 0x000fe200030f16ff */
[----:B------:R-:W-:Y:S01]  /*239a0*/  IMAD R25, R0, 0x2, R21 ;  /* 0x0000000200197824 */ /* 0x000fe200078e0215 */
[----:B------:R2:W-:Y:S01]  /*239b0*/  @P1 STG.E [R16.64], R67 ;  /* 0x0000004310001986 */ /* 0x0005e2000c101908 */
[----:B-1----:R-:W-:-:S04]  /*239c0*/  LEA R8, P6, R21, R52, 0x2 ;  /* 0x0000003415087211 */ /* 0x002fc800078c10ff */
[-C--:B------:R-:W-:Y:S02]  /*239d0*/  LEA.HI.X.SX32 R9, R21, R53.reuse, 0x2, P6 ;  /* 0x0000003515097211 */ /* 0x080fe400030f16ff */
[C---:B--2---:R-:W-:Y:S01]  /*239e0*/  LEA R16, P6, R25.reuse, R52, 0x2 ;  /* 0x0000003419107211 */ /* 0x044fe200078c10ff */
[C---:B------:R-:W-:Y:S01]  /*239f0*/  IMAD R21, R0.reuse, 0x2, R25 ;  /* 0x0000000200157824 */ /* 0x040fe200078e0219 */
[----:B------:R1:W-:Y:S02]  /*23a00*/  @P5 STG.E [R4.64], R39 ;  /* 0x0000002704005986 */ /* 0x0003e4000c101908 */
[----:B------:R-:W-:Y:S02]  /*23a10*/  LEA.HI.X.SX32 R17, R25, R53, 0x2, P6 ;  /* 0x0000003519117211 */ /* 0x000fe400030f16ff */
[----:B------:R2:W-:Y:S01]  /*23a20*/  @P2 STG.E [R12.64], R63 ;  /* 0x0000003f0c002986 */ /* 0x0005e2000c101908 */
[----:B------:R-:W-:-:S03]  /*23a30*/  IMAD R25, R0, 0x2, R21 ;  /* 0x0000000200197824 */ /* 0x000fc600078e0215 */
[----:B------:R2:W-:Y:S01]  /*23a40*/  @P4 STG.E [R8.64], R59 ;  /* 0x0000003b08004986 */ /* 0x0005e2000c101908 */
[----:B-1----:R-:W-:-:S03]  /*23a50*/  LEA R4, P6, R21, R52, 0x2 ;  /* 0x0000003415047211 */ /* 0x002fc600078c10ff */
[----:B------:R1:W-:Y:S01]  /*23a60*/  @P3 STG.E [R16.64], R35 ;  /* 0x0000002310003986 */ /* 0x0003e2000c101908 */
[----:B------:R-:W-:Y:S02]  /*23a70*/  LEA.HI.X.SX32 R5, R21, R53, 0x2, P6 ;  /* 0x0000003515057211 */ /* 0x000fe400030f16ff */
[----:B--2---:R-:W-:Y:S01]  /*23a80*/  LEA R12, P6, R25, R52, 0x2 ;  /* 0x00000034190c7211 */ /* 0x004fe200078c10ff */
[----:B------:R-:W-:-:S03]  /*23a90*/  IMAD R21, R0, 0x2, R25 ;  /* 0x0000000200157824 */ /* 0x000fc600078e0219 */
[----:B------:R-:W-:Y:S02]  /*23aa0*/  LEA.HI.X.SX32 R13, R25, R53, 0x2, P6 ;  /* 0x00000035190d7211 */ /* 0x000fe400030f16ff */
[----:B------:R-:W-:Y:S01]  /*23ab0*/  LEA R8, P6, R21, R52, 0x2 ;  /* 0x0000003415087211 */ /* 0x000fe200078c10ff */
[----:B------:R-:W-:-:S03]  /*23ac0*/  IMAD R25, R0, 0x2, R21 ;  /* 0x0000000200197824 */ /* 0x000fc600078e0215 */
[----:B------:R-:W-:Y:S01]  /*23ad0*/  LEA.HI.X.SX32 R9, R21, R53, 0x2, P6 ;  /* 0x0000003515097211 */ /* 0x000fe200030f16ff */
[----:B-1----:R-:W-:Y:S01]  /*23ae0*/  IMAD R17, R0, 0x2, R25 ;  /* 0x0000000200117824 */ /* 0x002fe200078e0219 */
[----:B------:R-:W-:-:S04]  /*23af0*/  LEA R32, P6, R25, R52, 0x2 ;  /* 0x0000003419207211 */ /* 0x000fc800078c10ff */
[----:B------:R-:W-:Y:S02]  /*23b00*/  LEA.HI.X.SX32 R33, R25, R53, 0x2, P6 ;  /* 0x0000003519217211 */ /* 0x000fe400030f16ff */
[----:B------:R-:W-:-:S04]  /*23b10*/  LEA R34, P6, R17, R52, 0x2 ;  /* 0x0000003411227211 */ /* 0x000fc800078c10ff */
[----:B------:R-:W-:Y:S02]  /*23b20*/  LEA.HI.X.SX32 R35, R17, R53, 0x2, P6 ;  /* 0x0000003511237211 */ /* 0x000fe400030f16ff */
[----:B---3--:R-:W-:Y:S02]  /*23b30*/  ISETP.LT.AND P1, PT, R24, c[0x0][0x17c], !P0 ;  /* 0x00005f0018007a0c */ /* 0x008fe40004721270 */
[----:B----4-:R-:W-:Y:S02]  /*23b40*/  ISETP.LT.AND P5, PT, R22, c[0x0][0x17c], !P0 ;  /* 0x00005f0016007a0c */ /* 0x010fe400047a1270 */
[----:B------:R-:W-:Y:S02]  /*23b50*/  ISETP.LT.AND P2, PT, R18, c[0x0][0x17c], !P0 ;  /* 0x00005f0012007a0c */ /* 0x000fe40004741270 */
[----:B------:R-:W2:Y:S07]  /*23b60*/  LDL.LU R18, [R1+0x708] ;  /* 0x0007080001127983 */ /* 0x000eae0000300800 */
[----:B------:R1:W-:Y:S04]  /*23b70*/  @P1 STG.E [R4.64], R23 ;  /* 0x0000001704001986 */ /* 0x0003e8000c101908 */
[----:B------:R-:W-:Y:S04]  /*23b80*/  @P5 STG.E [R12.64], R31 ;  /* 0x0000001f0c005986 */ /* 0x000fe8000c101908 */
[----:B------:R3:W-:Y:S01]  /*23b90*/  @P2 STG.E [R8.64], R27 ;  /* 0x0000001b08002986 */ /* 0x0007e2000c101908 */
[----:B-1----:R-:W-:-:S03]  /*23ba0*/  IMAD R5, R0, 0x2, R17 ;  /* 0x0000000200057824 */ /* 0x002fc600078e0211 */
[----:B------:R-:W-:Y:S02]  /*23bb0*/  LDS.128 R24, [R3] ;  /* 0x0000000003187984 */ /* 0x000fe40000000c00 */
[----:B------:R-:W-:Y:S01]  /*23bc0*/  LEA R36, P6, R5, R52, 0x2 ;  /* 0x0000003405247211 */ /* 0x000fe200078c10ff */
[----:B---3--:R-:W-:-:S03]  /*23bd0*/  IMAD R9, R0, 0x2, R5 ;  /* 0x0000000200097824 */ /* 0x008fc600078e0205 */
[----:B------:R-:W-:Y:S01]  /*23be0*/  LEA.HI.X.SX32 R37, R5, R53, 0x2, P6 ;  /* 0x0000003505257211 */ /* 0x000fe200030f16ff */
[----:B------:R-:W-:Y:S01]  /*23bf0*/  IMAD R13, R0, 0x2, R9 ;  /* 0x00000002000d7824 */ /* 0x000fe200078e0209 */
[----:B------:R-:W-:Y:S02]  /*23c00*/  LEA R38, P6, R9, R52, 0x2 ;  /* 0x0000003409267211 */ /* 0x000fe400078c10ff */
[----:B------:R-:W-:Y:S02]  /*23c10*/  ISETP.LT.AND P3, PT, R6, c[0x0][0x17c], !P0 ;  /* 0x00005f0006007a0c */ /* 0x000fe40004761270 */
[----:B------:R-:W3:Y:S01]  /*23c20*/  LDL.LU R6, [R1+0x798] ;  /* 0x0007980001067983 */ /* 0x000ee20000300800 */
[----:B------:R-:W-:-:S03]  /*23c30*/  ISETP.LT.AND P1, PT, R14, c[0x0][0x17c], !P0 ;  /* 0x00005f000e007a0c */ /* 0x000fc60004721270 */
[----:B------:R-:W4:Y:S01]  /*23c40*/  LDL.LU R14, [R1+0x79c] ;  /* 0x00079c00010e7983 */ /* 0x000f220000300800 */
[----:B------:R-:W-:Y:S02]  /*23c50*/  ISETP.LT.AND P4, PT, R20, c[0x0][0x17c], !P0 ;  /* 0x00005f0014007a0c */ /* 0x000fe40004781270 */
[----:B------:R-:W-:Y:S01]  /*23c60*/  ISETP.LT.AND P5, PT, R10, c[0x0][0x17c], !P0 ;  /* 0x00005f000a007a0c */ /* 0x000fe200047a1270 */
[----:B------:R-:W1:Y:S04]  /*23c70*/  LDS.128 R20, [R2] ;  /* 0x0000000002147984 */ /* 0x000e680000000c00 */
[----:B------:R-:W4:Y:S04]  /*23c80*/  LDL.LU R10, [R1+0x794] ;  /* 0x00079400010a7983 */ /* 0x000f280000300800 */
[----:B------:R-:W4:Y:S04]  /*23c90*/  LDL.LU R46, [R1+0x704] ;  /* 0x00070400012e7983 */ /* 0x000f280000300800 */
[----:B------:R-:W4:Y:S01]  /*23ca0*/  LDL.LU R43, [R1+0x700] ;  /* 0x00070000012b7983 */ /* 0x000f220000300800 */
[----:B------:R-:W-:-:S03]  /*23cb0*/  ISETP.LT.AND P2, PT, R28, c[0x0][0x17c], !P0 ;  /* 0x00005f001c007a0c */ /* 0x000fc60004741270 */
[----:B------:R-:W4:Y:S04]  /*23cc0*/  LDL.LU R42, [R1+0x6fc] ;  /* 0x0006fc00012a7983 */ /* 0x000f280000300800 */
[----:B------:R-:W4:Y:S01]  /*23cd0*/  LDL.LU R57, [R1+0x6f8] ;  /* 0x0006f80001397983 */ /* 0x000f220000300800 */
[-C--:B------:R-:W-:Y:S02]  /*23ce0*/  LEA.HI.X.SX32 R39, R9, R53.reuse, 0x2, P6 ;  /* 0x0000003509277211 */ /* 0x080fe400030f16ff */
[C---:B------:R-:W-:Y:S01]  /*23cf0*/  LEA R40, P6, R13.reuse, R52, 0x2 ;  /* 0x000000340d287211 */ /* 0x040fe200078c10ff */
[----:B------:R-:W-:Y:S03]  /*23d00*/  @P4 STG.E [R32.64], R19 ;  /* 0x0000001320004986 */ /* 0x000fe6000c101908 */
[----:B------:R-:W-:Y:S01]  /*23d10*/  LEA.HI.X.SX32 R41, R13, R53, 0x2, P6 ;  /* 0x000000350d297211 */ /* 0x000fe200030f16ff */
[----:B------:R-:W-:Y:S04]  /*23d20*/  @P3 STG.E [R34.64], R7 ;  /* 0x0000000722003986 */ /* 0x000fe8000c101908 */
[----:B------:R-:W-:Y:S04]  /*23d30*/  @P1 STG.E [R36.64], R15 ;  /* 0x0000000f24001986 */ /* 0x000fe8000c101908 */
[----:B------:R-:W-:Y:S04]  /*23d40*/  @P5 STG.E [R38.64], R11 ;  /* 0x0000000b26005986 */ /* 0x000fe8000c101908 */
[----:B------:R-:W4:Y:S04]  /*23d50*/  LDL.LU R50, [R1+0x6f4] ;  /* 0x0006f40001327983 */ /* 0x000f280000300800 */
[----:B-1----:R1:W-:Y:S04]  /*23d60*/  @P2 STG.E [R40.64], R20 ;  /* 0x0000001428002986 */ /* 0x0023e8000c101908 */
[----:B------:R-:W4:Y:S04]  /*23d70*/  LDL.LU R56, [R1+0x7a0] ;  /* 0x0007a00001387983 */ /* 0x000f280000300800 */
[----:B------:R-:W-:Y:S04]  /*23d80*/  LDS.128 R28, [R125] ;  /* 0x000000007d1c7984 */ /* 0x000fe80000000c00 */
[----:B-1----:R-:W4:Y:S01]  /*23d90*/  LDL.LU R20, [R1+0x7a4] ;  /* 0x0007a40001147983 */ /* 0x002f220000300800 */
[----:B------:R-:W-:-:S04]  /*23da0*/  IMAD R33, R0, 0x2, R13 ;  /* 0x0000000200217824 */ /* 0x000fc800078e020d */
[----:B------:R-:W-:Y:S01]  /*23db0*/  IMAD R35, R0, 0x2, R33 ;  /* 0x0000000200237824 */ /* 0x000fe200078e0221 */
[----:B------:R-:W-:-:S03]  /*23dc0*/  LEA R44, P6, R33, R52, 0x2 ;  /* 0x00000034212c7211 */ /* 0x000fc600078c10ff */
[----:B------:R-:W-:Y:S01]  /*23dd0*/  IMAD R37, R0, 0x2, R35 ;  /* 0x0000000200257824 */ /* 0x000fe200078e0223 */
[----:B------:R-:W-:-:S03]  /*23de0*/  LEA.HI.X.SX32 R45, R33, R53, 0x2, P6 ;  /* 0x00000035212d7211 */ /* 0x000fc600030f16ff */
[----:B------:R-:W-:-:S04]  /*23df0*/  IMAD R39, R0, 0x2, R37 ;  /* 0x0000000200277824 */ /* 0x000fc800078e0225 */
[----:B------:R-:W-:Y:S01]  /*23e00*/  IMAD R51, R0, 0x2, R39 ;  /* 0x0000000200337824 */ /* 0x000fe200078e0227 */
[----:B--2---:R-:W-:Y:S02]  /*23e10*/  ISETP.LT.AND P4, PT, R18, c[0x0][0x17c], !P0 ;  /* 0x00005f0012007a0c */ /* 0x004fe40004781270 */
[----:B------:R-:W1:Y:S11]  /*23e20*/  LDS.128 R16, [R124] ;  /* 0x000000007c107984 */ /* 0x000e760000000c00 */
[----:B------:R-:W-:Y:S01]  /*23e30*/  @P4 STG.E [R44.64], R24 ;  /* 0x000000182c004986 */ /* 0x000fe2000c101908 */
[----:B---3--:R-:W-:-:S03]  /*23e40*/  ISETP.LT.AND P3, PT, R6, c[0x0][0x17c], !P0 ;  /* 0x00005f0006007a0c */ /* 0x008fc60004761270 */
[----:B------:R-:W2:Y:S01]  /*23e50*/  LDS.128 R4, [R2+0x800] ;  /* 0x0008000002047984 */ /* 0x000ea20000000c00 */
[----:B----4-:R-:W-:-:S03]  /*23e60*/  ISETP.LT.AND P1, PT, R14, c[0x0][0x17c], !P0 ;  /* 0x00005f000e007a0c */ /* 0x010fc60004721270 */
[----:B------:R-:W3:Y:S01]  /*23e70*/  LDS.128 R12, [R3+0x800] ;  /* 0x00080000030c7984 */ /* 0x000ee20000000c00 */
[----:B------:R-:W-:-:S03]  /*23e80*/  ISETP.LT.AND P5, PT, R10, c[0x0][0x17c], !P0 ;  /* 0x00005f000a007a0c */ /* 0x000fc600047a1270 */
[----:B------:R-:W3:Y:S01]  /*23e90*/  LDS.128 R8, [R124+0x800] ;  /* 0x000800007c087984 */ /* 0x000ee20000000c00 */
[----:B------:R-:W-:Y:S02]  /*23ea0*/  ISETP.LT.AND P2, PT, R46, c[0x0][0x17c], !P0 ;  /* 0x00005f002e007a0c */ /* 0x000fe40004741270 */
[----:B------:R-:W-:-:S04]  /*23eb0*/  LEA R46, P6, R35, R52, 0x2 ;  /* 0x00000034232e7211 */ /* 0x000fc800078c10ff */
[-C--:B------:R-:W-:Y:S02]  /*23ec0*/  LEA.HI.X.SX32 R47, R35, R53.reuse, 0x2, P6 ;  /* 0x00000035232f7211 */ /* 0x080fe400030f16ff */
[CC--:B------:R-:W-:Y:S01]  /*23ed0*/  LEA R48, P6, R37.reuse, R52.reuse, 0x2 ;  /* 0x0000003425307211 */ /* 0x0c0fe200078c10ff */
[----:B------:R-:W3:Y:S03]  /*23ee0*/  LDS.128 R32, [R125+0x800] ;  /* 0x000800007d207984 */ /* 0x000ee60000000c00 */
[-C--:B------:R-:W-:Y:S02]  /*23ef0*/  LEA.HI.X.SX32 R49, R37, R53.reuse, 0x2, P6 ;  /* 0x0000003525317211 */ /* 0x080fe400030f16ff */
[CC--:B------:R-:W-:Y:S01]  /*23f00*/  LEA R54, P6, R39.reuse, R52.reuse, 0x2 ;  /* 0x0000003427367211 */ /* 0x0c0fe200078c10ff */
[----:B-1----:R1:W-:Y:S03]  /*23f10*/  @P3 STG.E [R46.64], R16 ;  /* 0x000000102e003986 */ /* 0x0023e6000c101908 */
[----:B------:R-:W-:Y:S01]  /*23f20*/  LEA.HI.X.SX32 R55, R39, R53, 0x2, P6 ;  /* 0x0000003527377211 */ /* 0x000fe200030f16ff */
[----:B------:R2:W-:Y:S01]  /*23f30*/  @P1 STG.E [R48.64], R28 ;  /* 0x0000001c30001986 */ /* 0x0005e2000c101908 */
[----:B------:R-:W-:Y:S01]  /*23f40*/  ISETP.LT.AND P1, PT, R57, c[0x0][0x17c], !P0 ;  /* 0x00005f0039007a0c */ /* 0x000fe20004721270 */
[----:B------:R-:W-:Y:S01]  /*23f50*/  IMAD R57, R0, 0x2, R51 ;  /* 0x0000000200397824 */ /* 0x000fe200078e0233 */
[----:B------:R-:W-:Y:S01]  /*23f60*/  LEA R64, P6, R51, R52, 0x2 ;  /* 0x0000003433407211 */ /* 0x000fe200078c10ff */
[----:B------:R-:W-:Y:S01]  /*23f70*/  LDS.128 R36, [R3+0x1000] ;  /* 0x0010000003247984 */ /* 0x000fe20000000c00 */
[----:B------:R-:W-:-:S03]  /*23f80*/  ISETP.LT.AND P4, PT, R43, c[0x0][0x17c], !P0 ;  /* 0x00005f002b007a0c */ /* 0x000fc60004781270 */
[----:B-1----:R-:W4:Y:S01]  /*23f90*/  LDL.LU R16, [R1+0x7a8] ;  /* 0x0007a80001107983 */ /* 0x002f220000300800 */
[----:B------:R-:W-:-:S03]  /*23fa0*/  LEA.HI.X.SX32 R65, R51, R53, 0x2, P6 ;  /* 0x0000003533417211 */ /* 0x000fc600030f16ff */
[----:B--2---:R1:W-:Y:S01]  /*23fb0*/  @P5 STG.E [R54.64], R4 ;  /* 0x0000000436005986 */ /* 0x0043e2000c101908 */
[----:B------:R-:W-:-:S03]  /*23fc0*/  LEA R66, P6, R57, R52, 0x2 ;  /* 0x0000003439427211 */ /* 0x000fc600078c10ff */
[----:B------:R-:W2:Y:S01]  /*23fd0*/  LDL.LU R28, [R1+0x7c4] ;  /* 0x0007c400011c7983 */ /* 0x000ea20000300800 */
[----:B------:R-:W-:-:S03]  /*23fe0*/  LEA.HI.X.SX32 R67, R57, R53, 0x2, P6 ;  /* 0x0000003539437211 */ /* 0x000fc600030f16ff */
[----:B------:R-:W-:Y:S04]  /*23ff0*/  LDS.128 R44, [R124+0x1000] ;  /* 0x001000007c2c7984 */ /* 0x000fe80000000c00 */
[----:B-1----:R-:W2:Y:S04]  /*24000*/  LDL.LU R4, [R1+0x7c0] ;  /* 0x0007c00001047983 */ /* 0x002ea80000300800 */
[----:B---3--:R-:W-:Y:S04]  /*24010*/  @P2 STG.E [R64.64], R12 ;  /* 0x0000000c40002986 */ /* 0x008fe8000c101908 */
[----:B------:R1:W-:Y:S01]  /*24020*/  @P4 STG.E [R66.64], R8 ;  /* 0x0000000842004986 */ /* 0x0003e2000c101908 */
[----:B------:R-:W-:-:S03]  /*24030*/  ISETP.LT.AND P4, PT, R20, c[0x0][0x17c], !P0 ;  /* 0x00005f0014007a0c */ /* 0x000fc60004781270 */
[----:B------:R-:W3:Y:S01]  /*24040*/  LDL.LU R20, [R1+0x7bc] ;  /* 0x0007bc0001147983 */ /* 0x000ee20000300800 */
[----:B------:R-:W-:-:S03]  /*24050*/  ISETP.LT.AND P3, PT, R42, c[0x0][0x17c], !P0 ;  /* 0x00005f002a007a0c */ /* 0x000fc60004761270 */
[----:B------:R-:W1:Y:S04]  /*24060*/  LDS.128 R40, [R2+0x1000] ;  /* 0x0010000002287984 */ /* 0x000e680000000c00 */
[----:B-1----:R-:W3:Y:S01]  /*24070*/  LDL.LU R8, [R1+0x7b8] ;  /* 0x0007b80001087983 */ /* 0x002ee20000300800 */
[----:B------:R-:W-:-:S03]  /*24080*/  ISETP.LT.AND P5, PT, R50, c[0x0][0x17c], !P0 ;  /* 0x00005f0032007a0c */ /* 0x000fc600047a1270 */
[----:B------:R-:W1:Y:S01]  /*24090*/  LDS.128 R48, [R125+0x1000] ;  /* 0x001000007d307984 */ /* 0x000e620000000c00 */
[----:B------:R-:W-:Y:S01]  /*240a0*/  IMAD R61, R0, 0x2, R57 ;  /* 0x00000002003d7824 */ /* 0x000fe200078e0239 */
[----:B------:R-:W-:Y:S02]  /*240b0*/  ISETP.LT.AND P2, PT, R56, c[0x0][0x17c], !P0 ;  /* 0x00005f0038007a0c */ /* 0x000fe40004741270 */
[----:B------:R1:W2:Y:S01]  /*240c0*/  LDS.128 R56, [R2+0x1800] ;  /* 0x0018000002387984 */ /* 0x0002a20000000c00 */
[C---:B------:R-:W-:Y:S01]  /*240d0*/  IMAD R55, R0.reuse, 0x2, R61 ;  /* 0x0000000200377824 */ /* 0x040fe200078e023d */
[CC--:B------:R-:W-:Y:S02]  /*240e0*/  LEA R68, P6, R61.reuse, R52.reuse, 0x2 ;  /* 0x000000343d447211 */ /* 0x0c0fe400078c10ff */
[----:B------:R-:W3:Y:S02]  /*240f0*/  LDL.LU R24, [R1+0x7b4] ;  /* 0x0007b40001187983 */ /* 0x000ee40000300800 */
[-C--:B------:R-:W-:Y:S01]  /*24100*/  LEA.HI.X.SX32 R69, R61, R53.reuse, 0x2, P6 ;  /* 0x000000353d457211 */ /* 0x080fe200030f16ff */
[C---:B------:R-:W-:Y:S01]  /*24110*/  IMAD R71, R0.reuse, 0x2, R55 ;  /* 0x0000000200477824 */ /* 0x040fe200078e0237 */
[CC--:B------:R-:W-:Y:S01]  /*24120*/  LEA R54, P6, R55.reuse, R52.reuse, 0x2 ;  /* 0x0000003437367211 */ /* 0x0c0fe200078c10ff */
[----:B------:R1:W2:Y:S02]  /*24130*/  LDS.128 R60, [R3+0x1800] ;  /* 0x00180000033c7984 */ /* 0x0002a40000000c00 */
[C---:B------:R-:W-:Y:S01]  /*24140*/  IMAD R73, R0.reuse, 0x2, R71 ;  /* 0x0000000200497824 */ /* 0x040fe200078e0247 */
[----:B------:R-:W-:Y:S01]  /*24150*/  LEA.HI.X.SX32 R55, R55, R53, 0x2, P6 ;  /* 0x0000003537377211 */ /* 0x000fe200030f16ff */
[----:B------:R1:W-:Y:S01]  /*24160*/  @P3 STG.E [R68.64], R32 ;  /* 0x0000002044003986 */ /* 0x0003e2000c101908 */
[----:B------:R-:W-:Y:S01]  /*24170*/  LEA R70, P6, R71, R52, 0x2 ;  /* 0x0000003447467211 */ /* 0x000fe200078c10ff */
[----:B------:R-:W-:-:S02]  /*24180*/  IMAD R75, R0, 0x2, R73 ;  /* 0x00000002004b7824 */ /* 0x000fc400078e0249 */
[----:B------:R-:W2:Y:S01]  /*24190*/  LDS.128 R64, [R124+0x1800] ;  /* 0x001800007c407984 */ /* 0x000ea20000000c00 */
[----:B------:R-:W-:-:S03]  /*241a0*/  LEA.HI.X.SX32 R71, R71, R53, 0x2, P6 ;  /* 0x0000003547477211 */ /* 0x000fc600030f16ff */
[----:B------:R-:W2:Y:S04]  /*241b0*/  LDS.128 R124, [R125+0x1800] ;  /* 0x001800007d7c7984 */ /* 0x000ea80000000c00 */
[----:B------:R1:W-:Y:S02]  /*241c0*/  @P1 STG.E [R54.64], R40 ;  /* 0x0000002836001986 */ /* 0x0003e4000c101908 */
[----:B-1----:R-:W-:-:S04]  /*241d0*/  LEA R2, P1, R73, R52, 0x2 ;  /* 0x0000003449027211 */ /* 0x002fc800078210ff */
[-C--:B------:R-:W-:Y:S01]  /*241e0*/  LEA.HI.X.SX32 R3, R73, R53.reuse, 0x2, P1 ;  /* 0x0000003549037211 */ /* 0x080fe200008f16ff */
[----:B------:R-:W-:Y:S01]  /*241f0*/  IMAD R73, R0, 0x2, R75 ;  /* 0x0000000200497824 */ /* 0x000fe200078e024b */
[CC--:B------:R-:W-:Y:S01]  /*24200*/  LEA R68, P6, R75.reuse, R52.reuse, 0x2 ;  /* 0x000000344b447211 */ /* 0x0c0fe200078c10ff */
[----:B------:R1:W-:Y:S03]  /*24210*/  @P5 STG.E [R70.64], R36 ;  /* 0x0000002446005986 */ /* 0x0003e6000c101908 */
[----:B------:R-:W-:Y:S01]  /*24220*/  LEA.HI.X.SX32 R69, R75, R53, 0x2, P6 ;  /* 0x000000354b457211 */ /* 0x000fe200030f16ff */
[----:B------:R1:W-:Y:S01]  /*24230*/  @P2 STG.E [R2.64], R44 ;  /* 0x0000002c02002986 */ /* 0x0003e2000c101908 */
[----:B------:R-:W-:-:S03]  /*24240*/  LEA R54, P2, R73, R52, 0x2 ;  /* 0x0000003449367211 */ /* 0x000fc600078410ff */
[----:B------:R1:W-:Y:S01]  /*24250*/  @P4 STG.E [R68.64], R48 ;  /* 0x0000003044004986 */ /* 0x0003e2000c101908 */
[----:B------:R-:W-:Y:S02]  /*24260*/  LEA.HI.X.SX32 R55, R73, R53, 0x2, P2 ;  /* 0x0000003549377211 */ /* 0x000fe400010f16ff */
[----:B----4-:R-:W-:Y:S02]  /*24270*/  ISETP.LT.AND P3, PT, R16, c[0x0][0x17c], !P0 ;  /* 0x00005f0010007a0c */ /* 0x010fe40004761270 */
[----:B------:R-:W4:Y:S04]  /*24280*/  LDL.LU R16, [R1+0x7b0] ;  /* 0x0007b00001107983 */ /* 0x000f280000300800 */
[----:B------:R-:W4:Y:S01]  /*24290*/  LDL.LU R12, [R1+0x7ac] ;  /* 0x0007ac00010c7983 */ /* 0x000f220000300800 */
[----:B--2---:R-:W-:-:S03]  /*242a0*/  ISETP.LT.AND P1, PT, R4, c[0x0][0x17c], !P0 ;  /* 0x00005f0004007a0c */ /* 0x004fc60004721270 */
[----:B------:R-:W2:Y:S01]  /*242b0*/  LDL.LU R4, [R1+0x6f0] ;  /* 0x0006f00001047983 */ /* 0x000ea20000300800 */
[----:B------:R-:W-:Y:S02]  /*242c0*/  ISETP.LT.AND P5, PT, R28, c[0x0][0x17c], !P0 ;  /* 0x00005f001c007a0c */ /* 0x000fe400047a1270 */
[----:B---3--:R-:W-:Y:S02]  /*242d0*/  ISETP.LT.AND P4, PT, R20, c[0x0][0x17c], !P0 ;  /* 0x00005f0014007a0c */ /* 0x008fe40004781270 */
[----:B------:R-:W3:Y:S01]  /*242e0*/  LDL.LU R20, [R1+0x6ec] ;  /* 0x0006ec0001147983 */ /* 0x000ee20000300800 */
[----:B------:R-:W-:-:S03]  /*242f0*/  ISETP.LT.AND P2, PT, R8, c[0x0][0x17c], !P0 ;  /* 0x00005f0008007a0c */ /* 0x000fc60004741270 */
[----:B------:R-:W3:Y:S04]  /*24300*/  LDL.LU R8, [R1+0x6e8] ;  /* 0x0006e80001087983 */ /* 0x000ee80000300800 */
[----:B------:R-:W3:Y:S01]  /*24310*/  LDL.LU R28, [R1+0x6e4] ;  /* 0x0006e400011c7983 */ /* 0x000ee20000300800 */
[----:B------:R-:W-:-:S04]  /*24320*/  IMAD R75, R0, 0x2, R73 ;  /* 0x00000002004b7824 */ /* 0x000fc800078e0249 */
[C---:B------:R-:W-:Y:S01]  /*24330*/  IMAD R73, R0.reuse, 0x2, R75 ;  /* 0x0000000200497824 */ /* 0x040fe200078e024b */
[CC--:B-1----:R-:W-:Y:S01]  /*24340*/  LEA R70, P6, R75.reuse, R52.reuse, 0x2 ;  /* 0x000000344b467211 */ /* 0x0c2fe200078c10ff */
[----:B------:R1:W-:Y:S03]  /*24350*/  @P3 STG.E [R54.64], R56 ;  /* 0x0000003836003986 */ /* 0x0003e6000c101908 */
[----:B------:R-:W-:Y:S01]  /*24360*/  LEA.HI.X.SX32 R71, R75, R53, 0x2, P6 ;  /* 0x000000354b477211 */ /* 0x000fe200030f16ff */
[----:B------:R-:W-:Y:S01]  /*24370*/  IMAD R75, R0, 0x2, R73 ;  /* 0x00000002004b7824 */ /* 0x000fe200078e0249 */
[----:B------:R-:W-:-:S04]  /*24380*/  LEA R2, P3, R73, R52, 0x2 ;  /* 0x0000003449027211 */ /* 0x000fc800078610ff */
[-C--:B------:R-:W-:Y:S01]  /*24390*/  LEA.HI.X.SX32 R3, R73, R53.reuse, 0x2, P3 ;  /* 0x0000003549037211 */ /* 0x080fe200018f16ff */
[C---:B------:R-:W-:Y:S01]  /*243a0*/  IMAD R73, R0.reuse, 0x2, R75 ;  /* 0x0000000200497824 */ /* 0x040fe200078e024b */
[CC--:B------:R-:W-:Y:S01]  /*243b0*/  LEA R68, P6, R75.reuse, R52.reuse, 0x2 ;  /* 0x000000344b447211 */ /* 0x0c0fe200078c10ff */
[----:B------:R1:W-:Y:S03]  /*243c0*/  @P5 STG.E [R70.64], R60 ;  /* 0x0000003c46005986 */ /* 0x0003e6000c101908 */
[-C--:B------:R-:W-:Y:S01]  /*243d0*/  LEA.HI.X.SX32 R69, R75, R53.reuse, 0x2, P6 ;  /* 0x000000354b457211 */ /* 0x080fe200030f16ff */
[----:B------:R1:W-:Y:S01]  /*243e0*/  @P1 STG.E [R2.64], R64 ;  /* 0x0000004002001986 */ /* 0x0003e2000c101908 */
[C---:B------:R-:W-:Y:S01]  /*243f0*/  IMAD R75, R0.reuse, 0x2, R73 ;  /* 0x00000002004b7824 */ /* 0x040fe200078e0249 */
[CC--:B-1----:R-:W-:Y:S02]  /*24400*/  LEA R54, P1, R73.reuse, R52.reuse, 0x2 ;  /* 0x0000003449367211 */ /* 0x0c2fe400078210ff */
[----:B------:R1:W-:Y:S02]  /*24410*/  @P4 STG.E [R68.64], R124 ;  /* 0x0000007c44004986 */ /* 0x0003e4000c101908 */
[----:B------:R-:W-:Y:S01]  /*24420*/  LEA.HI.X.SX32 R55, R73, R53, 0x2, P1 ;  /* 0x0000003549377211 */ /* 0x000fe200008f16ff */
[----:B------:R-:W-:Y:S01]  /*24430*/  IMAD R73, R0, 0x2, R75 ;  /* 0x0000000200497824 */ /* 0x000fe200078e024b */
[----:B------:R-:W-:-:S02]  /*24440*/  LEA R70, P6, R75, R52, 0x2 ;  /* 0x000000344b467211 */ /* 0x000fc400078c10ff */
[----:B------:R-:W-:Y:S02]  /*24450*/  ISETP.LT.AND P5, PT, R24, c[0x0][0x17c], !P0 ;  /* 0x00005f0018007a0c */ /* 0x000fe400047a1270 */
[----:B------:R-:W-:Y:S01]  /*24460*/  LEA.HI.X.SX32 R71, R75, R53, 0x2, P6 ;  /* 0x000000354b477211 */ /* 0x000fe200030f16ff */
[----:B------:R-:W-:Y:S01]  /*24470*/  IMAD R75, R0, 0x2, R73 ;  /* 0x00000002004b7824 */ /* 0x000fe200078e0249 */
[----:B------:R2:W-:Y:S01]  /*24480*/  @P2 STG.E [R54.64], R21 ;  /* 0x0000001536002986 */ /* 0x0005e2000c101908 */
[----:B------:R-:W-:-:S03]  /*24490*/  LEA R2, P2, R73, R52, 0x2 ;  /* 0x0000003449027211 */ /* 0x000fc600078410ff */
[----:B-1----:R-:W-:Y:S02]  /*244a0*/  LEA R68, P6, R75, R52, 0x2 ;  /* 0x000000344b447211 */ /* 0x002fe400078c10ff */
[-C--:B------:R-:W-:Y:S02]  /*244b0*/  LEA.HI.X.SX32 R3, R73, R53.reuse, 0x2, P2 ;  /* 0x0000003549037211 */ /* 0x080fe400010f16ff */
[----:B------:R-:W-:Y:S01]  /*244c0*/  LEA.HI.X.SX32 R69, R75, R53, 0x2, P6 ;  /* 0x000000354b457211 */ /* 0x000fe200030f16ff */
[----:B------:R1:W-:Y:S01]  /*244d0*/  @P5 STG.E [R70.64], R25 ;  /* 0x0000001946005986 */ /* 0x0003e2000c101908 */
[----:B----4-:R-:W-:-:S03]  /*244e0*/  ISETP.LT.AND P3, PT, R16, c[0x0][0x17c], !P0 ;  /* 0x00005f0010007a0c */ /* 0x010fc60004761270 */
[----:B------:R-:W4:Y:S01]  /*244f0*/  LDL.LU R16, [R1+0x6e0] ;  /* 0x0006e00001107983 */ /* 0x000f220000300800 */
[----:B------:R-:W-:-:S03]  /*24500*/  ISETP.LT.AND P4, PT, R12, c[0x0][0x17c], !P0 ;  /* 0x00005f000c007a0c */ /* 0x000fc60004781270 */
[----:B------:R-:W4:Y:S01]  /*24510*/  LDL.LU R12, [R1+0x6dc] ;  /* 0x0006dc00010c7983 */ /* 0x000f220000300800 */
[----:B--2---:R-:W-:-:S03]  /*24520*/  ISETP.LT.AND P1, PT, R4, c[0x0][0x17c], !P0 ;  /* 0x00005f0004007a0c */ /* 0x004fc60004721270 */
[----:B------:R-:W2:Y:S04]  /*24530*/  LDL.LU R4, [R1+0x6d8] ;  /* 0x0006d80001047983 */ /* 0x000ea80000300800 */
[----:B------:R-:W2:Y:S04]  /*24540*/  LDL.LU R32, [R1+0x6d4] ;  /* 0x0006d40001207983 */ /* 0x000ea80000300800 */
[----:B------:R1:W-:Y:S04]  /*24550*/  @P3 STG.E [R2.64], R17 ;  /* 0x0000001102003986 */ /* 0x0003e8000c101908 */
[----:B------:R1:W-:Y:S01]  /*24560*/  @P4 STG.E [R68.64], R29 ;  /* 0x0000001d44004986 */ /* 0x0003e2000c101908 */
[----:B---3--:R-:W-:-:S03]  /*24570*/  ISETP.LT.AND P2, PT, R8, c[0x0][0x17c], !P0 ;  /* 0x00005f0008007a0c */ /* 0x008fc60004741270 */
[----:B------:R-:W3:Y:S01]  /*24580*/  LDL.LU R8, [R1+0x6d0] ;  /* 0x0006d00001087983 */ /* 0x000ee20000300800 */
[----:B------:R-:W-:-:S03]  /*24590*/  ISETP.LT.AND P4, PT, R28, c[0x0][0x17c], !P0 ;  /* 0x00005f001c007a0c */ /* 0x000fc60004781270 */
[----:B------:R-:W3:Y:S04]  /*245a0*/  LDL.LU R44, [R1+0x6cc] ;  /* 0x0006cc00012c7983 */ /* 0x000ee80000300800 */
[----:B------:R-:W3:Y:S01]  /*245b0*/  LDL.LU R28, [R1+0x6c8] ;  /* 0x0006c800011c7983 */ /* 0x000ee20000300800 */
[----:B------:R-:W-:Y:S01]  /*245c0*/  IMAD R73, R0, 0x2, R75 ;  /* 0x0000000200497824 */ /* 0x000fe200078e024b */
[----:B------:R-:W-:Y:S02]  /*245d0*/  ISETP.LT.AND P5, PT, R20, c[0x0][0x17c], !P0 ;  /* 0x00005f0014007a0c */ /* 0x000fe400047a1270 */
[----:B------:R-:W3:Y:S01]  /*245e0*/  LDL.LU R40, [R1+0x6c4] ;  /* 0x0006c40001287983 */ /* 0x000ee20000300800 */
[----:B------:R-:W-:Y:S01]  /*245f0*/  IMAD R55, R0, 0x2, R73 ;  /* 0x0000000200377824 */ /* 0x000fe200078e0249 */
[----:B------:R-:W-:-:S02]  /*24600*/  LEA R20, P3, R73, R52, 0x2 ;  /* 0x0000003449147211 */ /* 0x000fc400078610ff */
[----:B------:R-:W3:Y:S01]  /*24610*/  LDL.LU R36, [R1+0x6c0] ;  /* 0x0006c00001247983 */ /* 0x000ee20000300800 */
[C---:B-1----:R-:W-:Y:S01]  /*24620*/  IMAD R71, R0.reuse, 0x2, R55 ;  /* 0x0000000200477824 */ /* 0x042fe200078e0237 */
[-C--:B------:R-:W-:Y:S02]  /*24630*/  LEA.HI.X.SX32 R21, R73, R53.reuse, 0x2, P3 ;  /* 0x0000003549157211 */ /* 0x080fe400018f16ff */
[-C--:B------:R-:W-:Y:S01]  /*24640*/  LEA R24, P6, R55, R52.reuse, 0x2 ;  /* 0x0000003437187211 */ /* 0x080fe200078c10ff */
[C---:B------:R-:W-:Y:S02]  /*24650*/  IMAD R17, R0.reuse, 0x2, R71 ;  /* 0x0000000200117824 */ /* 0x040fe400078e0247 */
[----:B------:R1:W-:Y:S01]  /*24660*/  @P1 STG.E [R20.64], R5 ;  /* 0x0000000514001986 */ /* 0x0003e2000c101908 */
[----:B------:R-:W-:Y:S02]  /*24670*/  LEA R2, P1, R71, R52, 0x2 ;  /* 0x0000003447027211 */ /* 0x000fe400078210ff */
[-C--:B------:R-:W-:Y:S01]  /*24680*/  LEA.HI.X.SX32 R25, R55, R53.reuse, 0x2, P6 ;  /* 0x0000003537197211 */ /* 0x080fe200030f16ff */
[----:B------:R-:W-:Y:S01]  /*24690*/  IMAD R29, R0, 0x2, R17 ;  /* 0x00000002001d7824 */ /* 0x000fe200078e0211 */
[----:B------:R-:W-:-:S03]  /*246a0*/  LEA.HI.X.SX32 R3, R71, R53, 0x2, P1 ;  /* 0x0000003547037211 */ /* 0x000fc600008f16ff */
[----:B------:R1:W-:Y:S04]  /*246b0*/  @P5 STG.E [R24.64], R13 ;  /* 0x0000000d18005986 */ /* 0x0003e8000c101908 */
[----:B------:R2:W-:Y:S01]  /*246c0*/  @P2 STG.E [R2.64], R9 ;  /* 0x0000000902002986 */ /* 0x0005e2000c101908 */
[----:B-1----:R-:W-:-:S04]  /*246d0*/  IMAD R21, R0, 0x2, R29 ;  /* 0x0000000200157824 */ /* 0x002fc800078e021d */
[----:B------:R-:W-:Y:S01]  /*246e0*/  IMAD R25, R0, 0x2, R21 ;  /* 0x0000000200197824 */ /* 0x000fe200078e0215 */
[----:B----4-:R-:W-:Y:S02]  /*246f0*/  ISETP.LT.AND P3, PT, R16, c[0x0][0x17c], !P0 ;  /* 0x00005f0010007a0c */ /* 0x010fe40004761270 */
[----:B------:R-:W-:-:S04]  /*24700*/  LEA R16, P6, R17, R52, 0x2 ;  /* 0x0000003411107211 */ /* 0x000fc800078c10ff */
[----:B------:R-:W-:Y:S02]  /*24710*/  LEA.HI.X.SX32 R17, R17, R53, 0x2, P6 ;  /* 0x0000003511117211 */ /* 0x000fe400030f16ff */
[----:B--2---:R-:W-:Y:S02]  /*24720*/  ISETP.LT.AND P1, PT, R4, c[0x0][0x17c], !P0 ;  /* 0x00005f0004007a0c */ /* 0x004fe40004721270 */
[----:B------:R-:W-:-:S04]  /*24730*/  LEA R4, P2, R29, R52, 0x2 ;  /* 0x000000341d047211 */ /* 0x000fc800078410ff */
[----:B------:R-:W-:Y:S01]  /*24740*/  LEA.HI.X.SX32 R5, R29, R53, 0x2, P2 ;  /* 0x000000351d057211 */ /* 0x000fe200010f16ff */
[----:B------:R1:W-:Y:S01]  /*24750*/  @P4 STG.E [R16.64], R33 ;  /* 0x0000002110004986 */ /* 0x0003e2000c101908 */
[----:B------:R-:W-:-:S03]  /*24760*/  ISETP.LT.AND P4, PT, R32, c[0x0][0x17c], !P0 ;  /* 0x00005f0020007a0c */ /* 0x000fc60004781270 */
[----:B------:R2:W-:Y:S01]  /*24770*/  @P3 STG.E [R4.64], R41 ;  /* 0x0000002904003986 */ /* 0x0005e2000c101908 */
[----:B------:R-:W-:-:S03]  /*24780*/  LEA R2, P3, R25, R52, 0x2 ;  /* 0x0000003419027211 */ /* 0x000fc600078610ff */
[----:B------:R-:W4:Y:S01]  /*24790*/  LDL.LU R32, [R1+0x6bc] ;  /* 0x0006bc0001207983 */ /* 0x000f220000300800 */
[----:B------:R-:W-:-:S03]  /*247a0*/  LEA.HI.X.SX32 R3, R25, R53, 0x2, P3 ;  /* 0x0000003519037211 */ /* 0x000fc600018f16ff */
[----:B------:R-:W4:Y:S01]  /*247b0*/  LDL.LU R24, [R1+0x6b8] ;  /* 0x0006b80001187983 */ /* 0x000f220000300800 */
[----:B---3--:R-:W-:-:S03]  /*247c0*/  ISETP.LT.AND P3, PT, R28, c[0x0][0x17c], !P0 ;  /* 0x00005f001c007a0c */ /* 0x008fc60004761270 */
[----:B------:R-:W3:Y:S04]  /*247d0*/  LDL.LU R28, [R1+0x6b4] ;  /* 0x0006b400011c7983 */ /* 0x000ee80000300800 */
[----:B------:R-:W3:Y:S04]  /*247e0*/  LDL.LU R20, [R1+0x6b0] ;  /* 0x0006b00001147983 */ /* 0x000ee80000300800 */
[----:B------:R-:W3:Y:S04]  /*247f0*/  LDL.LU R29, [R1+0x6ac] ;  /* 0x0006ac00011d7983 */ /* 0x000ee80000300800 */
[----:B-1----:R-:W3:Y:S01]  /*24800*/  LDL.LU R16, [R1+0x6a8] ;  /* 0x0006a80001107983 */ /* 0x002ee20000300800 */
[----:B------:R-:W-:-:S02]  /*24810*/  ISETP.LT.AND P5, PT, R12, c[0x0][0x17c], !P0 ;  /* 0x00005f000c007a0c */ /* 0x000fc400047a1270 */
[CC--:B------:R-:W-:Y:S01]  /*24820*/  LEA R12, P6, R21.reuse, R52.reuse, 0x2 ;  /* 0x00000034150c7211 */ /* 0x0c0fe200078c10ff */
[----:B------:R-:W-:Y:S01]  /*24830*/  IMAD R9, R0, 0x2, R25 ;  /* 0x0000000200097824 */ /* 0x000fe200078e0219 */
[----:B------:R-:W-:Y:S01]  /*24840*/  ISETP.LT.AND P2, PT, R8, c[0x0][0x17c], !P0 ;  /* 0x00005f0008007a0c */ /* 0x000fe20004741270 */
[----:B------:R-:W3:Y:S01]  /*24850*/  LDL.LU R25, [R1+0x6a4] ;  /* 0x0006a40001197983 */ /* 0x000ee20000300800 */
[----:B------:R-:W-:Y:S01]  /*24860*/  LEA.HI.X.SX32 R13, R21, R53, 0x2, P6 ;  /* 0x00000035150d7211 */ /* 0x000fe200030f16ff */
[----:B------:R-:W-:Y:S01]  /*24870*/  IMAD R17, R0, 0x2, R9 ;  /* 0x0000000200117824 */ /* 0x000fe200078e0209 */
[----:B------:R-:W-:-:S03]  /*24880*/  LEA R8, P6, R9, R52, 0x2 ;  /* 0x0000003409087211 */ /* 0x000fc600078c10ff */
[C---:B------:R-:W-:Y:S02]  /*24890*/  IMAD R21, R0.reuse, 0x2, R17 ;  /* 0x0000000200157824 */ /* 0x040fe400078e0211 */
[----:B------:R1:W-:Y:S04]  /*248a0*/  @P5 STG.E [R12.64], R37 ;  /* 0x000000250c005986 */ /* 0x0003e8000c101908 */
[----:B------:R1:W-:Y:S01]  /*248b0*/  @P1 STG.E [R2.64], R45 ;  /* 0x0000002d02001986 */ /* 0x0003e2000c101908 */
[----:B--2---:R-:W-:Y:S02]  /*248c0*/  LEA R4, P1, R17, R52, 0x2 ;  /* 0x0000003411047211 */ /* 0x004fe400078210ff */
[-C--:B------:R-:W-:Y:S02]  /*248d0*/  LEA.HI.X.SX32 R9, R9, R53.reuse, 0x2, P6 ;  /* 0x0000003509097211 */ /* 0x080fe400030f16ff */
[----:B------:R-:W-:Y:S01]  /*248e0*/  LEA.HI.X.SX32 R5, R17, R53, 0x2, P1 ;  /* 0x0000003511057211 */ /* 0x000fe200008f16ff */
[----:B------:R-:W-:Y:S01]  /*248f0*/  IMAD R17, R0, 0x2, R21 ;  /* 0x0000000200117824 */ /* 0x000fe200078e0215 */
[----:B------:R-:W-:-:S02]  /*24900*/  ISETP.LT.AND P5, PT, R44, c[0x0][0x17c], !P0 ;  /* 0x00005f002c007a0c */ /* 0x000fc400047a1270 */
[CC--:B-1----:R-:W-:Y:S01]  /*24910*/  LEA R12, P6, R21.reuse, R52.reuse, 0x2 ;  /* 0x00000034150c7211 */ /* 0x0c2fe200078c10ff */
[----:B------:R1:W-:Y:S03]  /*24920*/  @P4 STG.E [R8.64], R49 ;  /* 0x0000003108004986 */ /* 0x0003e6000c101908 */
[-C--:B------:R-:W-:Y:S01]  /*24930*/  LEA.HI.X.SX32 R13, R21, R53.reuse, 0x2, P6 ;  /* 0x00000035150d7211 */ /* 0x080fe200030f16ff */
[----:B------:R2:W-:Y:S01]  /*24940*/  @P2 STG.E [R4.64], R57 ;  /* 0x0000003904002986 */ /* 0x0005e2000c101908 */
[C---:B------:R-:W-:Y:S01]  /*24950*/  LEA R2, P2, R17.reuse, R52, 0x2 ;  /* 0x0000003411027211 */ /* 0x040fe200078410ff */
[----:B------:R-:W-:Y:S01]  /*24960*/  IMAD R21, R0, 0x2, R17 ;  /* 0x0000000200157824 */ /* 0x000fe200078e0211 */
[----:B------:R-:W-:Y:S02]  /*24970*/  ISETP.LT.AND P4, PT, R40, c[0x0][0x17c], !P0 ;  /* 0x00005f0028007a0c */ /* 0x000fe40004781270 */
[----:B------:R-:W-:Y:S01]  /*24980*/  LEA.HI.X.SX32 R3, R17, R53, 0x2, P2 ;  /* 0x0000003511037211 */ /* 0x000fe200010f16ff */
[----:B------:R-:W-:Y:S01]  /*24990*/  IMAD R17, R0, 0x2, R21 ;  /* 0x0000000200117824 */ /* 0x000fe200078e0215 */
[----:B------:R-:W-:-:S02]  /*249a0*/  ISETP.LT.AND P1, PT, R36, c[0x0][0x17c], !P0 ;  /* 0x00005f0024007a0c */ /* 0x000fc40004721270 */
[CC--:B-1----:R-:W-:Y:S01]  /*249b0*/  LEA R8, P6, R21.reuse, R52.reuse, 0x2 ;  /* 0x0000003415087211 */ /* 0x0c2fe200078c10ff */
[----:B------:R1:W-:Y:S03]  /*249c0*/  @P5 STG.E [R12.64], R61 ;  /* 0x0000003d0c005986 */ /* 0x0003e6000c101908 */
[-C--:B------:R-:W-:Y:S01]  /*249d0*/  LEA.HI.X.SX32 R9, R21, R53.reuse, 0x2, P6 ;  /* 0x0000003515097211 */ /* 0x080fe200030f16ff */
[----:B------:R1:W-:Y:S01]  /*249e0*/  @P3 STG.E [R2.64], R65 ;  /* 0x0000004102003986 */ /* 0x0003e2000c101908 */
[CC--:B--2---:R-:W-:Y:S01]  /*249f0*/  LEA R4, P3, R17.reuse, R52.reuse, 0x2 ;  /* 0x0000003411047211 */ /* 0x0c4fe200078610ff */
[C---:B------:R-:W-:Y:S02]  /*24a00*/  IMAD R21, R0.reuse, 0x2, R17 ;  /* 0x0000000200157824 */ /* 0x040fe400078e0211 */
[----:B------:R-:W-:Y:S01]  /*24a10*/  @P4 STG.E [R8.64], R125 ;  /* 0x0000007d08004986 */ /* 0x000fe2000c101908 */
[----:B------:R-:W-:Y:S01]  /*24a20*/  LEA.HI.X.SX32 R5, R17, R53, 0x2, P3 ;  /* 0x0000003511057211 */ /* 0x000fe200018f16ff */
[----:B------:R-:W-:Y:S01]  /*24a30*/  IMAD R17, R0, 0x2, R21 ;  /* 0x0000000200117824 */ /* 0x000fe200078e0215 */
[----:B-1----:R-:W-:-:S03]  /*24a40*/  LEA R12, P6, R21, R52, 0x2 ;  /* 0x00000034150c7211 */ /* 0x002fc600078c10ff */
[----:B------:R-:W-:Y:S01]  /*24a50*/  @P1 STG.E [R4.64], R22 ;  /* 0x0000001604001986 */ /* 0x000fe2000c101908 */
[----:B------:R-:W-:Y:S02]  /*24a60*/  LEA.HI.X.SX32 R13, R21, R53, 0x2, P6 ;  /* 0x00000035150d7211 */ /* 0x000fe400030f16ff */
[----:B------:R-:W-:-:S04]  /*24a70*/  LEA R2, P1, R17, R52, 0x2 ;  /* 0x0000003411027211 */ /* 0x000fc800078210ff */
[----:B------:R-:W-:Y:S02]  /*24a80*/  LEA.HI.X.SX32 R3, R17, R53, 0x2, P1 ;  /* 0x0000003511037211 */ /* 0x000fe400008f16ff */
[----:B----4-:R-:W-:Y:S02]  /*24a90*/  ISETP.LT.AND P5, PT, R32, c[0x0][0x17c], !P0 ;  /* 0x00005f0020007a0c */ /* 0x010fe400047a1270 */
[----:B------:R-:W-:Y:S02]  /*24aa0*/  ISETP.LT.AND P2, PT, R24, c[0x0][0x17c], !P0 ;  /* 0x00005f0018007a0c */ /* 0x000fe40004741270 */
[----:B------:R-:W2:Y:S01]  /*24ab0*/  LDL.LU R24, [R1+0x6a0] ;  /* 0x0006a00001187983 */ /* 0x000ea20000300800 */
[----:B---3--:R-:W-:-:S03]  /*24ac0*/  ISETP.LT.AND P4, PT, R28, c[0x0][0x17c], !P0 ;  /* 0x00005f001c007a0c */ /* 0x008fc60004781270 */
[----:B------:R-:W3:Y:S01]  /*24ad0*/  LDL.LU R28, [R1+0x69c] ;  /* 0x00069c00011c7983 */ /* 0x000ee20000300800 */
[----:B------:R-:W-:-:S03]  /*24ae0*/  ISETP.LT.AND P3, PT, R20, c[0x0][0x17c], !P0 ;  /* 0x00005f0014007a0c */ /* 0x000fc60004761270 */
[----:B------:R-:W4:Y:S04]  /*24af0*/  LDL.LU R20, [R1+0x698] ;  /* 0x0006980001147983 */ /* 0x000f280000300800 */
[----:B------:R1:W-:Y:S01]  /*24b00*/  @P5 STG.E [R12.64], R26 ;  /* 0x0000001a0c005986 */ /* 0x0003e2000c101908 */
[----:B------:R-:W-:-:S03]  /*24b10*/  ISETP.LT.AND P1, PT, R16, c[0x0][0x17c], !P0 ;  /* 0x00005f0010007a0c */ /* 0x000fc60004721270 */
[----:B-1----:R-:W3:Y:S04]  /*24b20*/  LDL.LU R26, [R1+0x694] ;  /* 0x00069400011a7983 */ /* 0x002ee80000300800 */
[----:B------:R-:W3:Y:S01]  /*24b30*/  LDL.LU R16, [R1+0x690] ;  /* 0x0006900001107983 */ /* 0x000ee20000300800 */
[----:B------:R-:W-:-:S04]  /*24b40*/  IMAD R21, R0, 0x2, R17 ;  /* 0x0000000200157824 */ /* 0x000fc800078e0211 */
[C---:B------:R-:W-:Y:S01]  /*24b50*/  IMAD R17, R0.reuse, 0x2, R21 ;  /* 0x0000000200117824 */ /* 0x040fe200078e0215 */
[CC--:B------:R-:W-:Y:S01]  /*24b60*/  LEA R8, P6, R21.reuse, R52.reuse, 0x2 ;  /* 0x0000003415087211 */ /* 0x0c0fe200078c10ff */
[----:B------:R1:W-:Y:S03]  /*24b70*/  @P2 STG.E [R2.64], R18 ;  /* 0x0000001202002986 */ /* 0x0003e6000c101908 */
[-C--:B------:R-:W-:Y:S01]  /*24b80*/  LEA.HI.X.SX32 R9, R21, R53.reuse, 0x2, P6 ;  /* 0x0000003515097211 */ /* 0x080fe200030f16ff */
[C---:B------:R-:W-:Y:S01]  /*24b90*/  IMAD R21, R0.reuse, 0x2, R17 ;  /* 0x0000000200157824 */ /* 0x040fe200078e0211 */
[-C--:B------:R-:W-:Y:S02]  /*24ba0*/  LEA R4, P2, R17, R52.reuse, 0x2 ;  /* 0x0000003411047211 */ /* 0x080fe400078410ff */
[----:B------:R-:W-:Y:S02]  /*24bb0*/  ISETP.LT.AND P5, PT, R29, c[0x0][0x17c], !P0 ;  /* 0x00005f001d007a0c */ /* 0x000fe400047a1270 */
[----:B------:R-:W-:Y:S01]  /*24bc0*/  LEA.HI.X.SX32 R5, R17, R53, 0x2, P2 ;  /* 0x0000003511057211 */ /* 0x000fe200010f16ff */
[----:B------:R-:W-:Y:S01]  /*24bd0*/  IMAD R17, R0, 0x2, R21 ;  /* 0x0000000200117824 */ /* 0x000fe200078e0215 */
[----:B------:R-:W-:Y:S01]  /*24be0*/  LEA R12, P6, R21, R52, 0x2 ;  /* 0x00000034150c7211 */ /* 0x000fe200078c10ff */
[----:B------:R-:W-:Y:S01]  /*24bf0*/  @P4 STG.E [R8.64], R30 ;  /* 0x0000001e08004986 */ /* 0x000fe2000c101908 */
[----:B------:R-:W-:-:S02]  /*24c00*/  ISETP.LT.AND P4, PT, R25, c[0x0][0x17c], !P0 ;  /* 0x00005f0019007a0c */ /* 0x000fc40004781270 */
[-C--:B------:R-:W-:Y:S01]  /*24c10*/  LEA.HI.X.SX32 R13, R21, R53.reuse, 0x2, P6 ;  /* 0x00000035150d7211 */ /* 0x080fe200030f16ff */
[----:B------:R1:W-:Y:S02]  /*24c20*/  @P3 STG.E [R4.64], R6 ;  /* 0x0000000604003986 */ /* 0x0003e4000c101908 */
[CC--:B-1----:R-:W-:Y:S01]  /*24c30*/  LEA R2, P3, R17.reuse, R52.reuse, 0x2 ;  /* 0x0000003411027211 */ /* 0x0c2fe200078610ff */
[C---:B------:R-:W-:Y:S01]  /*24c40*/  IMAD R21, R0.reuse, 0x2, R17 ;  /* 0x0000000200157824 */ /* 0x040fe200078e0211 */
[----:B------:R-:W3:Y:S02]  /*24c50*/  LDL.LU R25, [R1+0x68c] ;  /* 0x00068c0001197983 */ /* 0x000ee40000300800 */
[----:B------:R-:W-:Y:S01]  /*24c60*/  LEA.HI.X.SX32 R3, R17, R53, 0x2, P3 ;  /* 0x0000003511037211 */ /* 0x000fe200018f16ff */
[----:B------:R-:W-:Y:S01]  /*24c70*/  IMAD R17, R0, 0x2, R21 ;  /* 0x0000000200117824 */ /* 0x000fe200078e0215 */
[----:B------:R1:W-:Y:S04]  /*24c80*/  @P5 STG.E [R12.64], R14 ;  /* 0x0000000e0c005986 */ /* 0x0003e8000c101908 */
[----:B------:R1:W-:Y:S01]  /*24c90*/  @P1 STG.E [R2.64], R10 ;  /* 0x0000000a02001986 */ /* 0x0003e2000c101908 */
[----:B------:R-:W-:-:S04]  /*24ca0*/  LEA R4, P1, R17, R52, 0x2 ;  /* 0x0000003411047211 */ /* 0x000fc800078210ff */
[----:B------:R-:W-:Y:S02]  /*24cb0*/  LEA.HI.X.SX32 R5, R17, R53, 0x2, P1 ;  /* 0x0000003511057211 */ /* 0x000fe400008f16ff */
[----:B--2---:R-:W-:Y:S02]  /*24cc0*/  ISETP.LT.AND P2, PT, R24, c[0x0][0x17c], !P0 ;  /* 0x00005f0018007a0c */ /* 0x004fe40004741270 */
[----:B------:R-:W2:Y:S04]  /*24cd0*/  LDL.LU R24, [R1+0x688] ;  /* 0x0006880001187983 */ /* 0x000ea80000300800 */
[----:B------:R-:W2:Y:S01]  /*24ce0*/  LDL.LU R22, [R1+0x684] ;  /* 0x0006840001167983 */ /* 0x000ea20000300800 */
[----:B----4-:R-:W-:-:S03]  /*24cf0*/  ISETP.LT.AND P3, PT, R20, c[0x0][0x17c], !P0 ;  /* 0x00005f0014007a0c */ /* 0x010fc60004761270 */
[----:B------:R-:W4:Y:S04]  /*24d00*/  LDL.LU R20, [R1+0x680] ;  /* 0x0006800001147983 */ /* 0x000f280000300800 */
[----:B------:R-:W4:Y:S01]  /*24d10*/  LDL.LU R18, [R1+0x67c] ;  /* 0x00067c0001127983 */ /* 0x000f220000300800 */
[----:B---3--:R-:W-:-:S03]  /*24d20*/  ISETP.LT.AND P1, PT, R16, c[0x0][0x17c], !P0 ;  /* 0x00005f0010007a0c */ /* 0x008fc60004721270 */
[----:B------:R-:W3:Y:S04]  /*24d30*/  LDL.LU R16, [R1+0x678] ;  /* 0x0006780001107983 */ /* 0x000ee80000300800 */
[----:B-1----:R-:W3:Y:S01]  /*24d40*/  LDL.LU R14, [R1+0x674] ;  /* 0x00067400010e7983 */ /* 0x002ee20000300800 */
[C---:B------:R-:W-:Y:S02]  /*24d50*/  LEA R8, P6, R21.reuse, R52, 0x2 ;  /* 0x0000003415087211 */ /* 0x040fe400078c10ff */
[----:B------:R-:W-:Y:S01]  /*24d60*/  ISETP.LT.AND P5, PT, R28, c[0x0][0x17c], !P0 ;  /* 0x00005f001c007a0c */ /* 0x000fe200047a1270 */
[----:B------:R-:W3:Y:S01]  /*24d70*/  LDL.LU R6, [R1+0x670] ;  /* 0x0006700001067983 */ /* 0x000ee20000300800 */
[----:B------:R-:W-:Y:S01]  /*24d80*/  LEA.HI.X.SX32 R9, R21, R53, 0x2, P6 ;  /* 0x0000003515097211 */ /* 0x000fe200030f16ff */
[----:B------:R-:W-:-:S04]  /*24d90*/  IMAD R21, R0, 0x2, R17 ;  /* 0x0000000200157824 */ /* 0x000fc800078e0211 */
[C---:B------:R-:W-:Y:S01]  /*24da0*/  IMAD R17, R0.reuse, 0x2, R21 ;  /* 0x0000000200117824 */ /* 0x040fe200078e0215 */
[CC--:B------:R-:W-:Y:S01]  /*24db0*/  LEA R12, P6, R21.reuse, R52.reuse, 0x2 ;  /* 0x00000034150c7211 */ /* 0x0c0fe200078c10ff */
[----:B------:R1:W-:Y:S03]  /*24dc0*/  @P4 STG.E [R8.64], R34 ;  /* 0x0000002208004986 */ /* 0x0003e6000c101908 */
[----:B------:R-:W-:Y:S01]  /*24dd0*/  LEA.HI.X.SX32 R13, R21, R53, 0x2, P6 ;  /* 0x00000035150d7211 */ /* 0x000fe200030f16ff */
[----:B------:R1:W-:Y:S01]  /*24de0*/  @P2 STG.E [R4.64], R42 ;  /* 0x0000002a04002986 */ /* 0x0003e2000c101908 */
[----:B------:R-:W-:Y:S01]  /*24df0*/  IMAD R21, R0, 0x2, R17 ;  /* 0x0000000200157824 */ /* 0x000fe200078e0211 */
[----:B------:R-:W-:Y:S02]  /*24e00*/  LEA R2, P2, R17, R52, 0x2 ;  /* 0x0000003411027211 */ /* 0x000fe400078410ff */
[----:B------:R-:W-:-:S02]  /*24e10*/  ISETP.LT.AND P4, PT, R26, c[0x0][0x17c], !P0 ;  /* 0x00005f001a007a0c */ /* 0x000fc40004781270 */
[-C--:B------:R-:W-:Y:S01]  /*24e20*/  LEA.HI.X.SX32 R3, R17, R53.reuse, 0x2, P2 ;  /* 0x0000003511037211 */ /* 0x080fe200010f16ff */
[C---:B------:R-:W-:Y:S01]  /*24e30*/  IMAD R17, R0.reuse, 0x2, R21 ;  /* 0x0000000200117824 */ /* 0x040fe200078e0215 */
[CC--:B-1----:R-:W-:Y:S01]  /*24e40*/  LEA R8, P6, R21.reuse, R52.reuse, 0x2 ;  /* 0x0000003415087211 */ /* 0x0c2fe200078c10ff */
[----:B------:R1:W-:Y:S03]  /*24e50*/  @P5 STG.E [R12.64], R38 ;  /* 0x000000260c005986 */ /* 0x0003e6000c101908 */
[----:B------:R-:W-:Y:S01]  /*24e60*/  LEA.HI.X.SX32 R9, R21, R53, 0x2, P6 ;  /* 0x0000003515097211 */ /* 0x000fe200030f16ff */
[----:B------:R1:W-:Y:S01]  /*24e70*/  @P3 STG.E [R2.64], R46 ;  /* 0x0000002e02003986 */ /* 0x0003e2000c101908 */
[----:B------:R-:W-:Y:S01]  /*24e80*/  IMAD R21, R0, 0x2, R17 ;  /* 0x0000000200157824 */ /* 0x000fe200078e0211 */
[----:B------:R-:W-:-:S04]  /*24e90*/  LEA R4, P3, R17, R52, 0x2 ;  /* 0x0000003411047211 */ /* 0x000fc800078610ff */
[-C--:B------:R-:W-:Y:S01]  /*24ea0*/  LEA.HI.X.SX32 R5, R17, R53.reuse, 0x2, P3 ;  /* 0x0000003511057211 */ /* 0x080fe200018f16ff */
[C---:B------:R-:W-:Y:S01]  /*24eb0*/  IMAD R17, R0.reuse, 0x2, R21 ;  /* 0x0000000200117824 */ /* 0x040fe200078e0215 */
[-C--:B-1----:R-:W-:Y:S01]  /*24ec0*/  LEA R12, P6, R21, R52.reuse, 0x2 ;  /* 0x00000034150c7211 */ /* 0x082fe200078c10ff */
[----:B------:R1:W-:Y:S01]  /*24ed0*/  @P4 STG.E [R8.64], R50 ;  /* 0x0000003208004986 */ /* 0x0003e2000c101908 */
        /* <DEDUP_REMOVED lines=9> */
[----:B--2---:R-:W-:Y:S02]  /*24f70*/  ISETP.LT.AND P2, PT, R24, c[0x0][0x17c], !P0 ;  /* 0x00005f0018007a0c */ /* 0x004fe40004741270 */
[----:B------:R-:W-:Y:S02]  /*24f80*/  ISETP.LT.AND P4, PT, R22, c[0x0][0x17c], !P0 ;  /* 0x00005f0016007a0c */ /* 0x000fe40004781270 */
[----:B----4-:R-:W-:-:S02]  /*24f90*/  ISETP.LT.AND P3, PT, R20, c[0x0][0x17c], !P0 ;  /* 0x00005f0014007a0c */ /* 0x010fc40004761270 */
[----:B------:R-:W2:Y:S04]  /*24fa0*/  LDL.LU R20, [R1+0x66c] ;  /* 0x00066c0001147983 */ /* 0x000ea80000300800 */
[----:B------:R-:W4:Y:S01]  /*24fb0*/  LDL.LU R10, [R1+0x668] ;  /* 0x00066800010a7983 */ /* 0x000f220000300800 */
[----:B------:R-:W-:-:S03]  /*24fc0*/  ISETP.LT.AND P5, PT, R18, c[0x0][0x17c], !P0 ;  /* 0x00005f0012007a0c */ /* 0x000fc600047a1270 */
[----:B------:R1:W-:Y:S04]  /*24fd0*/  @P2 STG.E [R2.64], R66 ;  /* 0x0000004202002986 */ /* 0x0003e8000c101908 */
[----:B------:R-:W4:Y:S04]  /*24fe0*/  LDL.LU R18, [R1+0x664] ;  /* 0x0006640001127983 */ /* 0x000f280000300800 */
[----:B------:R1:W-:Y:S01]  /*24ff0*/  @P4 STG.E [R8.64], R126 ;  /* 0x0000007e08004986 */ /* 0x0003e2000c101908 */
[----:B---3--:R-:W-:-:S03]  /*25000*/  ISETP.LT.AND P1, PT, R16, c[0x0][0x17c], !P0 ;  /* 0x00005f0010007a0c */ /* 0x008fc60004721270 */
[----:B------:R-:W3:Y:S01]  /*25010*/  LDL.LU R16, [R1+0x660] ;  /* 0x0006600001107983 */ /* 0x000ee20000300800 */
[----:B------:R-:W-:-:S03]  /*25020*/  ISETP.LT.AND P4, PT, R14, c[0x0][0x17c], !P0 ;  /* 0x00005f000e007a0c */ /* 0x000fc60004781270 */
[----:B------:R-:W3:Y:S01]  /*25030*/  LDL.LU R14, [R1+0x65c] ;  /* 0x00065c00010e7983 */ /* 0x000ee20000300800 */
[----:B------:R-:W-:-:S04]  /*25040*/  IMAD R17, R0, 0x2, R21 ;  /* 0x0000000200117824 */ /* 0x000fc800078e0215 */
[----:B------:R-:W-:Y:S01]  /*25050*/  IMAD R21, R0, 0x2, R17 ;  /* 0x0000000200157824 */ /* 0x000fe200078e0211 */
[----:B------:R-:W-:-:S04]  /*25060*/  LEA R4, P2, R17, R52, 0x2 ;  /* 0x0000003411047211 */ /* 0x000fc800078410ff */
[----:B------:R-:W-:Y:S01]  /*25070*/  LEA.HI.X.SX32 R5, R17, R53, 0x2, P2 ;  /* 0x0000003511057211 */ /* 0x000fe200010f16ff */
[----:B------:R-:W-:Y:S01]  /*25080*/  IMAD R17, R0, 0x2, R21 ;  /* 0x0000000200117824 */ /* 0x000fe200078e0215 */
[----:B-1----:R-:W-:-:S03]  /*25090*/  LEA R12, P6, R21, R52, 0x2 ;  /* 0x00000034150c7211 */ /* 0x002fc600078c10ff */
[----:B------:R1:W-:Y:S01]  /*250a0*/  @P3 STG.E [R4.64], R23 ;  /* 0x0000001704003986 */ /* 0x0003e2000c101908 */
[-C--:B------:R-:W-:Y:S01]  /*250b0*/  LEA.HI.X.SX32 R13, R21, R53.reuse, 0x2, P6 ;  /* 0x00000035150d7211 */ /* 0x080fe200030f16ff */
[----:B------:R-:W-:Y:S01]  /*250c0*/  IMAD R21, R0, 0x2, R17 ;  /* 0x0000000200157824 */ /* 0x000fe200078e0211 */
[CC--:B------:R-:W-:Y:S02]  /*250d0*/  LEA R2, P3, R17.reuse, R52.reuse, 0x2 ;  /* 0x0000003411027211 */ /* 0x0c0fe400078610ff */
[----:B------:R-:W-:Y:S02]  /*250e0*/  ISETP.LT.AND P2, PT, R6, c[0x0][0x17c], !P0 ;  /* 0x00005f0006007a0c */ /* 0x000fe40004741270 */
[-C--:B------:R-:W-:Y:S01]  /*250f0*/  LEA.HI.X.SX32 R3, R17, R53.reuse, 0x2, P3 ;  /* 0x0000003511037211 */ /* 0x080fe200018f16ff */
[C---:B------:R-:W-:Y:S01]  /*25100*/  IMAD R17, R0.reuse, 0x2, R21 ;  /* 0x0000000200117824 */ /* 0x040fe200078e0215 */
[C---:B------:R-:W-:Y:S01]  /*25110*/  LEA R8, P6, R21.reuse, R52, 0x2 ;  /* 0x0000003415087211 */ /* 0x040fe200078c10ff */
[----:B------:R-:W3:Y:S04]  /*25120*/  LDL.LU R6, [R1+0x658] ;  /* 0x0006580001067983 */ /* 0x000ee80000300800 */
[----:B------:R-:W-:Y:S01]  /*25130*/  @P5 STG.E [R12.64], R27 ;  /* 0x0000001b0c005986 */ /* 0x000fe2000c101908 */
[----:B------:R-:W-:Y:S01]  /*25140*/  LEA.HI.X.SX32 R9, R21, R53, 0x2, P6 ;  /* 0x0000003515097211 */ /* 0x000fe200030f16ff */
[----:B------:R-:W-:-:S02]  /*25150*/  IMAD R21, R0, 0x2, R17 ;  /* 0x0000000200157824 */ /* 0x000fc400078e0211 */
[----:B------:R1:W-:Y:S02]  /*25160*/  @P1 STG.E [R2.64], R19 ;  /* 0x0000001302001986 */ /* 0x0003e4000c101908 */
[----:B-1----:R-:W-:-:S04]  /*25170*/  LEA R4, P1, R17, R52, 0x2 ;  /* 0x0000003411047211 */ /* 0x002fc800078210ff */
[----:B------:R-:W-:Y:S01]  /*25180*/  LEA.HI.X.SX32 R5, R17, R53, 0x2, P1 ;  /* 0x0000003511057211 */ /* 0x000fe200008f16ff */
[----:B------:R-:W-:Y:S01]  /*25190*/  IMAD R17, R0, 0x2, R21 ;  /* 0x0000000200117824 */ /* 0x000fe200078e0215 */
[----:B------:R1:W-:Y:S04]  /*251a0*/  @P4 STG.E [R8.64], R31 ;  /* 0x0000001f08004986 */ /* 0x0003e8000c101908 */
[----:B------:R1:W-:Y:S01]  /*251b0*/  @P2 STG.E [R4.64], R7 ;  /* 0x0000000704002986 */ /* 0x0003e2000c101908 */
[----:B------:R-:W-:-:S04]  /*251c0*/  LEA R2, P2, R17, R52, 0x2 ;  /* 0x0000003411027211 */ /* 0x000fc800078410ff */
[----:B------:R-:W-:Y:S02]  /*251d0*/  LEA.HI.X.SX32 R3, R17, R53, 0x2, P2 ;  /* 0x0000003511037211 */ /* 0x000fe400010f16ff */
[----:B--2---:R-:W-:Y:S02]  /*251e0*/  ISETP.LT.AND P5, PT, R20, c[0x0][0x17c], !P0 ;  /* 0x00005f0014007a0c */ /* 0x004fe400047a1270 */
[----:B------:R-:W2:Y:S01]  /*251f0*/  LDL.LU R20, [R1+0x654] ;  /* 0x0006540001147983 */ /* 0x000ea20000300800 */
[----:B----4-:R-:W-:-:S03]  /*25200*/  ISETP.LT.AND P3, PT, R10, c[0x0][0x17c], !P0 ;  /* 0x00005f000a007a0c */ /* 0x010fc60004761270 */
[----:B------:R-:W4:Y:S01]  /*25210*/  LDL.LU R10, [R1+0x650] ;  /* 0x00065000010a7983 */ /* 0x000f220000300800 */
[----:B------:R-:W-:-:S03]  /*25220*/  ISETP.LT.AND P4, PT, R18, c[0x0][0x17c], !P0 ;  /* 0x00005f0012007a0c */ /* 0x000fc60004781270 */
[----:B------:R-:W4:Y:S01]  /*25230*/  LDL.LU R18, [R1+0x64c] ;  /* 0x00064c0001127983 */ /* 0x000f220000300800 */
[----:B---3--:R-:W-:-:S03]  /*25240*/  ISETP.LT.AND P1, PT, R16, c[0x0][0x17c], !P0 ;  /* 0x00005f0010007a0c */ /* 0x008fc60004721270 */
[----:B------:R-:W3:Y:S01]  /*25250*/  LDL.LU R16, [R1+0x648] ;  /* 0x0006480001107983 */ /* 0x000ee20000300800 */
[----:B------:R-:W-:-:S03]  /*25260*/  ISETP.LT.AND P2, PT, R14, c[0x0][0x17c], !P0 ;  /* 0x00005f000e007a0c */ /* 0x000fc60004741270 */
[----:B------:R-:W3:Y:S01]  /*25270*/  LDL.LU R14, [R1+0x644] ;  /* 0x00064400010e7983 */ /* 0x000ee20000300800 */
[----:B------:R-:W-:Y:S01]  /*25280*/  LEA R12, P6, R21, R52, 0x2 ;  /* 0x00000034150c7211 */ /* 0x000fe200078c10ff */
[----:B------:R-:W-:-:S03]  /*25290*/  IMAD R19, R0, 0x2, R17 ;  /* 0x0000000200137824 */ /* 0x000fc600078e0211 */
[----:B------:R-:W-:Y:S01]  /*252a0*/  LEA.HI.X.SX32 R13, R21, R53, 0x2, P6 ;  /* 0x00000035150d7211 */ /* 0x000fe200030f16ff */
[----:B------:R-:W-:Y:S01]  /*252b0*/  IMAD R17, R0, 0x2, R19 ;  /* 0x0000000200117824 */ /* 0x000fe200078e0213 */
[----:B-1----:R-:W-:-:S04]  /*252c0*/  LEA R8, P6, R19, R52, 0x2 ;  /* 0x0000003413087211 */ /* 0x002fc800078c10ff */
[----:B------:R-:W-:Y:S01]  /*252d0*/  LEA.HI.X.SX32 R9, R19, R53, 0x2, P6 ;  /* 0x0000003513097211 */ /* 0x000fe200030f16ff */
[C---:B------:R-:W-:Y:S01]  /*252e0*/  IMAD R19, R0.reuse, 0x2, R17 ;  /* 0x0000000200137824 */ /* 0x040fe200078e0211 */
[----:B------:R1:W-:Y:S03]  /*252f0*/  @P5 STG.E [R12.64], R15 ;  /* 0x0000000f0c005986 */ /* 0x0003e6000c101908 */
[C---:B------:R-:W-:Y:S01]  /*25300*/  IMAD R21, R0.reuse, 0x2, R19 ;  /* 0x0000000200157824 */ /* 0x040fe200078e0213 */
[----:B------:R1:W-:Y:S01]  /*25310*/  @P3 STG.E [R2.64], R11 ;  /* 0x0000000b02003986 */ /* 0x0003e2000c101908 */
[----:B------:R-:W-:Y:S02]  /*25320*/  LEA R4, P3, R17, R52, 0x2 ;  /* 0x0000003411047211 */ /* 0x000fe400078610ff */
[----:B-1----:R-:W-:Y:S01]  /*25330*/  IMAD R13, R0, 0x2, R21 ;  /* 0x00000002000d7824 */ /* 0x002fe200078e0215 */
[----:B------:R-:W-:-:S03]  /*25340*/  ISETP.LT.AND P5, PT, R6, c[0x0][0x17c], !P0 ;  /* 0x00005f0006007a0c */ /* 0x000fc600047a1270 */
[C---:B------:R-:W-:Y:S01]  /*25350*/  IMAD R15, R0.reuse, 0x2, R13 ;  /* 0x00000002000f7824 */ /* 0x040fe200078e020d */
[-C--:B------:R-:W-:Y:S02]  /*25360*/  LEA.HI.X.SX32 R5, R17, R53.reuse, 0x2, P3 ;  /* 0x0000003511057211 */ /* 0x080fe400018f16ff */
[CC--:B------:R-:W-:Y:S01]  /*25370*/  LEA R6, P6, R19.reuse, R52.reuse, 0x2 ;  /* 0x0000003413067211 */ /* 0x0c0fe200078c10ff */
[C---:B------:R-:W-:Y:S01]  /*25380*/  IMAD R17, R0.reuse, 0x2, R15 ;  /* 0x0000000200117824 */ /* 0x040fe200078e020f */
[----:B------:R1:W-:Y:S02]  /*25390*/  @P4 STG.E [R8.64], R35 ;  /* 0x0000002308004986 */ /* 0x0003e4000c101908 */
[----:B------:R-:W-:Y:S01]  /*253a0*/  LEA.HI.X.SX32 R7, R19, R53, 0x2, P6 ;  /* 0x0000003513077211 */ /* 0x000fe200030f16ff */
[----:B------:R-:W-:Y:S01]  /*253b0*/  IMAD R19, R0, 0x2, R17 ;  /* 0x0000000200137824 */ /* 0x000fe200078e0211 */
[----:B------:R2:W-:Y:S01]  /*253c0*/  @P1 STG.E [R4.64], R43 ;  /* 0x0000002b04001986 */ /* 0x0005e2000c101908 */
[----:B------:R-:W-:-:S02]  /*253d0*/  LEA R2, P1, R21, R52, 0x2 ;  /* 0x0000003415027211 */ /* 0x000fc400078210ff */
[----:B------:R-:W-:Y:S01]  /*253e0*/  IMAD R0, R0, 0x2, R19 ;  /* 0x0000000200007824 */ /* 0x000fe200078e0213 */
[----:B------:R2:W-:Y:S01]  /*253f0*/  @P2 STG.E [R6.64], R39 ;  /* 0x0000002706002986 */ /* 0x0005e2000c101908 */
[----:B------:R-:W-:Y:S02]  /*25400*/  LEA.HI.X.SX32 R3, R21, R53, 0x2, P1 ;  /* 0x0000003515037211 */ /* 0x000fe400008f16ff */
[-C--:B------:R-:W-:Y:S02]  /*25410*/  LEA R12, P1, R17, R52.reuse, 0x2 ;  /* 0x00000034110c7211 */ /* 0x080fe400078210ff */
[----:B-1----:R-:W-:-:S04]  /*25420*/  LEA R8, P2, R13, R52, 0x2 ;  /* 0x000000340d087211 */ /* 0x002fc800078410ff */
[-C--:B------:R-:W-:Y:S02]  /*25430*/  LEA.HI.X.SX32 R9, R13, R53.reuse, 0x2, P2 ;  /* 0x000000350d097211 */ /* 0x080fe400010f16ff */
[----:B------:R-:W-:Y:S01]  /*25440*/  LEA.HI.X.SX32 R13, R17, R53, 0x2, P1 ;  /* 0x00000035110d7211 */ /* 0x000fe200008f16ff */
[----:B------:R1:W-:Y:S01]  /*25450*/  @P5 STG.E [R2.64], R47 ;  /* 0x0000002f02005986 */ /* 0x0003e2000c101908 */
[----:B--2---:R-:W-:Y:S02]  /*25460*/  ISETP.LT.AND P4, PT, R20, c[0x0][0x17c], !P0 ;  /* 0x00005f0014007a0c */ /* 0x004fe40004781270 */
[----:B----4-:R-:W-:Y:S02]  /*25470*/  ISETP.LT.AND P3, PT, R10, c[0x0][0x17c], !P0 ;  /* 0x00005f000a007a0c */ /* 0x010fe40004761270 */
[----:B------:R-:W-:-:S04]  /*25480*/  LEA R10, P6, R15, R52, 0x2 ;  /* 0x000000340f0a7211 */ /* 0x000fc800078c10ff */
[-C--:B------:R-:W-:Y:S02]  /*25490*/  LEA.HI.X.SX32 R11, R15, R53.reuse, 0x2, P6 ;  /* 0x000000350f0b7211 */ /* 0x080fe400030f16ff */
[----:B------:R-:W-:Y:S02]  /*254a0*/  LEA R4, P6, R0, R52, 0x2 ;  /* 0x0000003400047211 */ /* 0x000fe400078c10ff */
[----:B------:R-:W-:Y:S02]  /*254b0*/  ISETP.LT.AND P2, PT, R18, c[0x0][0x17c], !P0 ;  /* 0x00005f0012007a0c */ /* 0x000fe40004741270 */
[----:B------:R-:W-:Y:S02]  /*254c0*/  LEA.HI.X.SX32 R5, R0, R53, 0x2, P6 ;  /* 0x0000003500057211 */ /* 0x000fe400030f16ff */
[----:B---3--:R-:W-:Y:S02]  /*254d0*/  ISETP.LT.AND P1, PT, R16, c[0x0][0x17c], !P0 ;  /* 0x00005f0010007a0c */ /* 0x008fe40004721270 */
[----:B------:R-:W-:-:S02]  /*254e0*/  ISETP.LT.AND P0, PT, R14, c[0x0][0x17c], !P0 ;  /* 0x00005f000e007a0c */ /* 0x000fc40004701270 */
[C---:B------:R-:W-:Y:S01]  /*254f0*/  LEA R52, P6, R19.reuse, R52, 0x2 ;  /* 0x0000003413347211 */ /* 0x040fe200078c10ff */
[----:B------:R1:W-:Y:S03]  /*25500*/  @P4 STG.E [R8.64], R51 ;  /* 0x0000003308004986 */ /* 0x0003e6000c101908 */
[----:B------:R-:W-:Y:S01]  /*25510*/  LEA.HI.X.SX32 R53, R19, R53, 0x2, P6 ;  /* 0x0000003513357211 */ /* 0x000fe200030f16ff */
[----:B------:R1:W-:Y:S04]  /*25520*/  @P3 STG.E [R10.64], R59 ;  /* 0x0000003b0a003986 */ /* 0x0003e8000c101908 */
[----:B------:R1:W-:Y:S04]  /*25530*/  @P2 STG.E [R12.64], R63 ;  /* 0x0000003f0c002986 */ /* 0x0003e8000c101908 */
[----:B------:R1:W-:Y:S01]  /*25540*/  @P1 STG.E [R52.64], R67 ;  /* 0x0000004334001986 */ /* 0x0003e2000c101908 */
[----:B------:R-:W-:Y:S05]  /*25550*/  @!P0 EXIT ;  /* 0x000000000000894d */ /* 0x000fea0003800000 */
[----:B------:R-:W-:Y:S01]  /*25560*/  STG.E [R4.64], R127 ;  /* 0x0000007f04007986 */ /* 0x000fe2000c101908 */
[----:B------:R-:W-:Y:S05]  /*25570*/  EXIT ;  /* 0x000000000000794d */ /* 0x000fea0003800000 */
.L_x_3:
[----:B------:R-:W-:-:S00]  /*25580*/  BRA `(.L_x_3) ;  /* 0xfffffff000007947 */ /* 0x000fc0000383ffff */
[----:B------:R-:W-:-:S00]  /*25590*/  NOP ;  /* 0x0000000000007918 */ /* 0x000fc00000000000 */
        /* <DEDUP_REMOVED lines=14> */
.L_x_4:


//--------------------- .nv.shared.matmul_kernel  --------------------------
	.section	.nv.shared.matmul_kernel,"aw",@nobits
	.sectionflags	@""
	.align	16
